def matmul_kernel(
    a_ptr,
    b_ptr,
    c_ptr,
    M,
    N,
    K,
    stride_am,
    stride_ak,
    stride_bk,
    stride_bn,
    stride_cm,
    stride_cn,
    BLOCK_M: tl.constexpr,
    BLOCK_N: tl.constexpr,
    BLOCK_K: tl.constexpr,
    GROUP_M: tl.constexpr,
):
    pid = tl.program_id(axis=0)
    num_pid_m = tl.cdiv(M, BLOCK_M)
    num_pid_n = tl.cdiv(N, BLOCK_N)
    num_pid_in_group = GROUP_M * num_pid_n
    group_id = pid // num_pid_in_group
    first_pid_m = group_id * GROUP_M
    group_size_m = min(num_pid_m - first_pid_m, GROUP_M)
    pid_m = first_pid_m + ((pid % num_pid_in_group) % group_size_m)
    pid_n = (pid % num_pid_in_group) // group_size_m

    offs_am = (pid_m * BLOCK_M + tl.arange(0, BLOCK_M)) % M
    offs_bn = (pid_n * BLOCK_N + tl.arange(0, BLOCK_N)) % N
    offs_k = tl.arange(0, BLOCK_K)
    a_ptrs = a_ptr + offs_am[:, None] * stride_am + offs_k[None, :] * stride_ak
    b_ptrs = b_ptr + offs_k[:, None] * stride_bk + offs_bn[None, :] * stride_bn

    acc = tl.zeros((BLOCK_M, BLOCK_N), dtype=tl.float32)
    for kk in range(0, tl.cdiv(K, BLOCK_K)):
        a = tl.load(a_ptrs, mask=offs_k[None, :] < K - kk * BLOCK_K, other=0.0)
        b = tl.load(b_ptrs, mask=offs_k[:, None] < K - kk * BLOCK_K, other=0.0)
        acc = tl.dot(a, b, acc)
        a_ptrs += BLOCK_K * stride_ak
        b_ptrs += BLOCK_K * stride_bk

    c = acc.to(c_ptr.dtype.element_ty)
    offs_cm = pid_m * BLOCK_M + tl.arange(0, BLOCK_M)
    offs_cn = pid_n * BLOCK_N + tl.arange(0, BLOCK_N)
    c_ptrs = c_ptr + offs_cm[:, None] * stride_cm + offs_cn[None, :] * stride_cn
    mask = (offs_cm[:, None] < M) & (offs_cn[None, :] < N)
    tl.store(c_ptrs, c, mask=mask)

# config = {"BLOCK_K": 128, "BLOCK_M": 512, "BLOCK_N": 64, "GROUP_M": 8, "arch": "sm_100", "dtype": "bf16", "num_ctas": 1, "num_stages": 2, "num_warps": 2}
# arch = sm_100


// ===== COMPILED SASS (sm_100a) =====

	.target	sm_100a

	.elftype	@"ET_EXEC"


//--------------------- .note.nv.tkinfo           --------------------------
	.section	.note.nv.tkinfo,"",@"SHT_NOTE"
	.sectionflags	@"SHF_NOTE_NV_TKINFO"
	.tkinfo
        /*0018*/ 	.word	0x00000081
        /*0030*/ 	.string	""
        /*0030*/ 	.string	"ptxas-blackwell"
        /*0030*/ 	.string	"Cuda compilation tools, release 12.9, V12.9.86"
        /*0030*/ 	.string	"Build cuda_12.9.r12.9/compiler.36037853_0"
        /*0030*/ 	.string	"-v  -suppress-debug-info  -lineinfo  -arch sm_100a "



//--------------------- .note.nv.cuver            --------------------------
	.section	.note.nv.cuver,"",@"SHT_NOTE"
	.sectionflags	@"SHF_NOTE_NV_CUVER"
        /*0018*/ 	.short	0x0001
        /*001a*/ 	.short	0x0064
        /*001c*/ 	.short	0x0001
        /*001e*/ 	.short	0x0000
        /*0020*/ 	.short	0x0001
        /*0022*/ 	.short	0x0000


//--------------------- .nv.info                  --------------------------
	.section	.nv.info,"",@"SHT_CUDA_INFO"
	.align	4


	//----- nvinfo : EIATTR_REGCOUNT
	.align		4
        /*0000*/ 	.byte	0x04, 0x2f
        /*0002*/ 	.short	(.L_1 - .L_0)
	.align		4
.L_0:
        /*0004*/ 	.word	index@(matmul_kernel)
        /*0008*/ 	.word	0x00000020


	//----- nvinfo : EIATTR_FRAME_SIZE
	.align		4
.L_1:
        /*000c*/ 	.byte	0x04, 0x11
        /*000e*/ 	.short	(.L_3 - .L_2)
	.align		4
.L_2:
        /*0010*/ 	.word	index@(matmul_kernel)
        /*0014*/ 	.word	0x00007ae0


	//----- nvinfo : EIATTR_MIN_STACK_SIZE
	.align		4
.L_3:
        /*0018*/ 	.byte	0x04, 0x12
        /*001a*/ 	.short	(.L_5 - .L_4)
	.align		4
.L_4:
        /*001c*/ 	.word	index@(matmul_kernel)
        /*0020*/ 	.word	0x00007ae0
.L_5:


//--------------------- .nv.info.matmul_kernel    --------------------------
	.section	.nv.info.matmul_kernel,"",@"SHT_CUDA_INFO"
	.sectionflags	@""
	.align	4


	//----- nvinfo : EIATTR_CUDA_API_VERSION
	.align		4
        /*0000*/ 	.byte	0x04, 0x37
        /*0002*/ 	.short	(.L_7 - .L_6)
.L_6:
        /*0004*/ 	.word	0x00000081


	//----- nvinfo : EIATTR_KPARAM_INFO
	.align		4
.L_7:
        /*0008*/ 	.byte	0x04, 0x17
        /*000a*/ 	.short	(.L_9 - .L_8)
.L_8:
        /*000c*/ 	.word	0x00000000
        /*0010*/ 	.short	0x000d
        /*0012*/ 	.short	0x0048
        /*0014*/ 	.byte	0x00, 0xf4, 0x21, 0x00


	//----- nvinfo : EIATTR_KPARAM_INFO
	.align		4
.L_9:
        /*0018*/ 	.byte	0x04, 0x17
        /*001a*/ 	.short	(.L_11 - .L_10)
.L_10:
        /*001c*/ 	.word	0x00000000
        /*0020*/ 	.short	0x000c
        /*0022*/ 	.short	0x0040
        /*0024*/ 	.byte	0x00, 0xf4, 0x21, 0x00


	//----- nvinfo : EIATTR_KPARAM_INFO
	.align		4
.L_11:
        /*0028*/ 	.byte	0x04, 0x17
        /*002a*/ 	.short	(.L_13 - .L_12)
.L_12:
        /*002c*/ 	.word	0x00000000
        /*0030*/ 	.short	0x000b
        /*0032*/ 	.short	0x0038
        /*0034*/ 	.byte	0x00, 0xf0, 0x11, 0x00


	//----- nvinfo : EIATTR_KPARAM_INFO
	.align		4
.L_13:
        /*0038*/ 	.byte	0x04, 0x17
        /*003a*/ 	.short	(.L_15 - .L_14)
.L_14:
        /*003c*/ 	.word	0x00000000
        /*0040*/ 	.short	0x000a
        /*0042*/ 	.short	0x0034
        /*0044*/ 	.byte	0x00, 0xf0, 0x11, 0x00


	//----- nvinfo : EIATTR_KPARAM_INFO
	.align		4
.L_15:
        /*0048*/ 	.byte	0x04, 0x17
        /*004a*/ 	.short	(.L_17 - .L_16)
.L_16:
        /*004c*/ 	.word	0x00000000
        /*0050*/ 	.short	0x0009
        /*0052*/ 	.short	0x0030
        /*0054*/ 	.byte	0x00, 0xf0, 0x11, 0x00


	//----- nvinfo : EIATTR_KPARAM_INFO
	.align		4
.L_17:
        /*0058*/ 	.byte	0x04, 0x17
        /*005a*/ 	.short	(.L_19 - .L_18)
.L_18:
        /*005c*/ 	.word	0x00000000
        /*0060*/ 	.short	0x0008
        /*0062*/ 	.short	0x002c
        /*0064*/ 	.byte	0x00, 0xf0, 0x11, 0x00


	//----- nvinfo : EIATTR_KPARAM_INFO
	.align		4
.L_19:
        /*0068*/ 	.byte	0x04, 0x17
        /*006a*/ 	.short	(.L_21 - .L_20)
.L_20:
        /*006c*/ 	.word	0x00000000
        /*0070*/ 	.short	0x0007
        /*0072*/ 	.short	0x0028
        /*0074*/ 	.byte	0x00, 0xf0, 0x11, 0x00


	//----- nvinfo : EIATTR_KPARAM_INFO
	.align		4
.L_21:
        /*0078*/ 	.byte	0x04, 0x17
        /*007a*/ 	.short	(.L_23 - .L_22)
.L_22:
        /*007c*/ 	.word	0x00000000
        /*0080*/ 	.short	0x0006
        /*0082*/ 	.short	0x0024
        /*0084*/ 	.byte	0x00, 0xf0, 0x11, 0x00


	//----- nvinfo : EIATTR_KPARAM_INFO
	.align		4
.L_23:
        /*0088*/ 	.byte	0x04, 0x17
        /*008a*/ 	.short	(.L_25 - .L_24)
.L_24:
        /*008c*/ 	.word	0x00000000
        /*0090*/ 	.short	0x0005
        /*0092*/ 	.short	0x0020
        /*0094*/ 	.byte	0x00, 0xf0, 0x11, 0x00


	//----- nvinfo : EIATTR_KPARAM_INFO
	.align		4
.L_25:
        /*0098*/ 	.byte	0x04, 0x17
        /*009a*/ 	.short	(.L_27 - .L_26)
.L_26:
        /*009c*/ 	.word	0x00000000
        /*00a0*/ 	.short	0x0004
        /*00a2*/ 	.short	0x001c
        /*00a4*/ 	.byte	0x00, 0xf0, 0x11, 0x00


	//----- nvinfo : EIATTR_KPARAM_INFO
	.align		4
.L_27:
        /*00a8*/ 	.byte	0x04, 0x17
        /*00aa*/ 	.short	(.L_29 - .L_28)
.L_28:
        /*00ac*/ 	.word	0x00000000
        /*00b0*/ 	.short	0x0003
        /*00b2*/ 	.short	0x0018
        /*00b4*/ 	.byte	0x00, 0xf0, 0x11, 0x00


	//----- nvinfo : EIATTR_KPARAM_INFO
	.align		4
.L_29:
        /*00b8*/ 	.byte	0x04, 0x17
        /*00ba*/ 	.short	(.L_31 - .L_30)
.L_30:
        /*00bc*/ 	.word	0x00000000
        /*00c0*/ 	.short	0x0002
        /*00c2*/ 	.short	0x0010
        /*00c4*/ 	.byte	0x00, 0xf4, 0x21, 0x00


	//----- nvinfo : EIATTR_KPARAM_INFO
	.align		4
.L_31:
        /*00c8*/ 	.byte	0x04, 0x17
        /*00ca*/ 	.short	(.L_33 - .L_32)
.L_32:
        /*00cc*/ 	.word	0x00000000
        /*00d0*/ 	.short	0x0001
        /*00d2*/ 	.short	0x0008
        /*00d4*/ 	.byte	0x00, 0xf4, 0x21, 0x00


	//----- nvinfo : EIATTR_KPARAM_INFO
	.align		4
.L_33:
        /*00d8*/ 	.byte	0x04, 0x17
        /*00da*/ 	.short	(.L_35 - .L_34)
.L_34:
        /*00dc*/ 	.word	0x00000000
        /*00e0*/ 	.short	0x0000
        /*00e2*/ 	.short	0x0000
        /*00e4*/ 	.byte	0x00, 0xf4, 0x21, 0x00


	//----- nvinfo : EIATTR_SPARSE_MMA_MASK
	.align		4
.L_35:
        /*00e8*/ 	.byte	0x03, 0x50
        /*00ea*/ 	.short	0x0000


	//----- nvinfo : EIATTR_MAXREG_COUNT
	.align		4
        /*00ec*/ 	.byte	0x03, 0x1b
        /*00ee*/ 	.short	0x00ff


	//----- nvinfo : EIATTR_NUM_BARRIERS
	.align		4
        /*00f0*/ 	.byte	0x02, 0x4c
        /*00f2*/ 	.byte	0x01
	.zero		1


	//----- nvinfo : EIATTR_ANNOTATIONS
	.align		4
        /*00f4*/ 	.byte	0x04, 0x55
        /*00f6*/ 	.short	(.L_37 - .L_36)


	//   ....[0]....
.L_36:
        /*00f8*/ 	.word	0x00000001
        /*00fc*/ 	.byte	0x20, 0x01, 0x00, 0x00, 0x01, 0x00, 0x00, 0x00, 0x60, 0x01, 0x00, 0x00, 0x01, 0x00, 0x00, 0x00
        /* <DEDUP_REMOVED lines=1928> */
        /*798c*/ 	.byte	0xb0, 0x95, 0x01, 0x00, 0x01, 0x00, 0x00, 0x00, 0xc0, 0x95, 0x01, 0x00


	//----- nvinfo : EIATTR_VRC_CTA_INIT_COUNT
	.align		4
.L_37:
        /*7998*/ 	.byte	0x02, 0x4a
	.zero		1
	.zero		1


	//----- nvinfo : EIATTR_EXIT_INSTR_OFFSETS
	.align		4
        /*799c*/ 	.byte	0x04, 0x1c
        /*799e*/ 	.short	(.L_39 - .L_38)


	//   ....[0]....
.L_38:
        /*79a0*/ 	.word	0x000b6b70


	//   ....[1]....
        /*79a4*/ 	.word	0x000b6ba0


	//----- nvinfo : EIATTR_REQNTID
	.align		4
.L_39:
        /*79a8*/ 	.byte	0x04, 0x10
        /*79aa*/ 	.short	(.L_41 - .L_40)
.L_40:
        /*79ac*/ 	.word	0x00000040
        /*79b0*/ 	.word	0x00000001
        /*79b4*/ 	.word	0x00000001


	//----- nvinfo : EIATTR_CBANK_PARAM_SIZE
	.align		4
.L_41:
        /*79b8*/ 	.byte	0x03, 0x19
        /*79ba*/ 	.short	0x0050


	//----- nvinfo : EIATTR_PARAM_CBANK
	.align		4
        /*79bc*/ 	.byte	0x04, 0x0a
        /*79be*/ 	.short	(.L_43 - .L_42)
	.align		4
.L_42:
        /*79c0*/ 	.word	index@(.nv.constant0.matmul_kernel)
        /*79c4*/ 	.short	0x0380
        /*79c6*/ 	.short	0x0050


	//----- nvinfo : EIATTR_SW_WAR
	.align		4
.L_43:
        /*79c8*/ 	.byte	0x04, 0x36
        /*79ca*/ 	.short	(.L_45 - .L_44)
.L_44:
        /*79cc*/ 	.word	0x00000008
.L_45:


//--------------------- .nv.compat                --------------------------
	.section	.nv.compat,"",@"SHT_CUDA_COMPAT_INFO"
	.align	4
        /*0000*/ 	.byte	0x02, 0x02, 0x01, 0x00, 0x02, 0x05, 0x05, 0x00, 0x02, 0x03, 0x00, 0x00, 0x02, 0x06, 0x01, 0x00


//--------------------- .nv.callgraph             --------------------------
	.section	.nv.callgraph,"",@"SHT_CUDA_CALLGRAPH"
	.align	4
	.sectionentsize	8
	.align		4
        /*0000*/ 	.word	0x00000000
	.align		4
        /*0004*/ 	.word	0xffffffff
	.align		4
        /*0008*/ 	.word	0x00000000
	.align		4
        /*000c*/ 	.word	0xfffffffe
	.align		4
        /*0010*/ 	.word	0x00000000
	.align		4
        /*0014*/ 	.word	0xfffffffd
	.align		4
        /*0018*/ 	.word	0x00000000
	.align		4
        /*001c*/ 	.word	0xfffffffc


//--------------------- .text.matmul_kernel       --------------------------
	.section	.text.matmul_kernel,"ax",@progbits
	.align	128
        .global         matmul_kernel
        .type           matmul_kernel,@function
        .size           matmul_kernel,(.L_x_3 - matmul_kernel)
        .other          matmul_kernel,@"STO_CUDA_ENTRY STV_DEFAULT"
matmul_kernel:
.text.matmul_kernel:
[----:B------:R-:W0:Y:S08]  /*0000*/  LDC R1, c[0x0][0x37c] ;  /* 0x0000df00ff017b82 */ /* 0x000e300000000800 */
[----:B------:R-:W1:Y:S01]  /*0010*/  LDC.64 R2, c[0x0][0x398] ;  /* 0x0000e600ff027b82 */ /* 0x000e620000000a00 */
[----:B0-----:R-:W-:Y:S01]  /*0020*/  VIADD R1, R1, 0xffff8520 ;  /* 0xffff852001017836 */ /* 0x001fe20000000000 */
[----:B------:R-:W0:Y:S01]  /*0030*/  S2R R28, SR_TID.X ;  /* 0x00000000001c7919 */ /* 0x000e220000002100 */
[----:B------:R-:W2:Y:S01]  /*0040*/  LDCU UR4, c[0x0][0x3a0] ;  /* 0x00007400ff0477ac */ /* 0x000ea20008000800 */
[----:B------:R-:W-:-:S02]  /*0050*/  CS2R R12, SRZ ;  /* 0x00000000000c7805 */ /* 0x000fc4000001ff00 */
[----:B------:R-:W-:Y:S02]  /*0060*/  CS2R R14, SRZ ;  /* 0x00000000000e7805 */ /* 0x000fe4000001ff00 */
[----:B------:R-:W-:Y:S02]  /*0070*/  CS2R R16, SRZ ;  /* 0x0000000000107805 */ /* 0x000fe4000001ff00 */
[----:B------:R-:W-:Y:S01]  /*0080*/  CS2R R18, SRZ ;  /* 0x0000000000127805 */ /* 0x000fe2000001ff00 */
[----:B------:R-:W3:Y:S01]  /*0090*/  S2UR UR6, SR_CgaCtaId ;  /* 0x00000000000679c3 */ /* 0x000ee20000008800 */
[----:B------:R-:W-:Y:S02]  /*00a0*/  CS2R R20, SRZ ;  /* 0x0000000000147805 */ /* 0x000fe4000001ff00 */
[----:B------:R-:W-:Y:S02]  /*00b0*/  CS2R R22, SRZ ;  /* 0x0000000000167805 */ /* 0x000fe4000001ff00 */
[----:B------:R-:W-:-:S02]  /*00c0*/  CS2R R24, SRZ ;  /* 0x0000000000187805 */ /* 0x000fc4000001ff00 */
[----:B------:R-:W-:Y:S01]  /*00d0*/  CS2R R26, SRZ ;  /* 0x00000000001a7805 */ /* 0x000fe2000001ff00 */
[----:B------:R-:W-:Y:S01]  /*00e0*/  UMOV UR5, 0x400 ;  /* 0x0000040000057882 */ /* 0x000fe20000000000 */
[----:B------:R-:W4:Y:S01]  /*00f0*/  LDCU.64 UR8, c[0x0][0x358] ;  /* 0x00006b00ff0877ac */ /* 0x000f220008000a00 */
[----:B--2---:R-:W-:Y:S01]  /*0100*/  UIADD3 UR4, UPT, UPT, UR4, 0x7f, URZ ;  /* 0x0000007f04047890 */ /* 0x004fe2000fffe0ff */
[----:B-1----:R-:W-:Y:S01]  /*0110*/  IMAD.MOV.U32 R0, RZ, RZ, R3 ;  /* 0x000000ffff007224 */ /* 0x002fe200078e0003 */
[----:B------:R1:W-:Y:S01]  /*0120*/  STL.64 [R1+0x3a0], R2 ;  /* 0x0003a00201007387 */ /* 0x0003e20000100a00 */
[----:B------:R-:W-:Y:S01]  /*0130*/  IMAD.MOV.U32 R11, RZ, RZ, R2 ;  /* 0x000000ffff0b7224 */ /* 0x000fe200078e0002 */
[----:B------:R-:W-:Y:S01]  /*0140*/  UISETP.GE.AND UP0, UPT, UR4, 0x80, UPT ;  /* 0x000000800400788c */ /* 0x000fe2000bf06270 */
[----:B------:R-:W-:Y:S01]  /*0150*/  VIADD R0, R0, 0x3f ;  /* 0x0000003f00007836 */ /* 0x000fe20000000000 */
[----:B------:R-:W-:Y:S01]  /*0160*/  STL [R1], RZ ;  /* 0x000000ff01007387 */ /* 0x000fe20000100800 */
[----:B---3--:R-:W-:-:S03]  /*0170*/  ULEA UR5, UR6, UR5, 0x18 ;  /* 0x0000000506057291 */ /* 0x008fc6000f8ec0ff */
[----:B------:R-:W-:Y:S01]  /*0180*/  STL [R1+0x4], RZ ;  /* 0x000004ff01007387 */ /* 0x000fe20000100800 */
[----:B-1----:R-:W-:-:S03]  /*0190*/  SHF.R.S32.HI R3, RZ, 0x1f, R0 ;  /* 0x0000001fff037819 */ /* 0x002fc60000011400 */
[----:B------:R-:W-:Y:S01]  /*01a0*/  STL [R1+0x8], RZ ;  /* 0x000008ff01007387 */ /* 0x000fe20000100800 */
[----:B------:R-:W-:-:S03]  /*01b0*/  LEA.HI R3, R3, R0, RZ, 0x6 ;  /* 0x0000000003037211 */ /* 0x000fc600078f30ff */
[----:B------:R-:W-:Y:S01]  /*01c0*/  STL [R1+0xc], RZ ;  /* 0x00000cff01007387 */ /* 0x000fe20000100800 */
[----:B------:R-:W-:-:S03]  /*01d0*/  SHF.R.S32.HI R0, RZ, 0x6, R3 ;  /* 0x00000006ff007819 */ /* 0x000fc60000011403 */
[----:B------:R-:W-:Y:S02]  /*01e0*/  STL [R1+0x390], RZ ;  /* 0x000390ff01007387 */ /* 0x000fe40000100800 */
[----:B------:R-:W-:Y:S01]  /*01f0*/  IMAD.SHL.U32 R0, R0, 0x8, RZ ;  /* 0x0000000800007824 */ /* 0x000fe200078e00ff */
[----:B------:R-:W1:Y:S04]  /*0200*/  S2R R3, SR_CTAID.X ;  /* 0x0000000000037919 */ /* 0x000e680000002500 */
[-C--:B------:R-:W-:Y:S01]  /*0210*/  IABS R7, R0.reuse ;  /* 0x0000000000077213 */ /* 0x080fe20000000000 */
[----:B------:R-:W-:Y:S01]  /*0220*/  STL [R1+0x394], RZ ;  /* 0x000394ff01007387 */ /* 0x000fe20000100800 */
[----:B------:R-:W-:Y:S02]  /*0230*/  IABS R10, R0 ;  /* 0x00000000000a7213 */ /* 0x000fe40000000000 */
[----:B------:R-:W2:Y:S01]  /*0240*/  I2F.RP R2, R7 ;  /* 0x0000000700027306 */ /* 0x000ea20000209400 */
[----:B------:R-:W-:Y:S04]  /*0250*/  STL [R1+0x398], RZ ;  /* 0x000398ff01007387 */ /* 0x000fe80000100800 */
[----:B------:R-:W-:Y:S04]  /*0260*/  STL [R1+0x39c], RZ ;  /* 0x00039cff01007387 */ /* 0x000fe80000100800 */
[----:B------:R-:W-:Y:S04]  /*0270*/  STL [R1+0x380], RZ ;  /* 0x000380ff01007387 */ /* 0x000fe80000100800 */
[----:B------:R-:W-:Y:S01]  /*0280*/  STL [R1+0x384], RZ ;  /* 0x000384ff01007387 */ /* 0x000fe20000100800 */
[----:B--2---:R-:W2:Y:S03]  /*0290*/  MUFU.RCP R2, R2 ;  /* 0x0000000200027308 */ /* 0x004ea60000001000 */
[----:B------:R-:W-:Y:S04]  /*02a0*/  STL [R1+0x388], RZ ;  /* 0x000388ff01007387 */ /* 0x000fe80000100800 */
[----:B------:R-:W-:Y:S01]  /*02b0*/  STL [R1+0x38c], RZ ;  /* 0x00038cff01007387 */ /* 0x000fe20000100800 */
[----:B-1----:R-:W-:-:S03]  /*02c0*/  IABS R8, R3 ;  /* 0x0000000300087213 */ /* 0x002fc60000000000 */
[----:B------:R-:W-:Y:S04]  /*02d0*/  STL [R1+0x370], RZ ;  /* 0x000370ff01007387 */ /* 0x000fe80000100800 */
[----:B------:R-:W-:Y:S01]  /*02e0*/  STL [R1+0x374], RZ ;  /* 0x000374ff01007387 */ /* 0x000fe20000100800 */
[----:B--2---:R-:W-:-:S03]  /*02f0*/  VIADD R4, R2, 0xffffffe ;  /* 0x0ffffffe02047836 */ /* 0x004fc60000000000 */
[----:B------:R-:W-:Y:S01]  /*0300*/  STL [R1+0x378], RZ ;  /* 0x000378ff01007387 */ /* 0x000fe20000100800 */
[----:B------:R-:W-:Y:S01]  /*0310*/  IMAD.MOV R2, RZ, RZ, -R10 ;  /* 0x000000ffff027224 */ /* 0x000fe200078e0a0a */
[----:B------:R1:W2:Y:S02]  /*0320*/  F2I.FTZ.U32.TRUNC.NTZ R5, R4 ;  /* 0x0000000400057305 */ /* 0x0002a4000021f000 */
[----:B------:R-:W-:Y:S04]  /*0330*/  STL [R1+0x37c], RZ ;  /* 0x00037cff01007387 */ /* 0x000fe80000100800 */
[----:B------:R-:W-:Y:S04]  /*0340*/  STL [R1+0x360], RZ ;  /* 0x000360ff01007387 */ /* 0x000fe80000100800 */
[----:B------:R-:W-:Y:S01]  /*0350*/  STL [R1+0x364], RZ ;  /* 0x000364ff01007387 */ /* 0x000fe20000100800 */
[----:B-1----:R-:W-:-:S03]  /*0360*/  IMAD.MOV.U32 R4, RZ, RZ, RZ ;  /* 0x000000ffff047224 */ /* 0x002fc600078e00ff */
[----:B------:R-:W-:Y:S01]  /*0370*/  STL [R1+0x368], RZ ;  /* 0x000368ff01007387 */ /* 0x000fe20000100800 */
[----:B--2---:R-:W-:-:S03]  /*0380*/  IMAD.MOV R6, RZ, RZ, -R5 ;  /* 0x000000ffff067224 */ /* 0x004fc600078e0a05 */
[----:B------:R-:W-:Y:S01]  /*0390*/  STL [R1+0x36c], RZ ;  /* 0x00036cff01007387 */ /* 0x000fe20000100800 */
[----:B------:R-:W-:-:S03]  /*03a0*/  IMAD R9, R6, R7, RZ ;  /* 0x0000000706097224 */ /* 0x000fc600078e02ff */
[----:B------:R-:W-:Y:S01]  /*03b0*/  STL [R1+0x350], RZ ;  /* 0x000350ff01007387 */ /* 0x000fe20000100800 */
[----:B------:R-:W-:Y:S02]  /*03c0*/  IMAD.MOV.U32 R6, RZ, RZ, R8 ;  /* 0x000000ffff067224 */ /* 0x000fe400078e0008 */
[----:B------:R-:W-:Y:S01]  /*03d0*/  IMAD.HI.U32 R5, R5, R9, R4 ;  /* 0x0000000905057227 */ /* 0x000fe200078e0004 */
[----:B------:R-:W-:Y:S04]  /*03e0*/  STL [R1+0x354], RZ ;  /* 0x000354ff01007387 */ /* 0x000fe80000100800 */
[----:B------:R-:W-:Y:S01]  /*03f0*/  STL [R1+0x358], RZ ;  /* 0x000358ff01007387 */ /* 0x000fe20000100800 */
[----:B------:R-:W-:-:S03]  /*0400*/  IMAD.HI.U32 R5, R5, R6, RZ ;  /* 0x0000000605057227 */ /* 0x000fc600078e00ff */
[----:B------:R-:W-:Y:S01]  /*0410*/  STL [R1+0x35c], RZ ;  /* 0x00035cff01007387 */ /* 0x000fe20000100800 */
[----:B------:R-:W-:-:S03]  /*0420*/  IMAD R2, R5, R2, R6 ;  /* 0x0000000205027224 */ /* 0x000fc600078e0206 */
[----:B------:R-:W-:Y:S02]  /*0430*/  STL [R1+0x340], RZ ;  /* 0x000340ff01007387 */ /* 0x000fe40000100800 */
[----:B------:R-:W-:Y:S02]  /*0440*/  ISETP.GT.U32.AND P1, PT, R7, R2, PT ;  /* 0x000000020700720c */ /* 0x000fe40003f24070 */
[----:B------:R-:W-:Y:S04]  /*0450*/  STL [R1+0x344], RZ ;  /* 0x000344ff01007387 */ /* 0x000fe80000100800 */
[----:B------:R-:W-:Y:S04]  /*0460*/  STL [R1+0x348], RZ ;  /* 0x000348ff01007387 */ /* 0x000fe80000100800 */
[----:B------:R-:W-:Y:S03]  /*0470*/  STL [R1+0x34c], RZ ;  /* 0x00034cff01007387 */ /* 0x000fe60000100800 */
[----:B------:R-:W-:Y:S01]  /*0480*/  @!P1 IMAD.IADD R2, R2, 0x1, -R7 ;  /* 0x0000000102029824 */ /* 0x000fe200078e0a07 */
[----:B------:R-:W-:Y:S01]  /*0490*/  STL [R1+0x330], RZ ;  /* 0x000330ff01007387 */ /* 0x000fe20000100800 */
[----:B------:R-:W-:Y:S01]  /*04a0*/  @!P1 VIADD R5, R5, 0x1 ;  /* 0x0000000105059836 */ /* 0x000fe20000000000 */
[----:B------:R-:W-:-:S02]  /*04b0*/  ISETP.NE.AND P1, PT, R0, RZ, PT ;  /* 0x000000ff0000720c */ /* 0x000fc40003f25270 */
[----:B------:R-:W-:Y:S01]  /*04c0*/  STL [R1+0x334], RZ ;  /* 0x000334ff01007387 */ /* 0x000fe20000100800 */
[----:B------:R-:W-:Y:S02]  /*04d0*/  ISETP.GE.U32.AND P0, PT, R2, R7, PT ;  /* 0x000000070200720c */ /* 0x000fe40003f06070 */
[----:B------:R-:W-:Y:S01]  /*04e0*/  LOP3.LUT R2, R3, R0, RZ, 0x3c, !PT ;  /* 0x0000000003027212 */ /* 0x000fe200078e3cff */
[----:B------:R-:W-:Y:S03]  /*04f0*/  STL [R1+0x338], RZ ;  /* 0x000338ff01007387 */ /* 0x000fe60000100800 */
[----:B------:R-:W-:Y:S01]  /*0500*/  ISETP.GE.AND P2, PT, R2, RZ, PT ;  /* 0x000000ff0200720c */ /* 0x000fe20003f46270 */
[----:B------:R-:W-:Y:S01]  /*0510*/  STL [R1+0x33c], RZ ;  /* 0x00033cff01007387 */ /* 0x000fe20000100800 */
[----:B------:R-:W-:-:S03]  /*0520*/  VIADD R2, R11, 0x1ff ;  /* 0x000001ff0b027836 */ /* 0x000fc60000000000 */
[----:B------:R-:W-:Y:S02]  /*0530*/  STL [R1+0x320], RZ ;  /* 0x000320ff01007387 */ /* 0x000fe40000100800 */
[----:B------:R-:W-:Y:S02]  /*0540*/  @P0 VIADD R5, R5, 0x1 ;  /* 0x0000000105050836 */ /* 0x000fe40000000000 */
[----:B------:R-:W-:Y:S02]  /*0550*/  STL [R1+0x324], RZ ;  /* 0x000324ff01007387 */ /* 0x000fe40000100800 */
[----:B------:R-:W-:Y:S01]  /*0560*/  IMAD.MOV.U32 R4, RZ, RZ, R5 ;  /* 0x000000ffff047224 */ /* 0x000fe200078e0005 */
[----:B------:R-:W-:Y:S01]  /*0570*/  SHF.R.S32.HI R5, RZ, 0x1f, R2 ;  /* 0x0000001fff057819 */ /* 0x000fe20000011402 */
[----:B------:R-:W-:Y:S02]  /*0580*/  STL [R1+0x328], RZ ;  /* 0x000328ff01007387 */ /* 0x000fe40000100800 */
[----:B------:R-:W-:Y:S01]  /*0590*/  @!P2 IMAD.MOV R4, RZ, RZ, -R4 ;  /* 0x000000ffff04a224 */ /* 0x000fe200078e0a04 */
[----:B------:R-:W-:Y:S01]  /*05a0*/  @!P1 LOP3.LUT R4, RZ, R0, RZ, 0x33, !PT ;  /* 0x00000000ff049212 */ /* 0x000fe200078e33ff */
[----:B------:R-:W-:Y:S01]  /*05b0*/  STL [R1+0x32c], RZ ;  /* 0x00032cff01007387 */ /* 0x000fe20000100800 */
[----:B------:R-:W-:-:S03]  /*05c0*/  LEA.HI R5, R5, R2, RZ, 0x9 ;  /* 0x0000000205057211 */ /* 0x000fc600078f48ff */
[----:B------:R-:W-:Y:S01]  /*05d0*/  STL [R1+0x310], RZ ;  /* 0x000310ff01007387 */ /* 0x000fe20000100800 */
[----:B------:R-:W-:Y:S02]  /*05e0*/  IMAD.SHL.U32 R2, R4, 0x8, RZ ;  /* 0x0000000804027824 */ /* 0x000fe400078e00ff */
[----:B------:R-:W-:Y:S01]  /*05f0*/  IMAD.MOV R4, RZ, RZ, -R4 ;  /* 0x000000ffff047224 */ /* 0x000fe200078e0a04 */
[----:B------:R-:W-:Y:S02]  /*0600*/  STL [R1+0x314], RZ ;  /* 0x000314ff01007387 */ /* 0x000fe40000100800 */
[----:B------:R-:W-:Y:S01]  /*0610*/  LEA.HI.SX32 R5, R5, -R2, 0x17 ;  /* 0x8000000205057211 */ /* 0x000fe200078fbaff */
[----:B------:R-:W-:Y:S01]  /*0620*/  IMAD R11, R0, R4, R3 ;  /* 0x00000004000b7224 */ /* 0x000fe200078e0203 */
[----:B------:R-:W-:Y:S01]  /*0630*/  STL [R1+0x318], RZ ;  /* 0x000318ff01007387 */ /* 0x000fe20000100800 */
[----:B------:R-:W-:Y:S01]  /*0640*/  IMAD.MOV.U32 R4, RZ, RZ, RZ ;  /* 0x000000ffff047224 */ /* 0x000fe200078e00ff */
[----:B------:R-:W-:-:S02]  /*0650*/  VIMNMX R6, PT, PT, R5, 0x8, PT ;  /* 0x0000000805067848 */ /* 0x000fc40003fe0100 */
[----:B------:R-:W-:Y:S02]  /*0660*/  STL [R1+0x31c], RZ ;  /* 0x00031cff01007387 */ /* 0x000fe40000100800 */
[-C--:B------:R-:W-:Y:S02]  /*0670*/  IABS R8, R6.reuse ;  /* 0x0000000600087213 */ /* 0x080fe40000000000 */
[----:B------:R-:W-:Y:S01]  /*0680*/  STL [R1+0x300], RZ ;  /* 0x000300ff01007387 */ /* 0x000fe20000100800 */
[----:B------:R-:W-:Y:S01]  /*0690*/  IABS R0, R6 ;  /* 0x0000000600007213 */ /* 0x000fe20000000000 */
[----:B------:R-:W1:Y:S02]  /*06a0*/  I2F.RP R7, R8 ;  /* 0x0000000800077306 */ /* 0x000e640000209400 */
[----:B------:R-:W-:Y:S04]  /*06b0*/  STL [R1+0x304], RZ ;  /* 0x000304ff01007387 */ /* 0x000fe80000100800 */
[----:B------:R-:W-:Y:S04]  /*06c0*/  STL [R1+0x308], RZ ;  /* 0x000308ff01007387 */ /* 0x000fe80000100800 */
[----:B------:R-:W-:Y:S04]  /*06d0*/  STL [R1+0x30c], RZ ;  /* 0x00030cff01007387 */ /* 0x000fe80000100800 */
[----:B------:R-:W-:Y:S01]  /*06e0*/  STL [R1+0x2f0], RZ ;  /* 0x0002f0ff01007387 */ /* 0x000fe20000100800 */
[----:B-1----:R-:W1:Y:S03]  /*06f0*/  MUFU.RCP R7, R7 ;  /* 0x0000000700077308 */ /* 0x002e660000001000 */
[----:B------:R-:W-:Y:S04]  /*0700*/  STL [R1+0x2f4], RZ ;  /* 0x0002f4ff01007387 */ /* 0x000fe80000100800 */
[----:B------:R-:W-:Y:S04]  /*0710*/  STL [R1+0x2f8], RZ ;  /* 0x0002f8ff01007387 */ /* 0x000fe80000100800 */
[----:B------:R-:W-:Y:S04]  /*0720*/  STL [R1+0x2fc], RZ ;  /* 0x0002fcff01007387 */ /* 0x000fe80000100800 */
[----:B------:R-:W-:Y:S01]  /*0730*/  STL [R1+0x2e0], RZ ;  /* 0x0002e0ff01007387 */ /* 0x000fe20000100800 */
[----:B-1----:R-:W-:-:S03]  /*0740*/  VIADD R5, R7, 0xffffffe ;  /* 0x0ffffffe07057836 */ /* 0x002fc60000000000 */
[----:B------:R-:W-:Y:S04]  /*0750*/  STL [R1+0x2e4], RZ ;  /* 0x0002e4ff01007387 */ /* 0x000fe80000100800 */
[----:B------:R-:W-:Y:S01]  /*0760*/  STL [R1+0x2e8], RZ ;  /* 0x0002e8ff01007387 */ /* 0x000fe20000100800 */
[----:B------:R-:W1:Y:S03]  /*0770*/  F2I.FTZ.U32.TRUNC.NTZ R5, R5 ;  /* 0x0000000500057305 */ /* 0x000e66000021f000 */
[----:B------:R-:W-:Y:S04]  /*0780*/  STL [R1+0x2ec], RZ ;  /* 0x0002ecff01007387 */ /* 0x000fe80000100800 */
[----:B------:R-:W-:Y:S04]  /*0790*/  STL [R1+0x2d0], RZ ;  /* 0x0002d0ff01007387 */ /* 0x000fe80000100800 */
[----:B------:R-:W-:Y:S04]  /*07a0*/  STL [R1+0x2d4], RZ ;  /* 0x0002d4ff01007387 */ /* 0x000fe80000100800 */
[----:B------:R-:W-:Y:S01]  /*07b0*/  STL [R1+0x2d8], RZ ;  /* 0x0002d8ff01007387 */ /* 0x000fe20000100800 */
[----:B-1----:R-:W-:-:S03]  /*07c0*/  IMAD.MOV R9, RZ, RZ, -R5 ;  /* 0x000000ffff097224 */ /* 0x002fc600078e0a05 */
[----:B------:R-:W-:Y:S01]  /*07d0*/  STL [R1+0x2dc], RZ ;  /* 0x0002dcff01007387 */ /* 0x000fe20000100800 */
[----:B------:R-:W-:Y:S01]  /*07e0*/  IMAD.MOV.U32 R3, RZ, RZ, R9 ;  /* 0x000000ffff037224 */ /* 0x000fe200078e0009 */
[----:B------:R-:W-:Y:S02]  /*07f0*/  IABS R9, R11 ;  /* 0x0000000b00097213 */ /* 0x000fe40000000000 */
[----:B------:R-:W-:Y:S01]  /*0800*/  STL [R1+0x2c0], RZ ;  /* 0x0002c0ff01007387 */ /* 0x000fe20000100800 */
[----:B------:R-:W-:-:S03]  /*0810*/  IMAD R3, R3, R8, RZ ;  /* 0x0000000803037224 */ /* 0x000fc600078e02ff */
[----:B------:R-:W-:Y:S01]  /*0820*/  STL [R1+0x2c4], RZ ;  /* 0x0002c4ff01007387 */ /* 0x000fe20000100800 */
[----:B------:R-:W-:-:S03]  /*0830*/  IMAD.HI.U32 R4, R5, R3, R4 ;  /* 0x0000000305047227 */ /* 0x000fc600078e0004 */
[----:B------:R-:W-:Y:S01]  /*0840*/  STL [R1+0x2c8], RZ ;  /* 0x0002c8ff01007387 */ /* 0x000fe20000100800 */
[----:B------:R-:W-:Y:S02]  /*0850*/  IMAD.MOV R3, RZ, RZ, -R0 ;  /* 0x000000ffff037224 */ /* 0x000fe400078e0a00 */
[----:B------:R-:W-:Y:S01]  /*0860*/  IMAD.HI.U32 R0, R4, R9, RZ ;  /* 0x0000000904007227 */ /* 0x000fe200078e00ff */
[----:B------:R-:W-:Y:S01]  /*0870*/  STL [R1+0x2cc], RZ ;  /* 0x0002ccff01007387 */ /* 0x000fe20000100800 */
[----:B------:R-:W-:Y:S02]  /*0880*/  CS2R R4, SRZ ;  /* 0x0000000000047805 */ /* 0x000fe4000001ff00 */
[----:B------:R-:W-:Y:S01]  /*0890*/  IMAD R3, R0, R3, R9 ;  /* 0x0000000300037224 */ /* 0x000fe200078e0209 */
[----:B------:R-:W-:Y:S04]  /*08a0*/  STL [R1+0x2b0], RZ ;  /* 0x0002b0ff01007387 */ /* 0x000fe80000100800 */
[----:B------:R-:W-:Y:S01]  /*08b0*/  STL [R1+0x2b4], RZ ;  /* 0x0002b4ff01007387 */ /* 0x000fe20000100800 */
[----:B------:R-:W-:-:S03]  /*08c0*/  ISETP.GT.U32.AND P1, PT, R8, R3, PT ;  /* 0x000000030800720c */ /* 0x000fc60003f24070 */
[----:B------:R-:W-:Y:S04]  /*08d0*/  STL [R1+0x2b8], RZ ;  /* 0x0002b8ff01007387 */ /* 0x000fe80000100800 */
[----:B------:R-:W-:Y:S04]  /*08e0*/  STL [R1+0x2bc], RZ ;  /* 0x0002bcff01007387 */ /* 0x000fe80000100800 */
[----:B------:R-:W-:Y:S02]  /*08f0*/  STL [R1+0x2a0], RZ ;  /* 0x0002a0ff01007387 */ /* 0x000fe40000100800 */
[----:B------:R-:W-:-:S02]  /*0900*/  @!P1 IMAD.IADD R3, R3, 0x1, -R8 ;  /* 0x0000000103039824 */ /* 0x000fc400078e0a08 */
[----:B------:R-:W-:Y:S01]  /*0910*/  STL [R1+0x2a4], RZ ;  /* 0x0002a4ff01007387 */ /* 0x000fe20000100800 */
[----:B------:R-:W-:Y:S01]  /*0920*/  @!P1 VIADD R0, R0, 0x1 ;  /* 0x0000000100009836 */ /* 0x000fe20000000000 */
[----:B------:R-:W-:Y:S02]  /*0930*/  ISETP.NE.AND P1, PT, R6, RZ, PT ;  /* 0x000000ff0600720c */ /* 0x000fe40003f25270 */
[----:B------:R-:W-:Y:S01]  /*0940*/  STL [R1+0x2a8], RZ ;  /* 0x0002a8ff01007387 */ /* 0x000fe20000100800 */
[----:B------:R-:W-:Y:S02]  /*0950*/  ISETP.GE.U32.AND P0, PT, R3, R8, PT ;  /* 0x000000080300720c */ /* 0x000fe40003f06070 */
[----:B------:R-:W-:Y:S02]  /*0960*/  CS2R R8, SRZ ;  /* 0x0000000000087805 */ /* 0x000fe4000001ff00 */
[----:B------:R-:W-:Y:S01]  /*0970*/  LOP3.LUT R3, R11, R6, RZ, 0x3c, !PT ;  /* 0x000000060b037212 */ /* 0x000fe200078e3cff */
[----:B------:R-:W-:Y:S03]  /*0980*/  STL [R1+0x2ac], RZ ;  /* 0x0002acff01007387 */ /* 0x000fe60000100800 */
[----:B------:R-:W-:Y:S01]  /*0990*/  ISETP.GE.AND P2, PT, R3, RZ, PT ;  /* 0x000000ff0300720c */ /* 0x000fe20003f46270 */
[----:B------:R-:W-:Y:S04]  /*09a0*/  STL [R1+0x290], RZ ;  /* 0x000290ff01007387 */ /* 0x000fe80000100800 */
[----:B------:R-:W-:Y:S01]  /*09b0*/  STL [R1+0x294], RZ ;  /* 0x000294ff01007387 */ /* 0x000fe20000100800 */
[----:B------:R-:W-:-:S03]  /*09c0*/  @P0 VIADD R0, R0, 0x1 ;  /* 0x0000000100000836 */ /* 0x000fc60000000000 */
[----:B------:R-:W-:Y:S04]  /*09d0*/  STL [R1+0x298], RZ ;  /* 0x000298ff01007387 */ /* 0x000fe80000100800 */
[----:B------:R-:W-:Y:S01]  /*09e0*/  STL [R1+0x29c], RZ ;  /* 0x00029cff01007387 */ /* 0x000fe20000100800 */
[----:B------:R-:W-:Y:S01]  /*09f0*/  @!P2 IMAD.MOV R0, RZ, RZ, -R0 ;  /* 0x000000ffff00a224 */ /* 0x000fe200078e0a00 */
[----:B------:R-:W-:Y:S02]  /*0a00*/  @!P1 LOP3.LUT R0, RZ, R6, RZ, 0x33, !PT ;  /* 0x00000006ff009212 */ /* 0x000fe400078e33ff */
[----:B------:R-:W-:Y:S03]  /*0a10*/  STL [R1+0x280], RZ ;  /* 0x000280ff01007387 */ /* 0x000fe60000100800 */
[----:B------:R-:W-:Y:S01]  /*0a20*/  IMAD.MOV R3, RZ, RZ, -R0 ;  /* 0x000000ffff037224 */ /* 0x000fe200078e0a00 */
[----:B------:R-:W-:Y:S03]  /*0a30*/  STL [R1+0x284], RZ ;  /* 0x000284ff01007387 */ /* 0x000fe60000100800 */
[----:B------:R-:W-:Y:S01]  /*0a40*/  IMAD R3, R6, R3, R11 ;  /* 0x0000000306037224 */ /* 0x000fe200078e020b */
[----:B------:R-:W-:Y:S01]  /*0a50*/  STL [R1+0x288], RZ ;  /* 0x000288ff01007387 */ /* 0x000fe20000100800 */
[----:B------:R-:W-:-:S02]  /*0a60*/  CS2R R6, SRZ ;  /* 0x0000000000067805 */ /* 0x000fc4000001ff00 */
[----:B------:R-:W-:Y:S01]  /*0a70*/  CS2R R10, SRZ ;  /* 0x00000000000a7805 */ /* 0x000fe2000001ff00 */
[----:B------:R-:W-:Y:S01]  /*0a80*/  IMAD.IADD R2, R2, 0x1, R3 ;  /* 0x0000000102027824 */ /* 0x000fe200078e0203 */
[----:B------:R-:W-:Y:S01]  /*0a90*/  STL [R1+0x28c], RZ ;  /* 0x00028cff01007387 */ /* 0x000fe20000100800 */
[----:B0-----:R-:W-:-:S03]  /*0aa0*/  LOP3.LUT R3, R28, 0x3f, RZ, 0xc0, !PT ;  /* 0x0000003f1c037812 */ /* 0x001fc600078ec0ff */
[----:B------:R-:W-:Y:S04]  /*0ab0*/  STL [R1+0x270], RZ ;  /* 0x000270ff01007387 */ /* 0x000fe80000100800 */
        /* <DEDUP_REMOVED lines=155> */
[----:B------:R-:W-:Y:S04]  /*1470*/  STL [R1+0x3c00], R4 ;  /* 0x003c000401007387 */ /* 0x000fe80000100800 */
[----:B------:R0:W-:Y:S02]  /*1480*/  STL [R1+0x3c04], R5 ;  /* 0x003c040501007387 */ /* 0x0001e40000100800 */
[----:B0-----:R-:W-:-:S04]  /*1490*/  IMAD.SHL.U32 R5, R0, 0x40, RZ ;  /* 0x0000004000057824 */ /* 0x001fc800078e00ff */
[C---:B------:R-:W-:Y:S01]  /*14a0*/  VIADD R29, R5.reuse, 0x1 ;  /* 0x00000001051d7836 */ /* 0x040fe20000000000 */
[----:B------:R-:W-:Y:S01]  /*14b0*/  STL [R1+0x15c4], R5 ;  /* 0x0015c40501007387 */ /* 0x000fe20000100800 */
[C---:B------:R-:W-:Y:S02]  /*14c0*/  VIADD R0, R5.reuse, 0x2 ;  /* 0x0000000205007836 */ /* 0x040fe40000000000 */
[C---:B------:R-:W-:Y:S01]  /*14d0*/  VIADD R4, R5.reuse, 0x3 ;  /* 0x0000000305047836 */ /* 0x040fe20000000000 */
[----:B------:R0:W-:Y:S04]  /*14e0*/  STL [R1+0x48c], R29 ;  /* 0x00048c1d01007387 */ /* 0x0001e80000100800 */
[----:B------:R1:W-:Y:S04]  /*14f0*/  STL [R1+0x488], R0 ;  /* 0x0004880001007387 */ /* 0x0003e80000100800 */
[----:B------:R2:W-:Y:S01]  /*1500*/  STL [R1+0x484], R4 ;  /* 0x0004840401007387 */ /* 0x0005e20000100800 */
[----:B0-----:R-:W-:-:S02]  /*1510*/  VIADD R29, R5, 0x4 ;  /* 0x00000004051d7836 */ /* 0x001fc40000000000 */
[----:B-1----:R-:W-:-:S03]  /*1520*/  VIADD R0, R5, 0x5 ;  /* 0x0000000505007836 */ /* 0x002fc60000000000 */
[----:B------:R0:W-:Y:S01]  /*1530*/  STL [R1+0x480], R29 ;  /* 0x0004801d01007387 */ /* 0x0001e20000100800 */
[----:B--2---:R-:W-:-:S03]  /*1540*/  VIADD R4, R5, 0x6 ;  /* 0x0000000605047836 */ /* 0x004fc60000000000 */
[----:B------:R1:W-:Y:S04]  /*1550*/  STL [R1+0x47c], R0 ;  /* 0x00047c0001007387 */ /* 0x0003e80000100800 */
[----:B------:R2:W-:Y:S01]  /*1560*/  STL [R1+0x478], R4 ;  /* 0x0004780401007387 */ /* 0x0005e20000100800 */
[C---:B0-----:R-:W-:Y:S02]  /*1570*/  VIADD R29, R5.reuse, 0x7 ;  /* 0x00000007051d7836 */ /* 0x041fe40000000000 */
        /* <DEDUP_REMOVED lines=71> */
[----:B0-----:R-:W-:Y:S02]  /*19f0*/  VIADD R29, R5, 0x2b ;  /* 0x0000002b051d7836 */ /* 0x001fe40000000000 */
[----:B-1----:R-:W-:-:S03]  /*1a00*/  IMAD.SHL.U32 R0, R2, 0x200, RZ ;  /* 0x0000020002007824 */ /* 0x002fc600078e00ff */
[----:B------:R0:W-:Y:S01]  /*1a10*/  STL [R1+0x3e4], R29 ;  /* 0x0003e41d01007387 */ /* 0x0001e20000100800 */
[C---:B------:R-:W-:Y:S02]  /*1a20*/  VIADD R2, R5.reuse, 0x2e ;  /* 0x0000002e05027836 */ /* 0x040fe40000000000 */
[----:B--2---:R-:W-:Y:S01]  /*1a30*/  VIADD R4, R5, 0x2c ;  /* 0x0000002c05047836 */ /* 0x004fe20000000000 */
[----:B------:R-:W-:-:S04]  /*1a40*/  LOP3.LUT R3, R0, 0x40, R3, 0xfe, !PT ;  /* 0x0000004000037812 */ /* 0x000fc800078efe03 */
[----:B------:R1:W-:Y:S01]  /*1a50*/  STL [R1+0x3e0], R4 ;  /* 0x0003e00401007387 */ /* 0x0003e20000100800 */
[----:B0-----:R-:W-:-:S05]  /*1a60*/  VIADD R29, R5, 0x2d ;  /* 0x0000002d051d7836 */ /* 0x001fca0000000000 */
[----:B------:R0:W-:Y:S01]  /*1a70*/  STL [R1+0x3dc], R29 ;  /* 0x0003dc1d01007387 */ /* 0x0001e20000100800 */
[----:B-1----:R-:W-:Y:S01]  /*1a80*/  LOP3.LUT R4, R0, 0x3f, R28, 0xf8, !PT ;  /* 0x0000003f00047812 */ /* 0x002fe200078ef81c */
[C---:B------:R-:W-:Y:S02]  /*1a90*/  VIADD R0, R5.reuse, 0x2f ;  /* 0x0000002f05007836 */ /* 0x040fe40000000000 */
[----:B------:R1:W-:Y:S01]  /*1aa0*/  STL [R1+0x3d8], R2 ;  /* 0x0003d80201007387 */ /* 0x0003e20000100800 */
[----:B------:R-:W-:-:S03]  /*1ab0*/  VIADD R28, R5, 0x3c ;  /* 0x0000003c051c7836 */ /* 0x000fc60000000000 */
[----:B------:R2:W-:Y:S01]  /*1ac0*/  STL [R1+0x1fbc], R3 ;  /* 0x001fbc0301007387 */ /* 0x0005e20000100800 */
[----:B0-----:R-:W-:-:S03]  /*1ad0*/  VIADD R29, R5, 0x3b ;  /* 0x0000003b051d7836 */ /* 0x001fc60000000000 */
[----:B------:R-:W-:Y:S01]  /*1ae0*/  STL [R1+0x1818], R4 ;  /* 0x0018180401007387 */ /* 0x000fe20000100800 */
[----:B-1----:R-:W-:-:S03]  /*1af0*/  VIADD R2, R5, 0x30 ;  /* 0x0000003005027836 */ /* 0x002fc60000000000 */
[----:B------:R0:W-:Y:S01]  /*1b00*/  STL [R1+0x3d4], R0 ;  /* 0x0003d40001007387 */ /* 0x0001e20000100800 */
[----:B--2---:R-:W-:-:S03]  /*1b10*/  VIADD R3, R5, 0x32 ;  /* 0x0000003205037836 */ /* 0x004fc60000000000 */
[----:B------:R1:W-:Y:S01]  /*1b20*/  STL [R1+0x3d0], R2 ;  /* 0x0003d00201007387 */ /* 0x0003e20000100800 */
[C---:B0-----:R-:W-:Y:S02]  /*1b30*/  VIADD R0, R5.reuse, 0x31 ;  /* 0x0000003105007836 */ /* 0x041fe40000000000 */
[----:B-1----:R-:W-:-:S03]  /*1b40*/  VIADD R2, R5, 0x33 ;  /* 0x0000003305027836 */ /* 0x002fc60000000000 */
[----:B------:R0:W-:Y:S04]  /*1b50*/  STL [R1+0x3cc], R0 ;  /* 0x0003cc0001007387 */ /* 0x0001e80000100800 */
        /* <DEDUP_REMOVED lines=17> */
[C---:B--2---:R-:W-:Y:S02]  /*1c70*/  VIADD R2, R5.reuse, 0x3e ;  /* 0x0000003e05027836 */ /* 0x044fe40000000000 */
[----:B0-----:R-:W-:Y:S01]  /*1c80*/  VIADD R0, R5, 0x3f ;  /* 0x0000003f05007836 */ /* 0x001fe20000000000 */
[----:B------:R-:W-:-:S05]  /*1c90*/  LOP3.LUT R5, R4, 0x80, RZ, 0xfc, !PT ;  /* 0x0000008004057812 */ /* 0x000fca00078efcff */
[----:B------:R0:W-:Y:S02]  /*1ca0*/  STL [R1+0x2970], R5 ;  /* 0x0029700501007387 */ /* 0x0001e40000100800 */
[----:B0-----:R-:W-:-:S05]  /*1cb0*/  LOP3.LUT R5, R4, 0xc0, RZ, 0xfc, !PT ;  /* 0x000000c004057812 */ /* 0x001fca00078efcff */
[----:B------:R0:W-:Y:S02]  /*1cc0*/  STL [R1+0x29ac], R5 ;  /* 0x0029ac0501007387 */ /* 0x0001e40000100800 */
[----:B0-----:R-:W-:-:S05]  /*1cd0*/  LOP3.LUT R5, R4, 0x100, RZ, 0xfc, !PT ;  /* 0x0000010004057812 */ /* 0x001fca00078efcff */
[----:B------:R0:W-:Y:S02]  /*1ce0*/  STL [R1+0x2a0c], R5 ;  /* 0x002a0c0501007387 */ /* 0x0001e40000100800 */
[----:B0-----:R-:W-:-:S05]  /*1cf0*/  LOP3.LUT R5, R4, 0x140, RZ, 0xfc, !PT ;  /* 0x0000014004057812 */ /* 0x001fca00078efcff */
[----:B------:R0:W-:Y:S02]  /*1d00*/  STL [R1+0x2a2c], R5 ;  /* 0x002a2c0501007387 */ /* 0x0001e40000100800 */
[C---:B0-----:R-:W-:Y:S02]  /*1d10*/  LOP3.LUT R5, R4.reuse, 0x180, RZ, 0xfc, !PT ;  /* 0x0000018004057812 */ /* 0x041fe400078efcff */
[----:B------:R-:W-:-:S03]  /*1d20*/  LOP3.LUT R4, R4, 0x1c0, RZ, 0xfc, !PT ;  /* 0x000001c004047812 */ /* 0x000fc600078efcff */
[----:B------:R0:W-:Y:S04]  /*1d30*/  STL [R1+0x2a24], R5 ;  /* 0x002a240501007387 */ /* 0x0001e80000100800 */
[----:B0-----:R0:W5:Y:S04]  /*1d40*/  LDL.LU R5, [R1+0x3c04] ;  /* 0x003c040001057983 */ /* 0x0011680000300800 */
[----:B------:R1:W-:Y:S04]  /*1d50*/  STL [R1+0x2a1c], R4 ;  /* 0x002a1c0401007387 */ /* 0x0003e80000100800 */
[----:B-1----:R0:W5:Y:S01]  /*1d60*/  LDL.LU R4, [R1+0x3c00] ;  /* 0x003c000001047983 */ /* 0x0021620000300800 */
[----:B----4-:R-:W-:Y:S05]  /*1d70*/  BRA.U !UP0, `(.L_x_0) ;  /* 0x00000a4508e47547 */ /* 0x010fea000b800000 */
[----:B------:R-:W2:Y:S04]  /*1d80*/  LDL R26, [R1+0x3a4] ;  /* 0x0003a400011a7983 */ /* 0x000ea80000100800 */
[----:B------:R-:W3:Y:S04]  /*1d90*/  LDL R19, [R1+0x1818] ;  /* 0x0018180001137983 */ /* 0x000ee80000100800 */
[----:B------:R-:W4:Y:S04]  /*1da0*/  LDL R24, [R1+0x1fbc] ;  /* 0x001fbc0001187983 */ /* 0x000f280000100800 */
[----:B------:R-:W3:Y:S04]  /*1db0*/  LDL R20, [R1+0x2970] ;  /* 0x0029700001147983 */ /* 0x000ee80000100800 */
[----:B------:R-:W3:Y:S01]  /*1dc0*/  LDL R21, [R1+0x29ac] ;  /* 0x0029ac0001157983 */ /* 0x000ee20000100800 */
[----:B------:R-:W-:Y:S01]  /*1dd0*/  ISETP.GE.AND P5, PT, R2, RZ, PT ;  /* 0x000000ff0200720c */ /* 0x000fe20003fa6270 */
[----:B------:R-:W1:Y:S02]  /*1de0*/  LDCU.128 UR12, c[0x0][0x380] ;  /* 0x00007000ff0c77ac */ /* 0x000e640008000c00 */
[----:B------:R-:W3:Y:S01]  /*1df0*/  LDL.LU R27, [R1+0x3a0] ;  /* 0x0003a000011b7983 */ /* 0x000ee20000300800 */
[----:B------:R-:W-:Y:S01]  /*1e00*/  ISETP.GE.AND P3, PT, R0, RZ, PT ;  /* 0x000000ff0000720c */ /* 0x000fe20003f66270 */
[----:B------:R-:W0:Y:S02]  /*1e10*/  LDCU UR6, c[0x0][0x3a4] ;  /* 0x00007480ff0677ac */ /* 0x000e240008000800 */
[----:B------:R-:W4:Y:S01]  /*1e20*/  LDL R22, [R1+0x2a2c] ;  /* 0x002a2c0001167983 */ /* 0x000f220000100800 */
[----:B------:R-:W0:Y:S03]  /*1e30*/  LDCU UR7, c[0x0][0x3b0] ;  /* 0x00007600ff0777ac */ /* 0x000e260008000800 */
[----:B------:R-:W4:Y:S04]  /*1e40*/  LDL R25, [R1+0x2a0c] ;  /* 0x002a0c0001197983 */ /* 0x000f280000100800 */
[----:B------:R-:W4:Y:S01]  /*1e50*/  LDL R23, [R1+0x2a24] ;  /* 0x002a240001177983 */ /* 0x000f220000100800 */
[----:B--2---:R-:W-:-:S03]  /*1e60*/  IABS R12, R26 ;  /* 0x0000001a000c7213 */ /* 0x004fc60000000000 */
[----:B------:R-:W2:Y:S01]  /*1e70*/  LDL R26, [R1+0x2a1c] ;  /* 0x002a1c00011a7983 */ /* 0x000ea20000100800 */
[----:B---3--:R-:W-:-:S04]  /*1e80*/  IABS R6, R27 ;  /* 0x0000001b00067213 */ /* 0x008fc80000000000 */
[----:B-----5:R-:W3:Y:S08]  /*1e90*/  I2F.RP R4, R6 ;  /* 0x0000000600047306 */ /* 0x020ef00000209400 */
[----:B---3--:R-:W3:Y:S08]  /*1ea0*/  MUFU.RCP R4, R4 ;  /* 0x0000000400047308 */ /* 0x008ef00000001000 */
[----:B------:R-:W0:Y:S01]  /*1eb0*/  I2F.RP R14, R12 ;  /* 0x0000000c000e7306 */ /* 0x000e220000209400 */
[----:B---3--:R-:W-:-:S07]  /*1ec0*/  VIADD R4, R4, 0xffffffe ;  /* 0x0ffffffe04047836 */ /* 0x008fce0000000000 */
[----:B------:R-:W3:Y:S08]  /*1ed0*/  F2I.FTZ.U32.TRUNC.NTZ R5, R4 ;  /* 0x0000000400057305 */ /* 0x000ef0000021f000 */
[----:B0-----:R-:W0:Y:S01]  /*1ee0*/  MUFU.RCP R14, R14 ;  /* 0x0000000e000e7308 */ /* 0x001e220000001000 */
[----:B------:R-:W-:Y:S01]  /*1ef0*/  IABS R7, R19 ;  /* 0x0000001300077213 */ /* 0x000fe20000000000 */
[----:B---3--:R-:W-:-:S04]  /*1f00*/  IMAD.MOV R4, RZ, RZ, -R5 ;  /* 0x000000ffff047224 */ /* 0x008fc800078e0a05 */
[----:B------:R-:W-:Y:S02]  /*1f10*/  IMAD R8, R4, R6, RZ ;  /* 0x0000000604087224 */ /* 0x000fe400078e02ff */
[----:B------:R-:W-:-:S04]  /*1f20*/  IMAD.MOV.U32 R4, RZ, RZ, RZ ;  /* 0x000000ffff047224 */ /* 0x000fc800078e00ff */
[----:B------:R-:W-:-:S04]  /*1f30*/  IMAD.HI.U32 R4, R5, R8, R4 ;  /* 0x0000000805047227 */ /* 0x000fc800078e0004 */
[----:B------:R-:W-:Y:S02]  /*1f40*/  IMAD.MOV.U32 R5, RZ, RZ, R7 ;  /* 0x000000ffff057224 */ /* 0x000fe400078e0007 */
[----:B0-----:R-:W-:Y:S02]  /*1f50*/  VIADD R14, R14, 0xffffffe ;  /* 0x0ffffffe0e0e7836 */ /* 0x001fe40000000000 */
[----:B------:R-:W-:Y:S02]  /*1f60*/  IMAD.HI.U32 R13, R4, R5, RZ ;  /* 0x00000005040d7227 */ /* 0x000fe400078e00ff */
[----:B------:R-:W0:Y:S02]  /*1f70*/  F2I.FTZ.U32.TRUNC.NTZ R15, R14 ;  /* 0x0000000e000f7305 */ /* 0x000e24000021f000 */
[----:B------:R-:W-:-:S04]  /*1f80*/  IMAD.MOV R13, RZ, RZ, -R13 ;  /* 0x000000ffff0d7224 */ /* 0x000fc800078e0a0d */
[----:B------:R-:W-:Y:S01]  /*1f90*/  IMAD R5, R6, R13, R5 ;  /* 0x0000000d06057224 */ /* 0x000fe200078e0205 */
[----:B----4-:R-:W-:-:S04]  /*1fa0*/  IABS R10, R24 ;  /* 0x00000018000a7213 */ /* 0x010fc80000000000 */
[----:B------:R-:W-:Y:S01]  /*1fb0*/  ISETP.GT.U32.AND P0, PT, R6, R5, PT ;  /* 0x000000050600720c */ /* 0x000fe20003f04070 */
[----:B------:R-:W-:Y:S01]  /*1fc0*/  IMAD.HI.U32 R8, R4, R10, RZ ;  /* 0x0000000a04087227 */ /* 0x000fe200078e00ff */
[----:B------:R-:W-:-:S03]  /*1fd0*/  IABS R11, R20 ;  /* 0x00000014000b7213 */ /* 0x000fc60000000000 */
[----:B0-----:R-:W-:Y:S01]  /*1fe0*/  IMAD.MOV R16, RZ, RZ, -R15 ;  /* 0x000000ffff107224 */ /* 0x001fe200078e0a0f */
[----:B------:R-:W-:Y:S01]  /*1ff0*/  IABS R9, R21 ;  /* 0x0000001500097213 */ /* 0x000fe20000000000 */
[----:B------:R-:W-:Y:S02]  /*2000*/  IMAD.MOV.U32 R14, RZ, RZ, RZ ;  /* 0x000000ffff0e7224 */ /* 0x000fe400078e00ff */
[----:B------:R-:W-:Y:S02]  /*2010*/  IMAD R16, R16, R12, RZ ;  /* 0x0000000c10107224 */ /* 0x000fe400078e02ff */
[----:B------:R-:W-:-:S04]  /*2020*/  IMAD.HI.U32 R7, R4, R11, RZ ;  /* 0x0000000b04077227 */ /* 0x000fc800078e00ff */
[----:B------:R-:W-:Y:S02]  /*2030*/  IMAD.MOV R8, RZ, RZ, -R8 ;  /* 0x000000ffff087224 */ /* 0x000fe400078e0a08 */
[----:B------:R-:W-:-:S04]  /*2040*/  IMAD.HI.U32 R14, R15, R16, R14 ;  /* 0x000000100f0e7227 */ /* 0x000fc800078e000e */
[----:B------:R-:W-:Y:S02]  /*2050*/  IMAD.MOV R7, RZ, RZ, -R7 ;  /* 0x000000ffff077224 */ /* 0x000fe400078e0a07 */
[----:B------:R-:W-:Y:S01]  /*2060*/  IMAD R10, R6, R8, R10 ;  /* 0x00000008060a7224 */ /* 0x000fe200078e020a */
[----:B------:R-:W-:Y:S01]  /*2070*/  IABS R8, R22 ;  /* 0x0000001600087213 */ /* 0x000fe20000000000 */
[----:B------:R-:W-:-:S04]  /*2080*/  IMAD.HI.U32 R16, R4, R9, RZ ;  /* 0x0000000904107227 */ /* 0x000fc800078e00ff */
[----:B------:R-:W-:Y:S01]  /*2090*/  @!P0 IMAD.IADD R5, R5, 0x1, -R6 ;  /* 0x0000000105058824 */ /* 0x000fe200078e0a06 */
[----:B------:R-:W-:Y:S01]  /*20a0*/  IABS R15, R25 ;  /* 0x00000019000f7213 */ /* 0x000fe20000000000 */
[C---:B------:R-:W-:Y:S01]  /*20b0*/  IMAD R11, R6.reuse, R7, R11 ;  /* 0x00000007060b7224 */ /* 0x040fe200078e020b */
[----:B------:R-:W-:Y:S01]  /*20c0*/  IABS R13, R23 ;  /* 0x00000017000d7213 */ /* 0x000fe20000000000 */
[----:B------:R-:W-:Y:S01]  /*20d0*/  IMAD.MOV R16, RZ, RZ, -R16 ;  /* 0x000000ffff107224 */ /* 0x000fe200078e0a10 */
[----:B------:R-:W-:Y:S01]  /*20e0*/  ISETP.GT.U32.AND P0, PT, R6, R5, PT ;  /* 0x000000050600720c */ /* 0x000fe20003f04070 */
[----:B------:R-:W-:Y:S01]  /*20f0*/  IMAD.HI.U32 R17, R4, R8, RZ ;  /* 0x0000000804117227 */ /* 0x000fe200078e00ff */
[----:B------:R-:W-:-:S03]  /*2100*/  ISETP.GT.U32.AND P4, PT, R6, R11, PT ;  /* 0x0000000b0600720c */ /* 0x000fc60003f84070 */
[----:B------:R-:W-:Y:S02]  /*2110*/  IMAD R9, R6, R16, R9 ;  /* 0x0000001006097224 */ /* 0x000fe400078e0209 */
[----:B------:R-:W-:-:S04]  /*2120*/  IMAD.HI.U32 R18, R4, R15, RZ ;  /* 0x0000000f04127227 */ /* 0x000fc800078e00ff */
[----:B------:R-:W-:-:S04]  /*2130*/  IMAD.HI.U32 R16, R4, R13, RZ ;  /* 0x0000000d04107227 */ /* 0x000fc800078e00ff */
[----:B------:R-:W-:-:S04]  /*2140*/  IMAD.MOV R17, RZ, RZ, -R17 ;  /* 0x000000ffff117224 */ /* 0x000fc800078e0a11 */
[----:B------:R-:W-:Y:S02]  /*2150*/  IMAD R8, R6, R17, R8 ;  /* 0x0000001106087224 */ /* 0x000fe400078e0208 */
[----:B------:R-:W-:-:S03]  /*2160*/  @!P0 IMAD.IADD R5, R5, 0x1, -R6 ;  /* 0x0000000105058824 */ /* 0x000fc600078e0a06 */
[C---:B------:R-:W-:Y:S01]  /*2170*/  ISETP.GT.U32.AND P0, PT, R6.reuse, R8, PT ;  /* 0x000000080600720c */ /* 0x040fe20003f04070 */
[----:B------:R-:W-:Y:S01]  /*2180*/  @!P4 IMAD.IADD R11, R11, 0x1, -R6 ;  /* 0x000000010b0bc824 */ /* 0x000fe200078e0a06 */
[C---:B------:R-:W-:Y:S01]  /*2190*/  ISETP.GT.U32.AND P2, PT, R6.reuse, R10, PT ;  /* 0x0000000a0600720c */ /* 0x040fe20003f44070 */
[----:B------:R-:W-:Y:S02]  /*21a0*/  IMAD.MOV R18, RZ, RZ, -R18 ;  /* 0x000000ffff127224 */ /* 0x000fe400078e0a12 */
[----:B------:R-:W-:Y:S02]  /*21b0*/  IMAD.MOV R16, RZ, RZ, -R16 ;  /* 0x000000ffff107224 */ /* 0x000fe400078e0a10 */
[----:B------:R-:W-:-:S06]  /*21c0*/  IMAD R15, R6, R18, R15 ;  /* 0x00000012060f7224 */ /* 0x000fcc00078e020f */
[--C-:B------:R-:W-:Y:S01]  /*21d0*/  @!P0 IMAD.IADD R8, R8, 0x1, -R6.reuse ;  /* 0x0000000108088824 */ /* 0x100fe200078e0a06 */
[C---:B------:R-:W-:Y:S01]  /*21e0*/  ISETP.GT.U32.AND P1, PT, R6.reuse, R15, PT ;  /* 0x0000000f0600720c */ /* 0x040fe20003f24070 */
[----:B------:R-:W-:Y:S02]  /*21f0*/  IMAD R13, R6, R16, R13 ;  /* 0x00000010060d7224 */ /* 0x000fe400078e020d */
[----:B------:R-:W-:-:S03]  /*2200*/  @!P2 IMAD.IADD R10, R10, 0x1, -R6 ;  /* 0x000000010a0aa824 */ /* 0x000fc600078e0a06 */
[----:B------:R-:W-:-:S07]  /*2210*/  ISETP.GT.U32.AND P2, PT, R6, R13, PT ;  /* 0x0000000d0600720c */ /* 0x000fce0003f44070 */
[----:B------:R-:W-:-:S06]  /*2220*/  @!P1 IMAD.IADD R15, R15, 0x1, -R6 ;  /* 0x000000010f0f9824 */ /* 0x000fcc00078e0a06 */
[----:B------:R-:W-:Y:S01]  /*2230*/  @!P2 IMAD.IADD R13, R13, 0x1, -R6 ;  /* 0x000000010d0da824 */ /* 0x000fe200078e0a06 */
[C---:B------:R-:W-:Y:S02]  /*2240*/  ISETP.GT.U32.AND P2, PT, R6.reuse, R15, PT ;  /* 0x0000000f0600720c */ /* 0x040fe40003f44070 */
[----:B------:R-:W-:-:S11]  /*2250*/  ISETP.GT.U32.AND P6, PT, R6, R9, PT ;  /* 0x000000090600720c */ /* 0x000fd60003fc4070 */
[--C-:B------:R-:W-:Y:S01]  /*2260*/  @!P2 IMAD.IADD R15, R15, 0x1, -R6.reuse ;  /* 0x000000010f0fa824 */ /* 0x100fe200078e0a06 */
[----:B------:R-:W-:Y:S01]  /*2270*/  ISETP.GE.AND P2, PT, R19, RZ, PT ;  /* 0x000000ff1300720c */ /* 0x000fe20003f46270 */
[----:B------:R-:W-:Y:S01]  /*2280*/  @!P6 IMAD.IADD R9, R9, 0x1, -R6 ;  /* 0x000000010909e824 */ /* 0x000fe200078e0a06 */
[----:B------:R-:W-:Y:S02]  /*2290*/  ISETP.GT.U32.AND P6, PT, R6, R10, PT ;  /* 0x0000000a0600720c */ /* 0x000fe40003fc4070 */
[----:B--2---:R-:W-:-:S05]  /*22a0*/  IABS R7, R26 ;  /* 0x0000001a00077213 */ /* 0x004fca0000000000 */
[----:B------:R-:W-:-:S04]  /*22b0*/  IMAD.HI.U32 R4, R4, R7, RZ ;  /* 0x0000000704047227 */ /* 0x000fc800078e00ff */
[----:B------:R-:W-:-:S04]  /*22c0*/  IMAD.MOV R4, RZ, RZ, -R4 ;  /* 0x000000ffff047224 */ /* 0x000fc800078e0a04 */
[----:B------:R-:W-:-:S05]  /*22d0*/  IMAD R4, R6, R4, R7 ;  /* 0x0000000406047224 */ /* 0x000fca00078e0207 */
[----:B------:R-:W-:-:S13]  /*22e0*/  ISETP.GT.U32.AND P4, PT, R6, R4, PT ;  /* 0x000000040600720c */ /* 0x000fda0003f84070 */
[----:B------:R-:W-:Y:S01]  /*22f0*/  @!P4 IMAD.IADD R4, R4, 0x1, -R6 ;  /* 0x000000010404c824 */ /* 0x000fe200078e0a06 */
[----:B------:R-:W-:-:S13]  /*2300*/  ISETP.GT.U32.AND P4, PT, R6, R8, PT ;  /* 0x000000080600720c */ /* 0x000fda0003f84070 */
[--C-:B------:R-:W-:Y:S01]  /*2310*/  @!P4 IMAD.IADD R8, R8, 0x1, -R6.reuse ;  /* 0x000000010808c824 */ /* 0x100fe200078e0a06 */
[----:B------:R-:W-:Y:S02]  /*2320*/  ISETP.GE.AND P4, PT, R24, RZ, PT ;  /* 0x000000ff1800720c */ /* 0x000fe40003f86270 */
[----:B------:R-:W2:Y:S01]  /*2330*/  LDL.LU R24, [R1+0x3a8] ;  /* 0x0003a80001187983 */ /* 0x000ea20000300800 */
[----:B------:R-:W-:Y:S01]  /*2340*/  @!P2 IMAD.MOV R5, RZ, RZ, -R5 ;  /* 0x000000ffff05a224 */ /* 0x000fe200078e0a05 */
[----:B------:R-:W-:Y:S02]  /*2350*/  ISETP.GE.AND P2, PT, R25, RZ, PT ;  /* 0x000000ff1900720c */ /* 0x000fe40003f46270 */
[----:B------:R-:W3:Y:S01]  /*2360*/  LDL.LU R25, [R1+0x3ac] ;  /* 0x0003ac0001197983 */ /* 0x000ee20000300800 */
[----:B------:R-:W-:Y:S01]  /*2370*/  @!P6 IMAD.IADD R10, R10, 0x1, -R6 ;  /* 0x000000010a0ae824 */ /* 0x000fe200078e0a06 */
[C---:B------:R-:W-:Y:S02]  /*2380*/  ISETP.GT.U32.AND P6, PT, R6.reuse, R4, PT ;  /* 0x000000040600720c */ /* 0x040fe40003fc4070 */
[----:B------:R-:W-:-:S02]  /*2390*/  ISETP.GT.U32.AND P1, PT, R6, R11, PT ;  /* 0x0000000b0600720c */ /* 0x000fc40003f24070 */
[----:B------:R-:W-:Y:S02]  /*23a0*/  IABS R2, R2 ;  /* 0x0000000200027213 */ /* 0x000fe40000000000 */
[----:B------:R-:W-:-:S03]  /*23b0*/  ISETP.GT.U32.AND P0, PT, R6, R9, PT ;  /* 0x000000090600720c */ /* 0x000fc60003f04070 */
[----:B------:R-:W-:-:S04]  /*23c0*/  IMAD.HI.U32 R18, R14, R2, RZ ;  /* 0x000000020e127227 */ /* 0x000fc800078e00ff */
[--C-:B------:R-:W-:Y:S01]  /*23d0*/  @!P6 IMAD.IADD R4, R4, 0x1, -R6.reuse ;  /* 0x000000010404e824 */ /* 0x100fe200078e0a06 */
[----:B------:R-:W-:Y:S01]  /*23e0*/  ISETP.GE.AND P6, PT, R21, RZ, PT ;  /* 0x000000ff1500720c */ /* 0x000fe20003fc6270 */
[----:B------:R-:W-:Y:S01]  /*23f0*/  @!P1 IMAD.IADD R11, R11, 0x1, -R6 ;  /* 0x000000010b0b9824 */ /* 0x000fe200078e0a06 */
[----:B------:R-:W-:Y:S01]  /*2400*/  ISETP.GT.U32.AND P1, PT, R6, R13, PT ;  /* 0x0000000d0600720c */ /* 0x000fe20003f24070 */
[----:B------:R-:W-:Y:S02]  /*2410*/  IMAD.MOV R18, RZ, RZ, -R18 ;  /* 0x000000ffff127224 */ /* 0x000fe400078e0a12 */
[----:B------:R-:W-:Y:S02]  /*2420*/  @!P0 IMAD.IADD R9, R9, 0x1, -R6 ;  /* 0x0000000109098824 */ /* 0x000fe400078e0a06 */
[----:B------:R-:W-:Y:S01]  /*2430*/  IMAD R2, R12, R18, R2 ;  /* 0x000000120c027224 */ /* 0x000fe200078e0202 */
[----:B------:R-:W-:-:S05]  /*2440*/  IABS R16, R0 ;  /* 0x0000000000107213 */ /* 0x000fca0000000000 */
[----:B------:R-:W-:Y:S01]  /*2450*/  @!P6 IMAD.MOV R9, RZ, RZ, -R9 ;  /* 0x000000ffff09e224 */ /* 0x000fe200078e0a09 */
[----:B------:R-:W-:Y:S01]  /*2460*/  ISETP.GT.U32.AND P6, PT, R12, R2, PT ;  /* 0x000000020c00720c */ /* 0x000fe20003fc4070 */
[----:B------:R-:W-:Y:S01]  /*2470*/  @!P1 IMAD.IADD R13, R13, 0x1, -R6 ;  /* 0x000000010d0d9824 */ /* 0x000fe200078e0a06 */
[----:B------:R-:W-:Y:S01]  /*2480*/  ISETP.GE.AND P1, PT, R20, RZ, PT ;  /* 0x000000ff1400720c */ /* 0x000fe20003f26270 */
[----:B------:R-:W-:-:S04]  /*2490*/  IMAD.HI.U32 R17, R14, R16, RZ ;  /* 0x000000100e117227 */ /* 0x000fc800078e00ff */
[----:B------:R-:W-:Y:S01]  /*24a0*/  @!P2 IMAD.MOV R15, RZ, RZ, -R15 ;  /* 0x000000ffff0fa224 */ /* 0x000fe200078e0a0f */
[----:B------:R-:W-:Y:S01]  /*24b0*/  ISETP.GE.AND P2, PT, R23, RZ, PT ;  /* 0x000000ff1700720c */ /* 0x000fe20003f46270 */
[----:B------:R-:W-:Y:S01]  /*24c0*/  @!P4 IMAD.MOV R10, RZ, RZ, -R10 ;  /* 0x000000ffff0ac224 */ /* 0x000fe200078e0a0a */
[----:B------:R-:W4:Y:S01]  /*24d0*/  LDL.LU R23, [R1+0x3b0] ;  /* 0x0003b00001177983 */ /* 0x000f220000300800 */
[----:B------:R-:W-:Y:S01]  /*24e0*/  IMAD.MOV R17, RZ, RZ, -R17 ;  /* 0x000000ffff117224 */ /* 0x000fe200078e0a11 */
[----:B------:R-:W-:Y:S01]  /*24f0*/  ISETP.GE.AND P4, PT, R22, RZ, PT ;  /* 0x000000ff1600720c */ /* 0x000fe20003f86270 */
[----:B------:R-:W-:Y:S01]  /*2500*/  @!P6 IMAD.IADD R2, R2, 0x1, -R12 ;  /* 0x000000010202e824 */ /* 0x000fe200078e0a0c */
[----:B------:R-:W-:Y:S02]  /*2510*/  IABS R0, R3 ;  /* 0x0000000300007213 */ /* 0x000fe40000000000 */
[----:B------:R-:W-:Y:S01]  /*2520*/  ISETP.GE.AND P0, PT, R3, RZ, PT ;  /* 0x000000ff0300720c */ /* 0x000fe20003f06270 */
[----:B------:R-:W-:Y:S01]  /*2530*/  IMAD R3, R12, R17, R16 ;  /* 0x000000110c037224 */ /* 0x000fe200078e0210 */
[----:B------:R-:W-:-:S02]  /*2540*/  ISETP.NE.AND P6, PT, R27, RZ, PT ;  /* 0x000000ff1b00720c */ /* 0x000fc40003fc5270 */
[----:B------:R-:W-:Y:S01]  /*2550*/  LOP3.LUT R18, RZ, R27, RZ, 0x33, !PT ;  /* 0x0000001bff127212 */ /* 0x000fe200078e33ff */
[----:B------:R-:W-:Y:S01]  /*2560*/  @!P1 IMAD.MOV R11, RZ, RZ, -R11 ;  /* 0x000000ffff0b9224 */ /* 0x000fe200078e0a0b */
[----:B------:R-:W-:Y:S02]  /*2570*/  ISETP.GT.U32.AND P1, PT, R12, R3, PT ;  /* 0x000000030c00720c */ /* 0x000fe40003f24070 */
[C---:B------:R-:W-:Y:S01]  /*2580*/  SEL R5, R18.reuse, R5, !P6 ;  /* 0x0000000512057207 */ /* 0x040fe20007000000 */
[----:B------:R-:W-:Y:S01]  /*2590*/  @!P4 IMAD.MOV R8, RZ, RZ, -R8 ;  /* 0x000000ffff08c224 */ /* 0x000fe200078e0a08 */
[C---:B------:R-:W-:Y:S02]  /*25a0*/  SEL R20, R18.reuse, R10, !P6 ;  /* 0x0000000a12147207 */ /* 0x040fe40007000000 */
[C---:B------:R-:W-:Y:S01]  /*25b0*/  SEL R10, R18.reuse, R11, !P6 ;  /* 0x0000000b120a7207 */ /* 0x040fe20007000000 */
[----:B------:R0:W-:Y:S01]  /*25c0*/  STL [R1+0x10c], R5 ;  /* 0x00010c0501007387 */ /* 0x0001e20000100800 */
[----:B------:R-:W-:Y:S01]  /*25d0*/  @!P2 IMAD.MOV R13, RZ, RZ, -R13 ;  /* 0x000000ffff0da224 */ /* 0x000fe200078e0a0d */
[----:B------:R-:W-:-:S02]  /*25e0*/  SEL R8, R18, R8, !P6 ;  /* 0x0000000812087207 */ /* 0x000fc40007000000 */
[----:B------:R-:W-:Y:S01]  /*25f0*/  STL [R1+0x108], R20 ;  /* 0x0001081401007387 */ /* 0x000fe20000100800 */
[----:B0-----:R-:W-:-:S03]  /*2600*/  SEL R5, R18, R9, !P6 ;  /* 0x0000000912057207 */ /* 0x001fc60007000000 */
[----:B------:R-:W-:Y:S01]  /*2610*/  STL [R1+0x104], R10 ;  /* 0x0001040a01007387 */ /* 0x000fe20000100800 */
[----:B------:R-:W-:-:S03]  /*2620*/  SEL R9, R18, R15, !P6 ;  /* 0x0000000f12097207 */ /* 0x000fc60007000000 */
[----:B------:R0:W-:Y:S01]  /*2630*/  STL [R1+0x100], R5 ;  /* 0x0001000501007387 */ /* 0x0001e20000100800 */
[----:B------:R-:W-:Y:S01]  /*2640*/  @!P1 IMAD.IADD R3, R3, 0x1, -R12 ;  /* 0x0000000103039824 */ /* 0x000fe200078e0a0c */
[----:B------:R-:W-:Y:S02]  /*2650*/  ISETP.GE.AND P1, PT, R26, RZ, PT ;  /* 0x000000ff1a00720c */ /* 0x000fe40003f26270 */
[----:B------:R1:W-:Y:S01]  /*2660*/  STL [R1+0xfc], R9 ;  /* 0x0000fc0901007387 */ /* 0x0003e20000100800 */
[----:B0-----:R-:W-:-:S03]  /*2670*/  SEL R5, R18, R13, !P6 ;  /* 0x0000000d12057207 */ /* 0x001fc60007000000 */
[----:B------:R-:W-:Y:S04]  /*2680*/  STL [R1+0xf8], R8 ;  /* 0x0000f80801007387 */ /* 0x000fe80000100800 */
[----:B------:R-:W4:Y:S04]  /*2690*/  LDL.LU R26, [R1+0x3b4] ;  /* 0x0003b400011a7983 */ /* 0x000f280000300800 */
[----:B------:R-:W-:Y:S04]  /*26a0*/  STL [R1+0xf4], R5 ;  /* 0x0000f40501007387 */ /* 0x000fe80000100800 */
[----:B------:R-:W4:Y:S01]  /*26b0*/  LDL.LU R27, [R1+0x3b8] ;  /* 0x0003b800011b7983 */ /* 0x000f220000300800 */
[----:B------:R-:W-:Y:S01]  /*26c0*/  IMAD.HI.U32 R7, R14, R0, RZ ;  /* 0x000000000e077227 */ /* 0x000fe200078e00ff */
[----:B------:R-:W-:-:S03]  /*26d0*/  IABS R6, R28 ;  /* 0x0000001c00067213 */ /* 0x000fc60000000000 */
[----:B------:R-:W-:Y:S02]  /*26e0*/  IMAD.MOV R7, RZ, RZ, -R7 ;  /* 0x000000ffff077224 */ /* 0x000fe400078e0a07 */
[----:B------:R-:W-:-:S04]  /*26f0*/  IMAD.HI.U32 R17, R14, R6, RZ ;  /* 0x000000060e117227 */ /* 0x000fc800078e00ff */
[----:B------:R-:W-:Y:S01]  /*2700*/  IMAD R0, R12, R7, R0 ;  /* 0x000000070c007224 */ /* 0x000fe200078e0200 */
[----:B------:R-:W-:Y:S01]  /*2710*/  IABS R7, R29 ;  /* 0x0000001d00077213 */ /* 0x000fe20000000000 */
[----:B------:R-:W-:-:S03]  /*2720*/  IMAD.MOV R17, RZ, RZ, -R17 ;  /* 0x000000ffff117224 */ /* 0x000fc600078e0a11 */
[----:B------:R-:W-:Y:S01]  /*2730*/  ISETP.GT.U32.AND P4, PT, R12, R0, PT ;  /* 0x000000000c00720c */ /* 0x000fe20003f84070 */
[----:B------:R-:W-:Y:S01]  /*2740*/  IMAD.HI.U32 R16, R14, R7, RZ ;  /* 0x000000070e107227 */ /* 0x000fe200078e00ff */
[----:B------:R-:W-:-:S03]  /*2750*/  ISETP.GT.U32.AND P2, PT, R12, R3, PT ;  /* 0x000000030c00720c */ /* 0x000fc60003f44070 */
[----:B------:R-:W-:Y:S02]  /*2760*/  @!P1 IMAD.MOV R4, RZ, RZ, -R4 ;  /* 0x000000ffff049224 */ /* 0x000fe400078e0a04 */
[----:B------:R-:W-:Y:S02]  /*2770*/  IMAD R6, R12, R17, R6 ;  /* 0x000000110c067224 */ /* 0x000fe400078e0206 */
[----:B------:R-:W-:Y:S01]  /*2780*/  IMAD.MOV R17, RZ, RZ, -R16 ;  /* 0x000000ffff117224 */ /* 0x000fe200078e0a10 */
[----:B------:R-:W-:Y:S02]  /*2790*/  SEL R4, R18, R4, !P6 ;  /* 0x0000000412047207 */ /* 0x000fe40007000000 */
[----:B------:R-:W-:Y:S01]  /*27a0*/  ISETP.GT.U32.AND P6, PT, R12, R6, PT ;  /* 0x000000060c00720c */ /* 0x000fe20003fc4070 */
[--C-:B------:R-:W-:Y:S01]  /*27b0*/  @!P4 IMAD.IADD R0, R0, 0x1, -R12.reuse ;  /* 0x000000010000c824 */ /* 0x100fe200078e0a0c */
[----:B------:R-:W-:Y:S01]  /*27c0*/  ISETP.GT.U32.AND P4, PT, R12, R2, PT ;  /* 0x000000020c00720c */ /* 0x000fe20003f84070 */
[----:B------:R-:W-:-:S03]  /*27d0*/  @!P2 IMAD.IADD R3, R3, 0x1, -R12 ;  /* 0x000000010303a824 */ /* 0x000fc600078e0a0c */
[----:B------:R-:W-:Y:S01]  /*27e0*/  ISETP.GT.U32.AND P1, PT, R12, R0, PT ;  /* 0x000000000c00720c */ /* 0x000fe20003f24070 */
[----:B-1----:R-:W-:-:S06]  /*27f0*/  IMAD.MOV.U32 R9, RZ, RZ, R3 ;  /* 0x000000ffff097224 */ /* 0x002fcc00078e0003 */
[----:B------:R-:W-:Y:S02]  /*2800*/  @!P6 IMAD.IADD R6, R6, 0x1, -R12 ;  /* 0x000000010606e824 */ /* 0x000fe400078e0a0c */
[----:B------:R-:W-:-:S03]  /*2810*/  @!P3 IMAD.MOV R9, RZ, RZ, -R9 ;  /* 0x000000ffff09b224 */ /* 0x000fc600078e0a09 */
[----:B------:R-:W-:Y:S01]  /*2820*/  ISETP.GT.U32.AND P3, PT, R12, R6, PT ;  /* 0x000000060c00720c */ /* 0x000fe20003f64070 */
[--C-:B------:R-:W-:Y:S02]  /*2830*/  @!P4 IMAD.IADD R2, R2, 0x1, -R12.reuse ;  /* 0x000000010202c824 */ /* 0x100fe400078e0a0c */
[----:B------:R-:W-:Y:S02]  /*2840*/  @!P1 IMAD.IADD R0, R0, 0x1, -R12 ;  /* 0x0000000100009824 */ /* 0x000fe400078e0a0c */
[----:B------:R-:W-:Y:S01]  /*2850*/  @!P5 IMAD.MOV R2, RZ, RZ, -R2 ;  /* 0x000000ffff02d224 */ /* 0x000fe200078e0a02 */
[----:B------:R0:W-:Y:S01]  /*2860*/  STL [R1+0xf0], R4 ;  /* 0x0000f00401007387 */ /* 0x0001e20000100800 */
[----:B------:R-:W-:-:S03]  /*2870*/  @!P0 IMAD.MOV R0, RZ, RZ, -R0 ;  /* 0x000000ffff008224 */ /* 0x000fc600078e0a00 */
[----:B------:R-:W-:Y:S01]  /*2880*/  STL [R1+0x60], R9 ;  /* 0x0000600901007387 */ /* 0x000fe20000100800 */
[----:B------:R-:W-:-:S03]  /*2890*/  IMAD R7, R12, R17, R7 ;  /* 0x000000110c077224 */ /* 0x000fc600078e0207 */
[----:B------:R-:W-:Y:S01]  /*28a0*/  STL [R1+0x5c], R2 ;  /* 0x00005c0201007387 */ /* 0x000fe20000100800 */
[----:B------:R-:W-:Y:S01]  /*28b0*/  @!P3 IMAD.IADD R6, R6, 0x1, -R12 ;  /* 0x000000010606b824 */ /* 0x000fe200078e0a0c */
[----:B------:R-:W-:Y:S02]  /*28c0*/  ISETP.GT.U32.AND P4, PT, R12, R7, PT ;  /* 0x000000070c00720c */ /* 0x000fe40003f84070 */
[----:B------:R-:W-:-:S11]  /*28d0*/  ISETP.GE.AND P2, PT, R28, RZ, PT ;  /* 0x000000ff1c00720c */ /* 0x000fd60003f46270 */
[----:B------:R-:W-:-:S05]  /*28e0*/  @!P4 IMAD.IADD R7, R7, 0x1, -R12 ;  /* 0x000000010707c824 */ /* 0x000fca00078e0a0c */
[----:B------:R-:W-:Y:S02]  /*28f0*/  ISETP.GT.U32.AND P4, PT, R12, R7, PT ;  /* 0x000000070c00720c */ /* 0x000fe40003f84070 */
[----:B------:R-:W-:-:S11]  /*2900*/  ISETP.GE.AND P1, PT, R29, RZ, PT ;  /* 0x000000ff1d00720c */ /* 0x000fd60003f26270 */
[----:B------:R-:W-:Y:S01]  /*2910*/  @!P4 IMAD.IADD R7, R7, 0x1, -R12 ;  /* 0x000000010707c824 */ /* 0x000fe200078e0a0c */
[----:B--2---:R-:W-:-:S05]  /*2920*/  IABS R16, R24 ;  /* 0x0000001800107213 */ /* 0x004fca0000000000 */
[----:B------:R-:W-:-:S04]  /*2930*/  IMAD.HI.U32 R19, R14, R16, RZ ;  /* 0x000000100e137227 */ /* 0x000fc800078e00ff */
[----:B------:R-:W-:-:S04]  /*2940*/  IMAD.MOV R19, RZ, RZ, -R19 ;  /* 0x000000ffff137224 */ /* 0x000fc800078e0a13 */
[----:B------:R-:W-:-:S05]  /*2950*/  IMAD R16, R12, R19, R16 ;  /* 0x000000130c107224 */ /* 0x000fca00078e0210 */
[----:B------:R-:W-:Y:S02]  /*2960*/  ISETP.GT.U32.AND P6, PT, R12, R16, PT ;  /* 0x000000100c00720c */ /* 0x000fe40003fc4070 */
[----:B---3--:R-:W-:Y:S02]  /*2970*/  IABS R17, R25 ;  /* 0x0000001900117213 */ /* 0x008fe40000000000 */
[----:B------:R-:W-:-:S09]  /*2980*/  ISETP.GE.AND P3, PT, R25, RZ, PT ;  /* 0x000000ff1900720c */ /* 0x000fd20003f66270 */
[----:B------:R-:W-:Y:S01]  /*2990*/  @!P6 IMAD.IADD R16, R16, 0x1, -R12 ;  /* 0x000000011010e824 */ /* 0x000fe200078e0a0c */
[----:B------:R-:W-:Y:S02]  /*29a0*/  ISETP.GE.AND P6, PT, R24, RZ, PT ;  /* 0x000000ff1800720c */ /* 0x000fe40003fc6270 */
[----:B------:R-:W2:Y:S04]  /*29b0*/  LDL.LU R24, [R1+0x3bc] ;  /* 0x0003bc0001187983 */ /* 0x000ea80000300800 */
[----:B------:R1:W-:Y:S04]  /*29c0*/  STL [R1+0x58], R0 ;  /* 0x0000580001007387 */ /* 0x0003e80000100800 */
[----:B------:R-:W3:Y:S01]  /*29d0*/  LDL.LU R25, [R1+0x3c0] ;  /* 0x0003c00001197983 */ /* 0x000ee20000300800 */
[----:B0-----:R-:W-:Y:S01]  /*29e0*/  IMAD.HI.U32 R4, R14, R17, RZ ;  /* 0x000000110e047227 */ /* 0x001fe200078e00ff */
[----:B----4-:R-:W-:-:S03]  /*29f0*/  IABS R5, R23 ;  /* 0x0000001700057213 */ /* 0x010fc60000000000 */
[----:B------:R-:W-:Y:S02]  /*2a00*/  IMAD.MOV R8, RZ, RZ, -R4 ;  /* 0x000000ffff087224 */ /* 0x000fe400078e0a04 */
[----:B------:R-:W-:-:S04]  /*2a10*/  IMAD.MOV.U32 R4, RZ, RZ, R5 ;  /* 0x000000ffff047224 */ /* 0x000fc800078e0005 */
[----:B------:R-:W-:Y:S01]  /*2a20*/  IMAD.HI.U32 R5, R14, R4, RZ ;  /* 0x000000040e057227 */ /* 0x000fe200078e00ff */
[----:B------:R-:W-:-:S03]  /*2a30*/  ISETP.GT.U32.AND P0, PT, R12, R16, PT ;  /* 0x000000100c00720c */ /* 0x000fc60003f04070 */
[----:B------:R-:W-:-:S04]  /*2a40*/  IMAD.MOV R5, RZ, RZ, -R5 ;  /* 0x000000ffff057224 */ /* 0x000fc800078e0a05 */
[----:B-1----:R-:W-:Y:S02]  /*2a50*/  IMAD R0, R12, R5, R4 ;  /* 0x000000050c007224 */ /* 0x002fe400078e0204 */
[----:B------:R-:W-:Y:S02]  /*2a60*/  IMAD.MOV.U32 R4, RZ, RZ, R6 ;  /* 0x000000ffff047224 */ /* 0x000fe400078e0006 */
[----:B------:R-:W-:Y:S02]  /*2a70*/  IMAD.MOV.U32 R6, RZ, RZ, R7 ;  /* 0x000000ffff067224 */ /* 0x000fe400078e0007 */
[----:B------:R-:W-:Y:S02]  /*2a80*/  @!P2 IMAD.MOV R4, RZ, RZ, -R4 ;  /* 0x000000ffff04a224 */ /* 0x000fe400078e0a04 */
[----:B------:R-:W-:Y:S02]  /*2a90*/  @!P0 IMAD.IADD R16, R16, 0x1, -R12 ;  /* 0x0000000110108824 */ /* 0x000fe400078e0a0c */
[----:B------:R-:W-:Y:S01]  /*2aa0*/  @!P1 IMAD.MOV R6, RZ, RZ, -R6 ;  /* 0x000000ffff069224 */ /* 0x000fe200078e0a06 */
[----:B------:R0:W-:Y:S01]  /*2ab0*/  STL [R1+0x54], R4 ;  /* 0x0000540401007387 */ /* 0x0001e20000100800 */
[----:B------:R-:W-:-:S02]  /*2ac0*/  IABS R2, R26 ;  /* 0x0000001a00027213 */ /* 0x000fc40000000000 */
[----:B------:R-:W-:Y:S02]  /*2ad0*/  ISETP.GE.AND P0, PT, R26, RZ, PT ;  /* 0x000000ff1a00720c */ /* 0x000fe40003f06270 */
[----:B------:R-:W4:Y:S01]  /*2ae0*/  LDL.LU R26, [R1+0x3c4] ;  /* 0x0003c400011a7983 */ /* 0x000f220000300800 */
[----:B0-----:R-:W-:Y:S02]  /*2af0*/  IABS R4, R27 ;  /* 0x0000001b00047213 */ /* 0x001fe40000000000 */
[----:B------:R-:W-:Y:S02]  /*2b00*/  ISETP.GE.AND P1, PT, R27, RZ, PT ;  /* 0x000000ff1b00720c */ /* 0x000fe40003f26270 */
[----:B------:R-:W4:Y:S01]  /*2b10*/  LDL.LU R27, [R1+0x3c8] ;  /* 0x0003c800011b7983 */ /* 0x000f220000300800 */
[----:B------:R-:W-:-:S05]  /*2b20*/  IMAD R3, R12, R8, R17 ;  /* 0x000000080c037224 */ /* 0x000fca00078e0211 */
[----:B------:R-:W-:-:S13]  /*2b30*/  ISETP.GT.U32.AND P5, PT, R12, R3, PT ;  /* 0x000000030c00720c */ /* 0x000fda0003fa4070 */
[----:B------:R-:W-:-:S05]  /*2b40*/  @!P5 IMAD.IADD R3, R3, 0x1, -R12 ;  /* 0x000000010303d824 */ /* 0x000fca00078e0a0c */
[----:B------:R-:W-:Y:S01]  /*2b50*/  ISETP.GT.U32.AND P2, PT, R12, R3, PT ;  /* 0x000000030c00720c */ /* 0x000fe20003f44070 */
[----:B------:R-:W-:Y:S01]  /*2b60*/  IMAD.HI.U32 R5, R14, R2, RZ ;  /* 0x000000020e057227 */ /* 0x000fe200078e00ff */
[----:B------:R-:W-:-:S03]  /*2b70*/  ISETP.GT.U32.AND P4, PT, R12, R0, PT ;  /* 0x000000000c00720c */ /* 0x000fc60003f84070 */
[----:B------:R-:W-:Y:S02]  /*2b80*/  IMAD.MOV.U32 R8, RZ, RZ, R16 ;  /* 0x000000ffff087224 */ /* 0x000fe400078e0010 */
[----:B------:R-:W-:-:S06]  /*2b90*/  IMAD.MOV R5, RZ, RZ, -R5 ;  /* 0x000000ffff057224 */ /* 0x000fcc00078e0a05 */
[----:B------:R-:W-:-:S04]  /*2ba0*/  @!P2 IMAD.IADD R3, R3, 0x1, -R12 ;  /* 0x000000010303a824 */ /* 0x000fc800078e0a0c */
[----:B------:R-:W-:Y:S02]  /*2bb0*/  IMAD.MOV.U32 R7, RZ, RZ, R3 ;  /* 0x000000ffff077224 */ /* 0x000fe400078e0003 */
[----:B------:R-:W-:Y:S01]  /*2bc0*/  @!P6 IMAD.MOV R8, RZ, RZ, -R8 ;  /* 0x000000ffff08e224 */ /* 0x000fe200078e0a08 */
[----:B------:R-:W-:Y:S01]  /*2bd0*/  ISETP.GE.AND P5, PT, R23, RZ, PT ;  /* 0x000000ff1700720c */ /* 0x000fe20003fa6270 */
[----:B------:R-:W-:Y:S01]  /*2be0*/  @!P3 IMAD.MOV R7, RZ, RZ, -R7 ;  /* 0x000000ffff07b224 */ /* 0x000fe200078e0a07 */
[----:B------:R0:W-:Y:S01]  /*2bf0*/  STL [R1+0x50], R6 ;  /* 0x0000500601007387 */ /* 0x0001e20000100800 */
[----:B------:R-:W-:-:S03]  /*2c00*/  IMAD R2, R12, R5, R2 ;  /* 0x000000050c027224 */ /* 0x000fc600078e0202 */
[----:B------:R-:W4:Y:S01]  /*2c10*/  LDL.LU R23, [R1+0x3cc] ;  /* 0x0003cc0001177983 */ /* 0x000f220000300800 */
[----:B------:R-:W-:-:S05]  /*2c20*/  @!P4 IMAD.IADD R0, R0, 0x1, -R12 ;  /* 0x000000010000c824 */ /* 0x000fca00078e0a0c */
[----:B------:R-:W-:Y:S01]  /*2c30*/  ISETP.GT.U32.AND P4, PT, R12, R0, PT ;  /* 0x000000000c00720c */ /* 0x000fe20003f84070 */
[----:B0-----:R-:W-:-:S04]  /*2c40*/  IMAD.HI.U32 R6, R14, R4, RZ ;  /* 0x000000040e067227 */ /* 0x001fc800078e00ff */
[----:B------:R-:W-:Y:S01]  /*2c50*/  IMAD.MOV R6, RZ, RZ, -R6 ;  /* 0x000000ffff067224 */ /* 0x000fe200078e0a06 */
[----:B------:R-:W-:-:S03]  /*2c60*/  ISETP.GT.U32.AND P2, PT, R12, R2, PT ;  /* 0x000000020c00720c */ /* 0x000fc60003f44070 */
[----:B------:R-:W-:-:S04]  /*2c70*/  IMAD R3, R12, R6, R4 ;  /* 0x000000060c037224 */ /* 0x000fc800078e0204 */
[----:B------:R-:W-:Y:S01]  /*2c80*/  @!P4 IMAD.IADD R0, R0, 0x1, -R12 ;  /* 0x000000010000c824 */ /* 0x000fe200078e0a0c */
[----:B------:R-:W-:-:S03]  /*2c90*/  ISETP.GT.U32.AND P4, PT, R12, R3, PT ;  /* 0x000000030c00720c */ /* 0x000fc60003f84070 */
[----:B------:R-:W-:Y:S02]  /*2ca0*/  @!P5 IMAD.MOV R0, RZ, RZ, -R0 ;  /* 0x000000ffff00d224 */ /* 0x000fe400078e0a00 */
[----:B------:R-:W-:-:S05]  /*2cb0*/  @!P2 IMAD.IADD R2, R2, 0x1, -R12 ;  /* 0x000000010202a824 */ /* 0x000fca00078e0a0c */
[----:B------:R-:W-:-:S03]  /*2cc0*/  ISETP.GT.U32.AND P2, PT, R12, R2, PT ;  /* 0x000000020c00720c */ /* 0x000fc60003f44070 */
[----:B------:R-:W-:-:S05]  /*2cd0*/  @!P4 IMAD.IADD R3, R3, 0x1, -R12 ;  /* 0x000000010303c824 */ /* 0x000fca00078e0a0c */
[----:B------:R-:W-:-:S05]  /*2ce0*/  ISETP.GT.U32.AND P4, PT, R12, R3, PT ;  /* 0x000000030c00720c */ /* 0x000fca0003f84070 */
[----:B------:R-:W-:-:S08]  /*2cf0*/  @!P2 IMAD.IADD R2, R2, 0x1, -R12 ;  /* 0x000000010202a824 */ /* 0x000fd000078e0a0c */
[----:B------:R-:W-:-:S04]  /*2d00*/  @!P4 IMAD.IADD R3, R3, 0x1, -R12 ;  /* 0x000000010303c824 */ /* 0x000fc800078e0a0c */
[----:B------:R-:W-:-:S04]  /*2d10*/  IMAD.MOV.U32 R6, RZ, RZ, R3 ;  /* 0x000000ffff067224 */ /* 0x000fc800078e0003 */
[----:B------:R-:W-:Y:S01]  /*2d20*/  @!P1 IMAD.MOV R6, RZ, RZ, -R6 ;  /* 0x000000ffff069224 */ /* 0x000fe200078e0a06 */
[----:B--2---:R-:W-:Y:S02]  /*2d30*/  IABS R5, R24 ;  /* 0x0000001800057213 */ /* 0x004fe40000000000 */
[----:B------:R-:W-:Y:S02]  /*2d40*/  ISETP.GE.AND P6, PT, R24, RZ, PT ;  /* 0x000000ff1800720c */ /* 0x000fe40003fc6270 */
[----:B------:R-:W2:Y:S04]  /*2d50*/  LDL.LU R24, [R1+0x3d0] ;  /* 0x0003d00001187983 */ /* 0x000ea80000300800 */
[----:B------:R0:W-:Y:S01]  /*2d60*/  STL [R1+0x4c], R8 ;  /* 0x00004c0801007387 */ /* 0x0001e20000100800 */
[----:B---3--:R-:W-:-:S02]  /*2d70*/  ISETP.GE.AND P3, PT, R25, RZ, PT ;  /* 0x000000ff1900720c */ /* 0x008fc40003f66270 */
[----:B------:R-:W-:Y:S01]  /*2d80*/  IABS R16, R25 ;  /* 0x0000001900107213 */ /* 0x000fe20000000000 */
[----:B------:R-:W-:Y:S04]  /*2d90*/  STL [R1+0x44], R7 ;  /* 0x0000440701007387 */ /* 0x000fe80000100800 */
[----:B------:R-:W3:Y:S04]  /*2da0*/  LDL.LU R25, [R1+0x3d4] ;  /* 0x0003d40001197983 */ /* 0x000ee80000300800 */
[----:B------:R-:W3:Y:S04]  /*2db0*/  LDL.LU R28, [R1+0x3d8] ;  /* 0x0003d800011c7983 */ /* 0x000ee80000300800 */
[----:B------:R1:W-:Y:S04]  /*2dc0*/  STL [R1+0x40], R0 ;  /* 0x0000400001007387 */ /* 0x0003e80000100800 */
[----:B------:R-:W3:Y:S01]  /*2dd0*/  LDL.LU R20, [R1+0x3dc] ;  /* 0x0003dc0001147983 */ /* 0x000ee20000300800 */
[----:B0-----:R-:W-:-:S04]  /*2de0*/  IMAD.MOV.U32 R8, RZ, RZ, R2 ;  /* 0x000000ffff087224 */ /* 0x001fc800078e0002 */
[----:B------:R-:W-:-:S05]  /*2df0*/  @!P0 IMAD.MOV R8, RZ, RZ, -R8 ;  /* 0x000000ffff088224 */ /* 0x000fca00078e0a08 */
[----:B------:R-:W-:Y:S04]  /*2e00*/  STL [R1+0x3c], R8 ;  /* 0x00003c0801007387 */ /* 0x000fe80000100800 */
[----:B------:R-:W3:Y:S04]  /*2e10*/  LDL.LU R21, [R1+0x3e0] ;  /* 0x0003e00001157983 */ /* 0x000ee80000300800 */
[----:B------:R-:W-:Y:S01]  /*2e20*/  STL [R1+0x84], R6 ;  /* 0x0000840601007387 */ /* 0x000fe20000100800 */
[----:B----4-:R-:W-:Y:S02]  /*2e30*/  IABS R15, R26 ;  /* 0x0000001a000f7213 */ /* 0x010fe40000000000 */
[----:B------:R-:W-:-:S02]  /*2e40*/  ISETP.GE.AND P5, PT, R26, RZ, PT ;  /* 0x000000ff1a00720c */ /* 0x000fc40003fa6270 */
[----:B------:R-:W4:Y:S01]  /*2e50*/  LDL.LU R26, [R1+0x3e4] ;  /* 0x0003e400011a7983 */ /* 0x000f220000300800 */
[----:B------:R-:W-:Y:S02]  /*2e60*/  IABS R13, R27 ;  /* 0x0000001b000d7213 */ /* 0x000fe40000000000 */
[----:B------:R-:W-:Y:S02]  /*2e70*/  ISETP.GE.AND P1, PT, R27, RZ, PT ;  /* 0x000000ff1b00720c */ /* 0x000fe40003f26270 */
[----:B------:R-:W4:Y:S01]  /*2e80*/  LDL.LU R27, [R1+0x3e8] ;  /* 0x0003e800011b7983 */ /* 0x000f220000300800 */
[----:B------:R-:W-:-:S03]  /*2e90*/  IMAD.MOV.U32 R4, RZ, RZ, R5 ;  /* 0x000000ffff047224 */ /* 0x000fc600078e0005 */
[----:B------:R-:W4:Y:S01]  /*2ea0*/  LDL.LU R22, [R1+0x3ec] ;  /* 0x0003ec0001167983 */ /* 0x000f220000300800 */
[----:B------:R-:W-:-:S04]  /*2eb0*/  IMAD.HI.U32 R5, R14, R4, RZ ;  /* 0x000000040e057227 */ /* 0x000fc800078e00ff */
[----:B------:R-:W-:-:S04]  /*2ec0*/  IMAD.MOV R5, RZ, RZ, -R5 ;  /* 0x000000ffff057224 */ /* 0x000fc800078e0a05 */
[----:B-1----:R-:W-:-:S05]  /*2ed0*/  IMAD R0, R12, R5, R4 ;  /* 0x000000050c007224 */ /* 0x002fca00078e0204 */
[----:B------:R-:W-:Y:S01]  /*2ee0*/  ISETP.GT.U32.AND P2, PT, R12, R0, PT ;  /* 0x000000000c00720c */ /* 0x000fe20003f44070 */
[----:B------:R-:W-:-:S04]  /*2ef0*/  IMAD.HI.U32 R4, R14, R15, RZ ;  /* 0x0000000f0e047227 */ /* 0x000fc800078e00ff */
[----:B------:R-:W-:-:S08]  /*2f00*/  IMAD.MOV R4, RZ, RZ, -R4 ;  /* 0x000000ffff047224 */ /* 0x000fd000078e0a04 */
[----:B------:R-:W-:Y:S02]  /*2f10*/  @!P2 IMAD.IADD R0, R0, 0x1, -R12 ;  /* 0x000000010000a824 */ /* 0x000fe400078e0a0c */
[----:B------:R-:W-:Y:S02]  /*2f20*/  IMAD R15, R12, R4, R15 ;  /* 0x000000040c0f7224 */ /* 0x000fe400078e020f */
[----:B------:R-:W-:Y:S01]  /*2f30*/  IMAD.HI.U32 R4, R14, R13, RZ ;  /* 0x0000000d0e047227 */ /* 0x000fe200078e00ff */
[----:B------:R-:W-:-:S03]  /*2f40*/  ISETP.GT.U32.AND P2, PT, R12, R0, PT ;  /* 0x000000000c00720c */ /* 0x000fc60003f44070 */
[----:B------:R-:W-:-:S04]  /*2f50*/  IMAD.HI.U32 R5, R14, R16, RZ ;  /* 0x000000100e057227 */ /* 0x000fc800078e00ff */
[----:B------:R-:W-:Y:S02]  /*2f60*/  IMAD.MOV R4, RZ, RZ, -R4 ;  /* 0x000000ffff047224 */ /* 0x000fe400078e0a04 */
[----:B------:R-:W-:Y:S02]  /*2f70*/  IMAD.MOV R5, RZ, RZ, -R5 ;  /* 0x000000ffff057224 */ /* 0x000fe400078e0a05 */
[C---:B------:R-:W-:Y:S02]  /*2f80*/  IMAD R13, R12.reuse, R4, R13 ;  /* 0x000000040c0d7224 */ /* 0x040fe400078e020d */
[----:B------:R-:W-:Y:S02]  /*2f90*/  IMAD R16, R12, R5, R16 ;  /* 0x000000050c107224 */ /* 0x000fe400078e0210 */
[----:B------:R-:W-:Y:S01]  /*2fa0*/  @!P2 IMAD.IADD R0, R0, 0x1, -R12 ;  /* 0x000000010000a824 */ /* 0x000fe200078e0a0c */
[C---:B------:R-:W-:Y:S02]  /*2fb0*/  ISETP.GT.U32.AND P2, PT, R12.reuse, R13, PT ;  /* 0x0000000d0c00720c */ /* 0x040fe40003f44070 */
[----:B------:R-:W-:-:S02]  /*2fc0*/  ISETP.GT.U32.AND P4, PT, R12, R16, PT ;  /* 0x000000100c00720c */ /* 0x000fc40003f84070 */
[----:B------:R-:W-:Y:S01]  /*2fd0*/  ISETP.GT.U32.AND P0, PT, R12, R15, PT ;  /* 0x0000000f0c00720c */ /* 0x000fe20003f04070 */
[----:B------:R-:W-:-:S08]  /*2fe0*/  IMAD.MOV.U32 R3, RZ, RZ, R0 ;  /* 0x000000ffff037224 */ /* 0x000fd000078e0000 */
[--C-:B------:R-:W-:Y:S02]  /*2ff0*/  @!P2 IMAD.IADD R13, R13, 0x1, -R12.reuse ;  /* 0x000000010d0da824 */ /* 0x100fe400078e0a0c */
[----:B------:R-:W-:-:S03]  /*3000*/  @!P4 IMAD.IADD R16, R16, 0x1, -R12 ;  /* 0x000000011010c824 */ /* 0x000fc600078e0a0c */
[C---:B------:R-:W-:Y:S02]  /*3010*/  ISETP.GT.U32.AND P2, PT, R12.reuse, R13, PT ;  /* 0x0000000d0c00720c */ /* 0x040fe40003f44070 */
[----:B------:R-:W-:Y:S01]  /*3020*/  ISETP.GT.U32.AND P4, PT, R12, R16, PT ;  /* 0x000000100c00720c */ /* 0x000fe20003f84070 */
[----:B------:R-:W-:-:S05]  /*3030*/  @!P0 IMAD.IADD R15, R15, 0x1, -R12 ;  /* 0x000000010f0f8824 */ /* 0x000fca00078e0a0c */
[----:B------:R-:W-:-:S05]  /*3040*/  ISETP.GT.U32.AND P0, PT, R12, R15, PT ;  /* 0x0000000f0c00720c */ /* 0x000fca0003f04070 */
[--C-:B------:R-:W-:Y:S02]  /*3050*/  @!P2 IMAD.IADD R13, R13, 0x1, -R12.reuse ;  /* 0x000000010d0da824 */ /* 0x100fe400078e0a0c */
[----:B------:R-:W-:Y:S02]  /*3060*/  @!P4 IMAD.IADD R16, R16, 0x1, -R12 ;  /* 0x000000011010c824 */ /* 0x000fe400078e0a0c */
[----:B------:R-:W-:Y:S01]  /*3070*/  @!P6 IMAD.MOV R3, RZ, RZ, -R3 ;  /* 0x000000ffff03e224 */ /* 0x000fe200078e0a03 */
[----:B------:R-:W-:-:S03]  /*3080*/  IABS R11, R23 ;  /* 0x00000017000b7213 */ /* 0x000fc60000000000 */
[----:B------:R-:W-:Y:S01]  /*3090*/  @!P0 IMAD.IADD R15, R15, 0x1, -R12 ;  /* 0x000000010f0f8824 */ /* 0x000fe200078e0a0c */
[----:B------:R0:W-:Y:S01]  /*30a0*/  STL [R1+0x88], R3 ;  /* 0x0000880301007387 */ /* 0x0001e20000100800 */
[----:B------:R-:W-:-:S03]  /*30b0*/  ISETP.GE.AND P0, PT, R23, RZ, PT ;  /* 0x000000ff1700720c */ /* 0x000fc60003f06270 */
[----:B------:R-:W4:Y:S01]  /*30c0*/  LDL.LU R23, [R1+0x3f0] ;  /* 0x0003f00001177983 */ /* 0x000f220000300800 */
[----:B------:R-:W-:-:S04]  /*30d0*/  IMAD.HI.U32 R5, R14, R11, RZ ;  /* 0x0000000b0e057227 */ /* 0x000fc800078e00ff */
[----:B------:R-:W-:-:S04]  /*30e0*/  IMAD.MOV R5, RZ, RZ, -R5 ;  /* 0x000000ffff057224 */ /* 0x000fc800078e0a05 */
[----:B------:R-:W-:-:S05]  /*30f0*/  IMAD R11, R12, R5, R11 ;  /* 0x000000050c0b7224 */ /* 0x000fca00078e020b */
[----:B------:R-:W-:-:S13]  /*3100*/  ISETP.GT.U32.AND P6, PT, R12, R11, PT ;  /* 0x0000000b0c00720c */ /* 0x000fda0003fc4070 */
[----:B------:R-:W-:-:S05]  /*3110*/  @!P6 IMAD.IADD R11, R11, 0x1, -R12 ;  /* 0x000000010b0be824 */ /* 0x000fca00078e0a0c */
[----:B------:R-:W-:Y:S01]  /*3120*/  ISETP.GT.U32.AND P6, PT, R12, R11, PT ;  /* 0x0000000b0c00720c */ /* 0x000fe20003fc4070 */
[----:B------:R-:W-:-:S12]  /*3130*/  @!P3 IMAD.MOV R16, RZ, RZ, -R16 ;  /* 0x000000ffff10b224 */ /* 0x000fd800078e0a10 */
[----:B------:R-:W-:-:S04]  /*3140*/  @!P6 IMAD.IADD R11, R11, 0x1, -R12 ;  /* 0x000000010b0be824 */ /* 0x000fc800078e0a0c */
[----:B------:R-:W-:Y:S01]  /*3150*/  @!P0 IMAD.MOV R11, RZ, RZ, -R11 ;  /* 0x000000ffff0b8224 */ /* 0x000fe200078e0a0b */
[----:B--2---:R-:W-:-:S05]  /*3160*/  IABS R7, R24 ;  /* 0x0000001800077213 */ /* 0x004fca0000000000 */
[----:B------:R-:W-:Y:S01]  /*3170*/  IMAD.HI.U32 R2, R14, R7, RZ ;  /* 0x000000070e027227 */ /* 0x000fe200078e00ff */
[----:B---3--:R-:W-:-:S05]  /*3180*/  IABS R10, R25 ;  /* 0x00000019000a7213 */ /* 0x008fca0000000000 */
[----:B------:R-:W-:-:S04]  /*3190*/  IMAD.HI.U32 R0, R14, R10, RZ ;  /* 0x0000000a0e007227 */ /* 0x000fc800078e00ff */
[----:B------:R-:W-:Y:S02]  /*31a0*/  IMAD.MOV R0, RZ, RZ, -R0 ;  /* 0x000000ffff007224 */ /* 0x000fe400078e0a00 */
[----:B------:R-:W-:Y:S02]  /*31b0*/  IMAD.MOV R2, RZ, RZ, -R2 ;  /* 0x000000ffff027224 */ /* 0x000fe400078e0a02 */
[C---:B------:R-:W-:Y:S02]  /*31c0*/  IMAD R10, R12.reuse, R0, R10 ;  /* 0x000000000c0a7224 */ /* 0x040fe400078e020a */
[----:B------:R-:W-:-:S03]  /*31d0*/  IMAD R7, R12, R2, R7 ;  /* 0x000000020c077224 */ /* 0x000fc600078e0207 */
[C---:B------:R-:W-:Y:S02]  /*31e0*/  ISETP.GT.U32.AND P2, PT, R12.reuse, R10, PT ;  /* 0x0000000a0c00720c */ /* 0x040fe40003f44070 */
[----:B------:R-:W-:Y:S02]  /*31f0*/  ISETP.GT.U32.AND P4, PT, R12, R7, PT ;  /* 0x000000070c00720c */ /* 0x000fe40003f84070 */
[----:B0-----:R-:W-:-:S09]  /*3200*/  IABS R3, R20 ;  /* 0x0000001400037213 */ /* 0x001fd20000000000 */
[--C-:B------:R-:W-:Y:S01]  /*3210*/  @!P2 IMAD.IADD R10, R10, 0x1, -R12.reuse ;  /* 0x000000010a0aa824 */ /* 0x100fe200078e0a0c */
[----:B------:R-:W-:Y:S01]  /*3220*/  ISETP.GE.AND P2, PT, R24, RZ, PT ;  /* 0x000000ff1800720c */ /* 0x000fe20003f46270 */
[----:B------:R-:W-:Y:S01]  /*3230*/  @!P4 IMAD.IADD R7, R7, 0x1, -R12 ;  /* 0x000000010707c824 */ /* 0x000fe200078e0a0c */
[----:B------:R-:W2:Y:S01]  /*3240*/  LDL.LU R24, [R1+0x3f4] ;  /* 0x0003f40001187983 */ /* 0x000ea20000300800 */
[----:B------:R-:W-:-:S03]  /*3250*/  IMAD.HI.U32 R0, R14, R3, RZ ;  /* 0x000000030e007227 */ /* 0x000fc600078e00ff */
[----:B------:R-:W-:Y:S01]  /*3260*/  ISETP.GT.U32.AND P4, PT, R12, R7, PT ;  /* 0x000000070c00720c */ /* 0x000fe20003f84070 */
[----:B------:R-:W-:-:S04]  /*3270*/  IMAD.MOV R0, RZ, RZ, -R0 ;  /* 0x000000ffff007224 */ /* 0x000fc800078e0a00 */
[----:B------:R-:W-:-:S08]  /*3280*/  IMAD R3, R12, R0, R3 ;  /* 0x000000000c037224 */ /* 0x000fd000078e0203 */
[----:B------:R-:W-:Y:S01]  /*3290*/  @!P4 IMAD.IADD R7, R7, 0x1, -R12 ;  /* 0x000000010707c824 */ /* 0x000fe200078e0a0c */
[----:B------:R-:W-:Y:S02]  /*32a0*/  ISETP.GT.U32.AND P4, PT, R12, R3, PT ;  /* 0x000000030c00720c */ /* 0x000fe40003f84070 */
[----:B----4-:R-:W-:Y:S02]  /*32b0*/  IABS R8, R26 ;  /* 0x0000001a00087213 */ /* 0x010fe40000000000 */
[----:B------:R-:W-:-:S09]  /*32c0*/  IABS R6, R27 ;  /* 0x0000001b00067213 */ /* 0x000fd20000000000 */
[----:B------:R-:W-:Y:S01]  /*32d0*/  @!P4 IMAD.IADD R3, R3, 0x1, -R12 ;  /* 0x000000010303c824 */ /* 0x000fe200078e0a0c */
[----:B------:R-:W-:Y:S02]  /*32e0*/  ISETP.GE.AND P4, PT, R25, RZ, PT ;  /* 0x000000ff1900720c */ /* 0x000fe40003f86270 */
[----:B------:R-:W3:Y:S01]  /*32f0*/  LDL.LU R25, [R1+0x3f8] ;  /* 0x0003f80001197983 */ /* 0x000ee20000300800 */
[----:B------:R-:W-:-:S04]  /*3300*/  IMAD.HI.U32 R18, R14, R8, RZ ;  /* 0x000000080e127227 */ /* 0x000fc800078e00ff */
[----:B------:R-:W-:-:S04]  /*3310*/  IMAD.HI.U32 R17, R14, R6, RZ ;  /* 0x000000060e117227 */ /* 0x000fc800078e00ff */
[----:B------:R-:W-:Y:S02]  /*3320*/  IMAD.MOV R18, RZ, RZ, -R18 ;  /* 0x000000ffff127224 */ /* 0x000fe400078e0a12 */
[----:B------:R-:W-:Y:S02]  /*3330*/  IMAD.MOV R17, RZ, RZ, -R17 ;  /* 0x000000ffff117224 */ /* 0x000fe400078e0a11 */
[C---:B------:R-:W-:Y:S02]  /*3340*/  IMAD R8, R12.reuse, R18, R8 ;  /* 0x000000120c087224 */ /* 0x040fe400078e0208 */
[C---:B------:R-:W-:Y:S02]  /*3350*/  IMAD R6, R12.reuse, R17, R6 ;  /* 0x000000110c067224 */ /* 0x040fe400078e0206 */
[----:B------:R-:W-:Y:S01]  /*3360*/  @!P2 IMAD.MOV R7, RZ, RZ, -R7 ;  /* 0x000000ffff07a224 */ /* 0x000fe200078e0a07 */
[C---:B------:R-:W-:Y:S02]  /*3370*/  ISETP.GT.U32.AND P0, PT, R12.reuse, R8, PT ;  /* 0x000000080c00720c */ /* 0x040fe40003f04070 */
[----:B------:R-:W-:Y:S01]  /*3380*/  ISETP.GT.U32.AND P2, PT, R12, R6, PT ;  /* 0x000000060c00720c */ /* 0x000fe20003f44070 */
[----:B------:R-:W-:-:S02]  /*3390*/  @!P5 IMAD.MOV R15, RZ, RZ, -R15 ;  /* 0x000000ffff0fd224 */ /* 0x000fc400078e0a0f */
[----:B------:R-:W-:Y:S01]  /*33a0*/  @!P1 IMAD.MOV R13, RZ, RZ, -R13 ;  /* 0x000000ffff0d9224 */ /* 0x000fe200078e0a0d */
[----:B------:R-:W-:Y:S04]  /*33b0*/  STL [R1+0x38], R16 ;  /* 0x0000381001007387 */ /* 0x000fe80000100800 */
[----:B------:R-:W-:Y:S03]  /*33c0*/  STL [R1+0x34], R15 ;  /* 0x0000340f01007387 */ /* 0x000fe60000100800 */
[--C-:B------:R-:W-:Y:S01]  /*33d0*/  @!P0 IMAD.IADD R8, R8, 0x1, -R12.reuse ;  /* 0x0000000108088824 */ /* 0x100fe200078e0a0c */
[----:B------:R-:W-:Y:S01]  /*33e0*/  STL [R1+0x30], R13 ;  /* 0x0000300d01007387 */ /* 0x000fe20000100800 */
[----:B------:R-:W-:Y:S01]  /*33f0*/  ISETP.GE.AND P0, PT, R26, RZ, PT ;  /* 0x000000ff1a00720c */ /* 0x000fe20003f06270 */
[----:B------:R-:W-:-:S02]  /*3400*/  @!P2 IMAD.IADD R6, R6, 0x1, -R12 ;  /* 0x000000010606a824 */ /* 0x000fc400078e0a0c */
[----:B------:R-:W-:Y:S01]  /*3410*/  STL [R1+0x2c], R11 ;  /* 0x00002c0b01007387 */ /* 0x000fe20000100800 */
[----:B------:R-:W-:-:S03]  /*3420*/  ISETP.GE.AND P2, PT, R27, RZ, PT ;  /* 0x000000ff1b00720c */ /* 0x000fc60003f46270 */
[----:B------:R-:W-:Y:S04]  /*3430*/  STL [R1+0x28], R7 ;  /* 0x0000280701007387 */ /* 0x000fe80000100800 */
[----:B------:R-:W4:Y:S04]  /*3440*/  LDL.LU R26, [R1+0x3fc] ;  /* 0x0003fc00011a7983 */ /* 0x000f280000300800 */
[----:B------:R-:W4:Y:S01]  /*3450*/  LDL.LU R27, [R1+0x400] ;  /* 0x00040000011b7983 */ /* 0x000f220000300800 */
[----:B------:R-:W-:-:S05]  /*3460*/  IABS R9, R28 ;  /* 0x0000001c00097213 */ /* 0x000fca0000000000 */
[----:B------:R-:W-:-:S04]  /*3470*/  IMAD.HI.U32 R2, R14, R9, RZ ;  /* 0x000000090e027227 */ /* 0x000fc800078e00ff */
[----:B------:R-:W-:Y:S01]  /*3480*/  IMAD.MOV R2, RZ, RZ, -R2 ;  /* 0x000000ffff027224 */ /* 0x000fe200078e0a02 */
[----:B------:R-:W-:-:S03]  /*3490*/  IABS R4, R21 ;  /* 0x0000001500047213 */ /* 0x000fc60000000000 */
[----:B------:R-:W-:Y:S02]  /*34a0*/  IMAD R9, R12, R2, R9 ;  /* 0x000000020c097224 */ /* 0x000fe400078e0209 */
[----:B------:R-:W-:-:S03]  /*34b0*/  IMAD.HI.U32 R0, R14, R4, RZ ;  /* 0x000000040e007227 */ /* 0x000fc600078e00ff */
[----:B------:R-:W-:Y:S01]  /*34c0*/  ISETP.GT.U32.AND P6, PT, R12, R9, PT ;  /* 0x000000090c00720c */ /* 0x000fe20003fc4070 */
[----:B------:R-:W-:-:S04]  /*34d0*/  IMAD.MOV R0, RZ, RZ, -R0 ;  /* 0x000000ffff007224 */ /* 0x000fc800078e0a00 */
[----:B------:R-:W-:-:S08]  /*34e0*/  IMAD R4, R12, R0, R4 ;  /* 0x000000000c047224 */ /* 0x000fd000078e0204 */
[----:B------:R-:W-:Y:S01]  /*34f0*/  @!P6 IMAD.IADD R9, R9, 0x1, -R12 ;  /* 0x000000010909e824 */ /* 0x000fe200078e0a0c */
[C---:B------:R-:W-:Y:S02]  /*3500*/  ISETP.GT.U32.AND P6, PT, R12.reuse, R4, PT ;  /* 0x000000040c00720c */ /* 0x040fe40003fc4070 */
[----:B------:R-:W-:-:S11]  /*3510*/  ISETP.GT.U32.AND P3, PT, R12, R10, PT ;  /* 0x0000000a0c00720c */ /* 0x000fd60003f64070 */
[--C-:B------:R-:W-:Y:S01]  /*3520*/  @!P6 IMAD.IADD R4, R4, 0x1, -R12.reuse ;  /* 0x000000010404e824 */ /* 0x100fe200078e0a0c */
[----:B------:R-:W-:Y:S01]  /*3530*/  ISETP.GT.U32.AND P6, PT, R12, R9, PT ;  /* 0x000000090c00720c */ /* 0x000fe20003fc4070 */
[----:B------:R-:W-:-:S03]  /*3540*/  @!P3 IMAD.IADD R10, R10, 0x1, -R12 ;  /* 0x000000010a0ab824 */ /* 0x000fc600078e0a0c */
[----:B------:R-:W-:Y:S02]  /*3550*/  ISETP.GT.U32.AND P1, PT, R12, R4, PT ;  /* 0x000000040c00720c */ /* 0x000fe40003f24070 */
[----:B------:R-:W-:Y:S02]  /*3560*/  ISETP.GE.AND P3, PT, R28, RZ, PT ;  /* 0x000000ff1c00720c */ /* 0x000fe40003f66270 */
[----:B------:R-:W-:Y:S01]  /*3570*/  ISETP.GT.U32.AND P5, PT, R12, R3, PT ;  /* 0x000000030c00720c */ /* 0x000fe20003fa4070 */
[----:B------:R-:W-:-:S04]  /*3580*/  @!P4 IMAD.MOV R10, RZ, RZ, -R10 ;  /* 0x000000ffff0ac224 */ /* 0x000fc800078e0a0a */
[----:B------:R-:W-:Y:S01]  /*3590*/  @!P6 IMAD.IADD R9, R9, 0x1, -R12 ;  /* 0x000000010909e824 */ /* 0x000fe200078e0a0c */
[----:B------:R-:W-:-:S03]  /*35a0*/  ISETP.GE.AND P6, PT, R20, RZ, PT ;  /* 0x000000ff1400720c */ /* 0x000fc60003fc6270 */
[--C-:B------:R-:W-:Y:S01]  /*35b0*/  @!P1 IMAD.IADD R4, R4, 0x1, -R12.reuse ;  /* 0x0000000104049824 */ /* 0x100fe200078e0a0c */
[----:B------:R-:W-:Y:S01]  /*35c0*/  ISETP.GE.AND P1, PT, R21, RZ, PT ;  /* 0x000000ff1500720c */ /* 0x000fe20003f26270 */
[----:B------:R-:W-:Y:S01]  /*35d0*/  @!P3 IMAD.MOV R9, RZ, RZ, -R9 ;  /* 0x000000ffff09b224 */ /* 0x000fe200078e0a09 */
[----:B------:R-:W-:Y:S01]  /*35e0*/  IABS R2, R22 ;  /* 0x0000001600027213 */ /* 0x000fe20000000000 */
[----:B------:R-:W-:Y:S01]  /*35f0*/  @!P5 IMAD.IADD R3, R3, 0x1, -R12 ;  /* 0x000000010303d824 */ /* 0x000fe200078e0a0c */
[----:B------:R-:W-:Y:S01]  /*3600*/  ISETP.GT.U32.AND P3, PT, R12, R6, PT ;  /* 0x000000060c00720c */ /* 0x000fe20003f64070 */
[----:B------:R-:W-:Y:S02]  /*3610*/  STL [R1+0x24], R10 ;  /* 0x0000240a01007387 */ /* 0x000fe40000100800 */
[----:B------:R-:W-:Y:S02]  /*3620*/  IMAD.HI.U32 R0, R14, R2, RZ ;  /* 0x000000020e007227 */ /* 0x000fe400078e00ff */
[----:B------:R0:W-:Y:S02]  /*3630*/  STL [R1+0x20], R9 ;  /* 0x0000200901007387 */ /* 0x0001e40000100800 */
[----:B------:R-:W-:-:S02]  /*3640*/  IMAD.MOV R0, RZ, RZ, -R0 ;  /* 0x000000ffff007224 */ /* 0x000fc400078e0a00 */
[----:B------:R-:W-:Y:S02]  /*3650*/  @!P1 IMAD.MOV R4, RZ, RZ, -R4 ;  /* 0x000000ffff049224 */ /* 0x000fe400078e0a04 */
[----:B0-----:R-:W-:-:S04]  /*3660*/  IMAD.MOV.U32 R9, RZ, RZ, R3 ;  /* 0x000000ffff097224 */ /* 0x001fc800078e0003 */
[----:B------:R-:W-:Y:S02]  /*3670*/  @!P6 IMAD.MOV R9, RZ, RZ, -R9 ;  /* 0x000000ffff09e224 */ /* 0x000fe400078e0a09 */
[----:B------:R-:W-:Y:S02]  /*3680*/  IMAD R2, R12, R0, R2 ;  /* 0x000000000c027224 */ /* 0x000fe400078e0202 */
[----:B------:R-:W-:Y:S01]  /*3690*/  @!P3 IMAD.IADD R6, R6, 0x1, -R12 ;  /* 0x000000010606b824 */ /* 0x000fe200078e0a0c */
[----:B------:R-:W-:Y:S01]  /*36a0*/  STL [R1+0x78], R9 ;  /* 0x0000780901007387 */ /* 0x000fe20000100800 */
[----:B------:R-:W-:Y:S02]  /*36b0*/  IABS R5, R23 ;  /* 0x0000001700057213 */ /* 0x000fe40000000000 */
[----:B------:R-:W-:Y:S01]  /*36c0*/  ISETP.GE.AND P6, PT, R22, RZ, PT ;  /* 0x000000ff1600720c */ /* 0x000fe20003fc6270 */
[----:B------:R0:W-:Y:S02]  /*36d0*/  STL [R1+0x80], R4 ;  /* 0x0000800401007387 */ /* 0x0001e40000100800 */
[----:B------:R-:W-:-:S04]  /*36e0*/  IMAD.HI.U32 R7, R14, R5, RZ ;  /* 0x000000050e077227 */ /* 0x000fc800078e00ff */
[----:B------:R-:W-:-:S04]  /*36f0*/  IMAD.MOV R7, RZ, RZ, -R7 ;  /* 0x000000ffff077224 */ /* 0x000fc800078e0a07 */
[C---:B------:R-:W-:Y:S01]  /*3700*/  IMAD R5, R12.reuse, R7, R5 ;  /* 0x000000070c057224 */ /* 0x040fe200078e0205 */
[----:B------:R-:W-:-:S04]  /*3710*/  ISETP.GT.U32.AND P5, PT, R12, R2, PT ;  /* 0x000000020c00720c */ /* 0x000fc80003fa4070 */
[----:B------:R-:W-:-:S09]  /*3720*/  ISETP.GT.U32.AND P1, PT, R12, R5, PT ;  /* 0x000000050c00720c */ /* 0x000fd20003f24070 */
[----:B------:R-:W-:-:S04]  /*3730*/  @!P5 IMAD.IADD R2, R2, 0x1, -R12 ;  /* 0x000000010202d824 */ /* 0x000fc800078e0a0c */
[----:B------:R-:W-:Y:S01]  /*3740*/  @!P1 IMAD.IADD R5, R5, 0x1, -R12 ;  /* 0x0000000105059824 */ /* 0x000fe200078e0a0c */
[C---:B------:R-:W-:Y:S02]  /*3750*/  ISETP.GT.U32.AND P5, PT, R12.reuse, R8, PT ;  /* 0x000000080c00720c */ /* 0x040fe40003fa4070 */
[----:B------:R-:W-:Y:S01]  /*3760*/  ISETP.GT.U32.AND P4, PT, R12, R2, PT ;  /* 0x000000020c00720c */ /* 0x000fe20003f84070 */
[----:B------:R-:W-:-:S10]  /*3770*/  IMAD.MOV.U32 R10, RZ, RZ, R6 ;  /* 0x000000ffff0a7224 */ /* 0x000fd400078e0006 */
[----:B------:R-:W-:-:S04]  /*3780*/  @!P5 IMAD.IADD R8, R8, 0x1, -R12 ;  /* 0x000000010808d824 */ /* 0x000fc800078e0a0c */
[----:B------:R-:W-:Y:S01]  /*3790*/  @!P0 IMAD.MOV R8, RZ, RZ, -R8 ;  /* 0x000000ffff088224 */ /* 0x000fe200078e0a08 */
[----:B------:R-:W-:Y:S01]  /*37a0*/  ISETP.GT.U32.AND P0, PT, R12, R5, PT ;  /* 0x000000050c00720c */ /* 0x000fe20003f04070 */
[----:B------:R-:W-:Y:S02]  /*37b0*/  @!P4 IMAD.IADD R2, R2, 0x1, -R12 ;  /* 0x000000010202c824 */ /* 0x000fe400078e0a0c */
[----:B------:R-:W-:Y:S02]  /*37c0*/  @!P2 IMAD.MOV R10, RZ, RZ, -R10 ;  /* 0x000000ffff0aa224 */ /* 0x000fe400078e0a0a */
[----:B------:R-:W-:Y:S01]  /*37d0*/  @!P6 IMAD.MOV R2, RZ, RZ, -R2 ;  /* 0x000000ffff02e224 */ /* 0x000fe200078e0a02 */
[----:B--2---:R-:W-:Y:S02]  /*37e0*/  IABS R0, R24 ;  /* 0x0000001800007213 */ /* 0x004fe40000000000 */
[----:B------:R-:W-:Y:S02]  /*37f0*/  ISETP.GE.AND P3, PT, R24, RZ, PT ;  /* 0x000000ff1800720c */ /* 0x000fe40003f66270 */
[----:B------:R-:W2:Y:S04]  /*3800*/  LDL.LU R24, [R1+0x404] ;  /* 0x0004040001187983 */ /* 0x000ea80000300800 */
[----:B------:R-:W2:Y:S01]  /*3810*/  LDL.LU R22, [R1+0x408] ;  /* 0x0004080001167983 */ /* 0x000ea20000300800 */
[----:B---3--:R-:W-:-:S02]  /*3820*/  IABS R7, R25 ;  /* 0x0000001900077213 */ /* 0x008fc40000000000 */
[----:B------:R-:W-:Y:S02]  /*3830*/  ISETP.GE.AND P1, PT, R25, RZ, PT ;  /* 0x000000ff1900720c */ /* 0x000fe40003f26270 */
[----:B------:R-:W3:Y:S01]  /*3840*/  LDL.LU R25, [R1+0x40c] ;  /* 0x00040c0001197983 */ /* 0x000ee20000300800 */
[----:B------:R-:W-:-:S04]  /*3850*/  IMAD.HI.U32 R3, R14, R0, RZ ;  /* 0x000000000e037227 */ /* 0x000fc800078e00ff */
[----:B------:R-:W-:Y:S01]  /*3860*/  IMAD.MOV R3, RZ, RZ, -R3 ;  /* 0x000000ffff037224 */ /* 0x000fe200078e0a03 */
[----:B------:R1:W-:Y:S01]  /*3870*/  STL [R1+0x7c], R8 ;  /* 0x00007c0801007387 */ /* 0x0003e20000100800 */
[----:B------:R-:W-:Y:S02]  /*3880*/  @!P0 IMAD.IADD R5, R5, 0x1, -R12 ;  /* 0x0000000105058824 */ /* 0x000fe400078e0a0c */
[----:B------:R-:W-:Y:S01]  /*3890*/  IMAD R0, R12, R3, R0 ;  /* 0x000000030c007224 */ /* 0x000fe200078e0200 */
[----:B------:R-:W-:Y:S04]  /*38a0*/  STL [R1+0x1c], R10 ;  /* 0x00001c0a01007387 */ /* 0x000fe80000100800 */
[----:B------:R-:W-:Y:S01]  /*38b0*/  STL [R1+0x6c], R2 ;  /* 0x00006c0201007387 */ /* 0x000fe20000100800 */
[----:B----4-:R-:W-:-:S02]  /*38c0*/  IABS R3, R26 ;  /* 0x0000001a00037213 */ /* 0x010fc40000000000 */
[----:B------:R-:W-:Y:S02]  /*38d0*/  ISETP.GE.AND P2, PT, R26, RZ, PT ;  /* 0x000000ff1a00720c */ /* 0x000fe40003f46270 */
[----:B0-----:R-:W-:Y:S01]  /*38e0*/  IABS R4, R27 ;  /* 0x0000001b00047213 */ /* 0x001fe20000000000 */
[----:B------:R-:W4:Y:S01]  /*38f0*/  LDL.LU R26, [R1+0x410] ;  /* 0x00041000011a7983 */ /* 0x000f220000300800 */
[----:B------:R-:W-:-:S03]  /*3900*/  ISETP.GE.AND P0, PT, R27, RZ, PT ;  /* 0x000000ff1b00720c */ /* 0x000fc60003f06270 */
[----:B------:R-:W4:Y:S01]  /*3910*/  LDL.LU R27, [R1+0x414] ;  /* 0x00041400011b7983 */ /* 0x000f220000300800 */
[----:B------:R-:W-:Y:S01]  /*3920*/  IMAD.HI.U32 R9, R14, R7, RZ ;  /* 0x000000070e097227 */ /* 0x000fe200078e00ff */
[----:B------:R-:W-:-:S03]  /*3930*/  ISETP.GT.U32.AND P4, PT, R12, R0, PT ;  /* 0x000000000c00720c */ /* 0x000fc60003f84070 */
[----:B------:R-:W-:Y:S01]  /*3940*/  IMAD.MOV R9, RZ, RZ, -R9 ;  /* 0x000000ffff097224 */ /* 0x000fe200078e0a09 */
[----:B------:R-:W-:-:S03]  /*3950*/  ISETP.GE.AND P5, PT, R23, RZ, PT ;  /* 0x000000ff1700720c */ /* 0x000fc60003fa6270 */
[----:B------:R-:W-:Y:S02]  /*3960*/  IMAD R7, R12, R9, R7 ;  /* 0x000000090c077224 */ /* 0x000fe400078e0207 */
[----:B------:R-:W-:-:S03]  /*3970*/  IMAD.MOV.U32 R9, RZ, RZ, R5 ;  /* 0x000000ffff097224 */ /* 0x000fc600078e0005 */
[----:B------:R-:W-:Y:S01]  /*3980*/  ISETP.GT.U32.AND P6, PT, R12, R7, PT ;  /* 0x000000070c00720c */ /* 0x000fe20003fc4070 */
[----:B------:R-:W-:-:S04]  /*3990*/  @!P4 IMAD.IADD R0, R0, 0x1, -R12 ;  /* 0x000000010000c824 */ /* 0x000fc800078e0a0c */
[----:B------:R-:W-:Y:S01]  /*39a0*/  @!P5 IMAD.MOV R9, RZ, RZ, -R9 ;  /* 0x000000ffff09d224 */ /* 0x000fe200078e0a09 */
[----:B------:R-:W-:Y:S01]  /*39b0*/  ISETP.GT.U32.AND P4, PT, R12, R0, PT ;  /* 0x000000000c00720c */ /* 0x000fe20003f84070 */
[----:B-1----:R-:W-:-:S03]  /*39c0*/  IMAD.HI.U32 R8, R14, R3, RZ ;  /* 0x000000030e087227 */ /* 0x002fc600078e00ff */
[----:B------:R0:W-:Y:S03]  /*39d0*/  STL [R1+0x68], R9 ;  /* 0x0000680901007387 */ /* 0x0001e60000100800 */
[----:B------:R-:W-:Y:S01]  /*39e0*/  @!P6 IMAD.IADD R7, R7, 0x1, -R12 ;  /* 0x000000010707e824 */ /* 0x000fe200078e0a0c */
[----:B------:R-:W4:Y:S01]  /*39f0*/  LDL.LU R23, [R1+0x418] ;  /* 0x0004180001177983 */ /* 0x000f220000300800 */
[----:B------:R-:W-:-:S03]  /*3a00*/  IMAD.MOV R8, RZ, RZ, -R8 ;  /* 0x000000ffff087224 */ /* 0x000fc600078e0a08 */
[C---:B------:R-:W-:Y:S01]  /*3a10*/  ISETP.GT.U32.AND P5, PT, R12.reuse, R7, PT ;  /* 0x000000070c00720c */ /* 0x040fe20003fa4070 */
[----:B------:R-:W-:Y:S02]  /*3a20*/  IMAD R3, R12, R8, R3 ;  /* 0x000000080c037224 */ /* 0x000fe400078e0203 */
[----:B------:R-:W-:-:S04]  /*3a30*/  @!P4 IMAD.IADD R0, R0, 0x1, -R12 ;  /* 0x000000010000c824 */ /* 0x000fc800078e0a0c */
[----:B0-----:R-:W-:-:S04]  /*3a40*/  IMAD.MOV.U32 R9, RZ, RZ, R0 ;  /* 0x000000ffff097224 */ /* 0x001fc800078e0000 */
[----:B------:R-:W-:Y:S02]  /*3a50*/  @!P3 IMAD.MOV R9, RZ, RZ, -R9 ;  /* 0x000000ffff09b224 */ /* 0x000fe400078e0a09 */
[----:B------:R-:W-:Y:S02]  /*3a60*/  @!P5 IMAD.IADD R7, R7, 0x1, -R12 ;  /* 0x000000010707d824 */ /* 0x000fe400078e0a0c */
[----:B------:R-:W-:-:S04]  /*3a70*/  IMAD.HI.U32 R6, R14, R4, RZ ;  /* 0x000000040e067227 */ /* 0x000fc800078e00ff */
[----:B------:R-:W-:-:S04]  /*3a80*/  IMAD.MOV R6, RZ, RZ, -R6 ;  /* 0x000000ffff067224 */ /* 0x000fc800078e0a06 */
[C---:B------:R-:W-:Y:S01]  /*3a90*/  IMAD R4, R12.reuse, R6, R4 ;  /* 0x000000060c047224 */ /* 0x040fe200078e0204 */
[----:B------:R-:W-:-:S04]  /*3aa0*/  ISETP.GT.U32.AND P4, PT, R12, R3, PT ;  /* 0x000000030c00720c */ /* 0x000fc80003f84070 */
[----:B------:R-:W-:-:S09]  /*3ab0*/  ISETP.GT.U32.AND P6, PT, R12, R4, PT ;  /* 0x000000040c00720c */ /* 0x000fd20003fc4070 */
[----:B------:R-:W-:-:S04]  /*3ac0*/  @!P4 IMAD.IADD R3, R3, 0x1, -R12 ;  /* 0x000000010303c824 */ /* 0x000fc800078e0a0c */
[----:B------:R-:W-:Y:S01]  /*3ad0*/  @!P6 IMAD.IADD R4, R4, 0x1, -R12 ;  /* 0x000000010404e824 */ /* 0x000fe200078e0a0c */
[----:B------:R-:W-:-:S04]  /*3ae0*/  ISETP.GT.U32.AND P4, PT, R12, R3, PT ;  /* 0x000000030c00720c */ /* 0x000fc80003f84070 */
[----:B------:R-:W-:-:S09]  /*3af0*/  ISETP.GT.U32.AND P6, PT, R12, R4, PT ;  /* 0x000000040c00720c */ /* 0x000fd20003fc4070 */
[----:B------:R-:W-:-:S04]  /*3b00*/  @!P4 IMAD.IADD R3, R3, 0x1, -R12 ;  /* 0x000000010303c824 */ /* 0x000fc800078e0a0c */
[----:B------:R-:W-:-:S04]  /*3b10*/  @!P6 IMAD.IADD R4, R4, 0x1, -R12 ;  /* 0x000000010404e824 */ /* 0x000fc800078e0a0c */
[----:B------:R-:W-:Y:S01]  /*3b20*/  @!P0 IMAD.MOV R4, RZ, RZ, -R4 ;  /* 0x000000ffff048224 */ /* 0x000fe200078e0a04 */
[----:B--2---:R-:W-:-:S05]  /*3b30*/  IABS R8, R22 ;  /* 0x0000001600087213 */ /* 0x004fca0000000000 */
[----:B------:R-:W-:Y:S01]  /*3b40*/  IMAD.HI.U32 R0, R14, R8, RZ ;  /* 0x000000080e007227 */ /* 0x000fe200078e00ff */
[----:B------:R-:W-:Y:S02]  /*3b50*/  IABS R2, R24 ;  /* 0x0000001800027213 */ /* 0x000fe40000000000 */
[----:B------:R-:W-:Y:S01]  /*3b60*/  ISETP.GE.AND P3, PT, R24, RZ, PT ;  /* 0x000000ff1800720c */ /* 0x000fe20003f66270 */
[----:B------:R-:W-:Y:S01]  /*3b70*/  IMAD.MOV R0, RZ, RZ, -R0 ;  /* 0x000000ffff007224 */ /* 0x000fe200078e0a00 */
[----:B------:R-:W2:Y:S03]  /*3b80*/  LDL.LU R24, [R1+0x41c] ;  /* 0x00041c0001187983 */ /* 0x000ea60000300800 */
[----:B------:R-:W-:Y:S01]  /*3b90*/  IMAD R8, R12, R0, R8 ;  /* 0x000000000c087224 */ /* 0x000fe200078e0208 */
[----:B------:R0:W-:Y:S01]  /*3ba0*/  STL [R1+0xb8], R9 ;  /* 0x0000b80901007387 */ /* 0x0001e20000100800 */
[----:B------:R-:W-:-:S04]  /*3bb0*/  IMAD.HI.U32 R5, R14, R2, RZ ;  /* 0x000000020e057227 */ /* 0x000fc800078e00ff */
[----:B0-----:R-:W-:-:S04]  /*3bc0*/  IMAD.MOV.U32 R9, RZ, RZ, R7 ;  /* 0x000000ffff097224 */ /* 0x001fc800078e0007 */
[----:B------:R-:W-:Y:S01]  /*3bd0*/  @!P1 IMAD.MOV R9, RZ, RZ, -R9 ;  /* 0x000000ffff099224 */ /* 0x000fe200078e0a09 */
[----:B------:R-:W-:Y:S01]  /*3be0*/  ISETP.GT.U32.AND P1, PT, R12, R8, PT ;  /* 0x000000080c00720c */ /* 0x000fe20003f24070 */
[----:B------:R-:W-:-:S04]  /*3bf0*/  IMAD.MOV R5, RZ, RZ, -R5 ;  /* 0x000000ffff057224 */ /* 0x000fc800078e0a05 */
[C---:B------:R-:W-:Y:S01]  /*3c00*/  IMAD R2, R12.reuse, R5, R2 ;  /* 0x000000050c027224 */ /* 0x040fe200078e0202 */
[----:B---3--:R-:W-:Y:S01]  /*3c10*/  IABS R6, R25 ;  /* 0x0000001900067213 */ /* 0x008fe20000000000 */
[----:B------:R0:W-:Y:S03]  /*3c20*/  STL [R1+0xac], R9 ;  /* 0x0000ac0901007387 */ /* 0x0001e60000100800 */
[----:B------:R-:W-:-:S03]  /*3c30*/  ISETP.GT.U32.AND P5, PT, R12, R2, PT ;  /* 0x000000020c00720c */ /* 0x000fc60003fa4070 */
[----:B------:R-:W-:Y:S01]  /*3c40*/  @!P1 IMAD.IADD R8, R8, 0x1, -R12 ;  /* 0x0000000108089824 */ /* 0x000fe200078e0a0c */
[----:B------:R-:W-:Y:S02]  /*3c50*/  ISETP.GE.AND P1, PT, R25, RZ, PT ;  /* 0x000000ff1900720c */ /* 0x000fe40003f26270 */
[----:B------:R-:W3:Y:S01]  /*3c60*/  LDL.LU R25, [R1+0x420] ;  /* 0x0004200001197983 */ /* 0x000ee20000300800 */
[----:B------:R-:W-:-:S04]  /*3c70*/  IMAD.HI.U32 R5, R14, R6, RZ ;  /* 0x000000060e057227 */ /* 0x000fc800078e00ff */
[----:B------:R-:W-:Y:S02]  /*3c80*/  IMAD.MOV R5, RZ, RZ, -R5 ;  /* 0x000000ffff057224 */ /* 0x000fe400078e0a05 */
[----:B------:R-:W-:Y:S02]  /*3c90*/  @!P5 IMAD.IADD R2, R2, 0x1, -R12 ;  /* 0x000000010202d824 */ /* 0x000fe400078e0a0c */
[----:B------:R-:W-:-:S03]  /*3ca0*/  IMAD R6, R12, R5, R6 ;  /* 0x000000050c067224 */ /* 0x000fc600078e0206 */
[C---:B------:R-:W-:Y:S02]  /*3cb0*/  ISETP.GT.U32.AND P5, PT, R12.reuse, R2, PT ;  /* 0x000000020c00720c */ /* 0x040fe40003fa4070 */
[----:B------:R-:W-:Y:S01]  /*3cc0*/  ISETP.GT.U32.AND P6, PT, R12, R6, PT ;  /* 0x000000060c00720c */ /* 0x000fe20003fc4070 */
[----:B0-----:R-:W-:-:S04]  /*3cd0*/  IMAD.MOV.U32 R9, RZ, RZ, R3 ;  /* 0x000000ffff097224 */ /* 0x001fc800078e0003 */
[----:B------:R-:W-:-:S06]  /*3ce0*/  @!P2 IMAD.MOV R9, RZ, RZ, -R9 ;  /* 0x000000ffff09a224 */ /* 0x000fcc00078e0a09 */
[--C-:B------:R-:W-:Y:S01]  /*3cf0*/  @!P5 IMAD.IADD R2, R2, 0x1, -R12.reuse ;  /* 0x000000010202d824 */ /* 0x100fe200078e0a0c */
[----:B------:R0:W-:Y:S01]  /*3d00*/  STL [R1+0xa4], R9 ;  /* 0x0000a40901007387 */ /* 0x0001e20000100800 */
[----:B------:R-:W-:Y:S02]  /*3d10*/  @!P6 IMAD.IADD R6, R6, 0x1, -R12 ;  /* 0x000000010606e824 */ /* 0x000fe400078e0a0c */
[----:B------:R-:W-:Y:S01]  /*3d20*/  @!P3 IMAD.MOV R2, RZ, RZ, -R2 ;  /* 0x000000ffff02b224 */ /* 0x000fe200078e0a02 */
[----:B------:R-:W-:Y:S01]  /*3d30*/  STL [R1+0x9c], R4 ;  /* 0x00009c0401007387 */ /* 0x000fe20000100800 */
[----:B----4-:R-:W-:Y:S02]  /*3d40*/  IABS R0, R26 ;  /* 0x0000001a00007213 */ /* 0x010fe40000000000 */
[----:B------:R-:W-:Y:S02]  /*3d50*/  ISETP.GE.AND P6, PT, R26, RZ, PT ;  /* 0x000000ff1a00720c */ /* 0x000fe40003fc6270 */
[----:B------:R-:W-:-:S02]  /*3d60*/  IABS R7, R27 ;  /* 0x0000001b00077213 */ /* 0x000fc40000000000 */
[----:B------:R-:W-:Y:S02]  /*3d70*/  ISETP.GE.AND P3, PT, R27, RZ, PT ;  /* 0x000000ff1b00720c */ /* 0x000fe40003f66270 */
[----:B------:R-:W4:Y:S04]  /*3d80*/  LDL.LU R27, [R1+0x424] ;  /* 0x00042400011b7983 */ /* 0x000f280000300800 */
[----:B------:R-:W4:Y:S01]  /*3d90*/  LDL.LU R26, [R1+0x428] ;  /* 0x00042800011a7983 */ /* 0x000f220000300800 */
[----:B------:R-:W-:-:S04]  /*3da0*/  IMAD.HI.U32 R5, R14, R0, RZ ;  /* 0x000000000e057227 */ /* 0x000fc800078e00ff */
[----:B------:R-:W-:-:S04]  /*3db0*/  IMAD.MOV R5, RZ, RZ, -R5 ;  /* 0x000000ffff057224 */ /* 0x000fc800078e0a05 */
[----:B------:R-:W-:-:S05]  /*3dc0*/  IMAD R0, R12, R5, R0 ;  /* 0x000000050c007224 */ /* 0x000fca00078e0200 */
[C---:B------:R-:W-:Y:S02]  /*3dd0*/  ISETP.GT.U32.AND P5, PT, R12.reuse, R0, PT ;  /* 0x000000000c00720c */ /* 0x040fe40003fa4070 */
[----:B------:R-:W-:Y:S02]  /*3de0*/  ISETP.GT.U32.AND P2, PT, R12, R8, PT ;  /* 0x000000080c00720c */ /* 0x000fe40003f44070 */
[----:B------:R-:W-:Y:S01]  /*3df0*/  ISETP.GE.AND P4, PT, R22, RZ, PT ;  /* 0x000000ff1600720c */ /* 0x000fe20003f86270 */
[----:B------:R-:W-:Y:S01]  /*3e00*/  IMAD.HI.U32 R3, R14, R7, RZ ;  /* 0x000000070e037227 */ /* 0x000fe200078e00ff */
[----:B------:R-:W-:-:S07]  /*3e10*/  ISETP.GT.U32.AND P0, PT, R12, R6, PT ;  /* 0x000000060c00720c */ /* 0x000fce0003f04070 */
[--C-:B------:R-:W-:Y:S02]  /*3e20*/  @!P5 IMAD.IADD R0, R0, 0x1, -R12.reuse ;  /* 0x000000010000d824 */ /* 0x100fe400078e0a0c */
[----:B------:R-:W-:-:S03]  /*3e30*/  @!P2 IMAD.IADD R8, R8, 0x1, -R12 ;  /* 0x000000010808a824 */ /* 0x000fc600078e0a0c */
[C---:B------:R-:W-:Y:S01]  /*3e40*/  ISETP.GT.U32.AND P5, PT, R12.reuse, R0, PT ;  /* 0x000000000c00720c */ /* 0x040fe20003fa4070 */
[----:B------:R-:W-:Y:S01]  /*3e50*/  IMAD.MOV R3, RZ, RZ, -R3 ;  /* 0x000000ffff037224 */ /* 0x000fe200078e0a03 */
[----:B------:R-:W-:Y:S01]  /*3e60*/  IABS R5, R23 ;  /* 0x0000001700057213 */ /* 0x000fe20000000000 */
[----:B------:R-:W-:Y:S02]  /*3e70*/  IMAD.MOV.U32 R10, RZ, RZ, R8 ;  /* 0x000000ffff0a7224 */ /* 0x000fe400078e0008 */
[----:B------:R-:W-:Y:S02]  /*3e80*/  IMAD R3, R12, R3, R7 ;  /* 0x000000030c037224 */ /* 0x000fe400078e0207 */
[----:B------:R-:W-:Y:S01]  /*3e90*/  @!P4 IMAD.MOV R10, RZ, RZ, -R10 ;  /* 0x000000ffff0ac224 */ /* 0x000fe200078e0a0a */
[----:B------:R-:W-:Y:S01]  /*3ea0*/  STL [R1+0x94], R2 ;  /* 0x0000940201007387 */ /* 0x000fe20000100800 */
[----:B0-----:R-:W-:Y:S01]  /*3eb0*/  IMAD.HI.U32 R9, R14, R5, RZ ;  /* 0x000000050e097227 */ /* 0x001fe200078e00ff */
[----:B------:R-:W-:-:S02]  /*3ec0*/  ISETP.GT.U32.AND P2, PT, R12, R3, PT ;  /* 0x000000030c00720c */ /* 0x000fc40003f44070 */
[----:B------:R-:W4:Y:S01]  /*3ed0*/  LDL.LU R20, [R1+0x42c] ;  /* 0x00042c0001147983 */ /* 0x000f220000300800 */
[--C-:B------:R-:W-:Y:S01]  /*3ee0*/  @!P0 IMAD.IADD R6, R6, 0x1, -R12.reuse ;  /* 0x0000000106068824 */ /* 0x100fe200078e0a0c */
[----:B------:R-:W-:Y:S01]  /*3ef0*/  ISETP.GE.AND P0, PT, R23, RZ, PT ;  /* 0x000000ff1700720c */ /* 0x000fe20003f06270 */
[----:B------:R-:W-:Y:S01]  /*3f00*/  @!P5 IMAD.IADD R0, R0, 0x1, -R12 ;  /* 0x000000010000d824 */ /* 0x000fe200078e0a0c */
[----:B------:R-:W4:Y:S01]  /*3f10*/  LDL.LU R23, [R1+0x430] ;  /* 0x0004300001177983 */ /* 0x000f220000300800 */
[----:B------:R-:W-:-:S03]  /*3f20*/  IMAD.MOV R8, RZ, RZ, -R9 ;  /* 0x000000ffff087224 */ /* 0x000fc600078e0a09 */
[----:B------:R0:W-:Y:S01]  /*3f30*/  STL [R1+0x90], R10 ;  /* 0x0000900a01007387 */ /* 0x0001e20000100800 */
[----:B------:R-:W-:-:S04]  /*3f40*/  IMAD.MOV.U32 R9, RZ, RZ, R0 ;  /* 0x000000ffff097224 */ /* 0x000fc800078e0000 */
[----:B------:R-:W-:Y:S02]  /*3f50*/  @!P6 IMAD.MOV R9, RZ, RZ, -R9 ;  /* 0x000000ffff09e224 */ /* 0x000fe400078e0a09 */
[----:B0-----:R-:W-:-:S04]  /*3f60*/  IMAD.MOV.U32 R10, RZ, RZ, R6 ;  /* 0x000000ffff0a7224 */ /* 0x001fc800078e0006 */
[----:B------:R-:W-:Y:S02]  /*3f70*/  @!P1 IMAD.MOV R10, RZ, RZ, -R10 ;  /* 0x000000ffff0a9224 */ /* 0x000fe400078e0a0a */
[----:B------:R-:W-:-:S03]  /*3f80*/  @!P2 IMAD.IADD R3, R3, 0x1, -R12 ;  /* 0x000000010303a824 */ /* 0x000fc600078e0a0c */
[----:B------:R-:W-:Y:S04]  /*3f90*/  STL [R1+0x64], R10 ;  /* 0x0000640a01007387 */ /* 0x000fe80000100800 */
[----:B------:R0:W-:Y:S01]  /*3fa0*/  STL [R1+0x70], R9 ;  /* 0x0000700901007387 */ /* 0x0001e20000100800 */
[----:B------:R-:W-:-:S13]  /*3fb0*/  ISETP.GT.U32.AND P4, PT, R12, R3, PT ;  /* 0x000000030c00720c */ /* 0x000fda0003f84070 */
[----:B------:R-:W-:Y:S01]  /*3fc0*/  @!P4 IMAD.IADD R3, R3, 0x1, -R12 ;  /* 0x000000010303c824 */ /* 0x000fe200078e0a0c */
[----:B--2---:R-:W-:Y:S02]  /*3fd0*/  IABS R4, R24 ;  /* 0x0000001800047213 */ /* 0x004fe40000000000 */
[----:B------:R-:W-:Y:S02]  /*3fe0*/  ISETP.GE.AND P2, PT, R24, RZ, PT ;  /* 0x000000ff1800720c */ /* 0x000fe40003f46270 */
[----:B------:R-:W2:Y:S01]  /*3ff0*/  LDL.LU R24, [R1+0x434] ;  /* 0x0004340001187983 */ /* 0x000ea20000300800 */
[----:B------:R-:W-:-:S04]  /*4000*/  IMAD.HI.U32 R7, R14, R4, RZ ;  /* 0x000000040e077227 */ /* 0x000fc800078e00ff */
[----:B------:R-:W-:-:S04]  /*4010*/  IMAD.MOV R7, RZ, RZ, -R7 ;  /* 0x000000ffff077224 */ /* 0x000fc800078e0a07 */
[----:B------:R-:W-:-:S05]  /*4020*/  IMAD R4, R12, R7, R4 ;  /* 0x000000070c047224 */ /* 0x000fca00078e0204 */
[----:B------:R-:W-:Y:S02]  /*4030*/  ISETP.GT.U32.AND P6, PT, R12, R4, PT ;  /* 0x000000040c00720c */ /* 0x000fe40003fc4070 */
[----:B---3--:R-:W-:Y:S02]  /*4040*/  IABS R2, R25 ;  /* 0x0000001900027213 */ /* 0x008fe40000000000 */
[----:B------:R-:W-:Y:S02]  /*4050*/  ISETP.GE.AND P1, PT, R25, RZ, PT ;  /* 0x000000ff1900720c */ /* 0x000fe40003f26270 */
[----:B------:R-:W3:Y:S01]  /*4060*/  LDL.LU R25, [R1+0x438] ;  /* 0x0004380001197983 */ /* 0x000ee20000300800 */
[----:B------:R-:W-:-:S06]  /*4070*/  IMAD.MOV.U32 R7, RZ, RZ, R3 ;  /* 0x000000ffff077224 */ /* 0x000fcc00078e0003 */
[----:B------:R-:W-:Y:S01]  /*4080*/  @!P6 IMAD.IADD R4, R4, 0x1, -R12 ;  /* 0x000000010404e824 */ /* 0x000fe200078e0a0c */
[----:B------:R-:W3:Y:S01]  /*4090*/  LDL.LU R21, [R1+0x43c] ;  /* 0x00043c0001157983 */ /* 0x000ee20000300800 */
[----:B------:R-:W-:-:S03]  /*40a0*/  @!P3 IMAD.MOV R7, RZ, RZ, -R7 ;  /* 0x000000ffff07b224 */ /* 0x000fc600078e0a07 */
[----:B------:R-:W-:Y:S02]  /*40b0*/  ISETP.GT.U32.AND P3, PT, R12, R4, PT ;  /* 0x000000040c00720c */ /* 0x000fe40003f64070 */
[----:B------:R1:W-:Y:S11]  /*40c0*/  STL [R1+0x74], R7 ;  /* 0x0000740701007387 */ /* 0x0003f60000100800 */
[----:B------:R-:W-:Y:S01]  /*40d0*/  @!P3 IMAD.IADD R4, R4, 0x1, -R12 ;  /* 0x000000010404b824 */ /* 0x000fe200078e0a0c */
[----:B----4-:R-:W-:-:S02]  /*40e0*/  IABS R0, R26 ;  /* 0x0000001a00007213 */ /* 0x010fc40000000000 */
[----:B------:R-:W-:Y:S02]  /*40f0*/  ISETP.GE.AND P3, PT, R26, RZ, PT ;  /* 0x000000ff1a00720c */ /* 0x000fe40003f66270 */
[----:B------:R-:W4:Y:S01]  /*4100*/  LDL.LU R26, [R1+0x440] ;  /* 0x00044000011a7983 */ /* 0x000f220000300800 */
[----:B------:R-:W-:Y:S02]  /*4110*/  IMAD R5, R12, R8, R5 ;  /* 0x000000080c057224 */ /* 0x000fe400078e0205 */
[----:B------:R-:W-:Y:S01]  /*4120*/  IMAD.HI.U32 R6, R14, R2, RZ ;  /* 0x000000020e067227 */ /* 0x000fe200078e00ff */
[----:B------:R-:W-:Y:S01]  /*4130*/  ISETP.GE.AND P4, PT, R27, RZ, PT ;  /* 0x000000ff1b00720c */ /* 0x000fe20003f86270 */
[----:B------:R-:W4:Y:S01]  /*4140*/  LDL.LU R22, [R1+0x444] ;  /* 0x0004440001167983 */ /* 0x000f220000300800 */
[----:B------:R-:W-:Y:S01]  /*4150*/  ISETP.GT.U32.AND P5, PT, R12, R5, PT ;  /* 0x000000050c00720c */ /* 0x000fe20003fa4070 */
[----:B------:R-:W-:-:S04]  /*4160*/  IMAD.MOV R6, RZ, RZ, -R6 ;  /* 0x000000ffff067224 */ /* 0x000fc800078e0a06 */
[----:B------:R-:W-:-:S08]  /*4170*/  IMAD R2, R12, R6, R2 ;  /* 0x000000060c027224 */ /* 0x000fd000078e0202 */
[----:B------:R-:W-:Y:S01]  /*4180*/  @!P5 IMAD.IADD R5, R5, 0x1, -R12 ;  /* 0x000000010505d824 */ /* 0x000fe200078e0a0c */
[----:B------:R-:W-:Y:S02]  /*4190*/  ISETP.GT.U32.AND P5, PT, R12, R2, PT ;  /* 0x000000020c00720c */ /* 0x000fe40003fa4070 */
[----:B------:R-:W-:Y:S01]  /*41a0*/  IABS R8, R27 ;  /* 0x0000001b00087213 */ /* 0x000fe20000000000 */
[----:B0-----:R-:W-:Y:S01]  /*41b0*/  IMAD.HI.U32 R9, R14, R0, RZ ;  /* 0x000000000e097227 */ /* 0x001fe200078e00ff */
[----:B------:R-:W-:-:S03]  /*41c0*/  ISETP.GT.U32.AND P6, PT, R12, R5, PT ;  /* 0x000000050c00720c */ /* 0x000fc60003fc4070 */
[----:B------:R-:W-:-:S06]  /*41d0*/  IMAD.HI.U32 R3, R14, R8, RZ ;  /* 0x000000080e037227 */ /* 0x000fcc00078e00ff */
[----:B------:R-:W-:-:S05]  /*41e0*/  @!P5 IMAD.IADD R2, R2, 0x1, -R12 ;  /* 0x000000010202d824 */ /* 0x000fca00078e0a0c */
[C---:B------:R-:W-:Y:S01]  /*41f0*/  ISETP.GT.U32.AND P5, PT, R12.reuse, R2, PT ;  /* 0x000000020c00720c */ /* 0x040fe20003fa4070 */
[----:B------:R-:W-:Y:S02]  /*4200*/  IMAD.MOV R3, RZ, RZ, -R3 ;  /* 0x000000ffff037224 */ /* 0x000fe400078e0a03 */
[----:B------:R-:W-:Y:S02]  /*4210*/  IMAD.MOV R9, RZ, RZ, -R9 ;  /* 0x000000ffff097224 */ /* 0x000fe400078e0a09 */
[C---:B------:R-:W-:Y:S02]  /*4220*/  IMAD R8, R12.reuse, R3, R8 ;  /* 0x000000030c087224 */ /* 0x040fe400078e0208 */
[C---:B------:R-:W-:Y:S02]  /*4230*/  IMAD R0, R12.reuse, R9, R0 ;  /* 0x000000090c007224 */ /* 0x040fe400078e0200 */
[----:B------:R-:W-:Y:S01]  /*4240*/  @!P6 IMAD.IADD R5, R5, 0x1, -R12 ;  /* 0x000000010505e824 */ /* 0x000fe200078e0a0c */
[----:B------:R-:W-:-:S03]  /*4250*/  ISETP.GT.U32.AND P6, PT, R12, R8, PT ;  /* 0x000000080c00720c */ /* 0x000fc60003fc4070 */
[----:B------:R-:W-:Y:S01]  /*4260*/  @!P5 IMAD.IADD R2, R2, 0x1, -R12 ;  /* 0x000000010202d824 */ /* 0x000fe200078e0a0c */
[----:B------:R-:W-:Y:S02]  /*4270*/  ISETP.GT.U32.AND P5, PT, R12, R0, PT ;  /* 0x000000000c00720c */ /* 0x000fe40003fa4070 */
[----:B------:R-:W-:Y:S01]  /*4280*/  IABS R28, R20 ;  /* 0x00000014001c7213 */ /* 0x000fe20000000000 */
[----:B------:R-:W-:-:S04]  /*4290*/  @!P0 IMAD.MOV R5, RZ, RZ, -R5 ;  /* 0x000000ffff058224 */ /* 0x000fc800078e0a05 */
[----:B-1----:R-:W-:Y:S01]  /*42a0*/  IMAD.HI.U32 R7, R14, R28, RZ ;  /* 0x0000001c0e077227 */ /* 0x002fe200078e00ff */
[----:B------:R-:W-:-:S03]  /*42b0*/  IABS R27, R23 ;  /* 0x00000017001b7213 */ /* 0x000fc60000000000 */
[--C-:B------:R-:W-:Y:S02]  /*42c0*/  @!P6 IMAD.IADD R8, R8, 0x1, -R12.reuse ;  /* 0x000000010808e824 */ /* 0x100fe400078e0a0c */
[----:B------:R-:W-:Y:S02]  /*42d0*/  @!P5 IMAD.IADD R0, R0, 0x1, -R12 ;  /* 0x000000010000d824 */ /* 0x000fe400078e0a0c */
[----:B------:R-:W-:Y:S01]  /*42e0*/  IMAD.MOV R7, RZ, RZ, -R7 ;  /* 0x000000ffff077224 */ /* 0x000fe200078e0a07 */
[----:B------:R0:W-:Y:S01]  /*42f0*/  STL [R1+0x18], R5 ;  /* 0x0000180501007387 */ /* 0x0001e20000100800 */
[C---:B------:R-:W-:Y:S02]  /*4300*/  ISETP.GT.U32.AND P6, PT, R12.reuse, R8, PT ;  /* 0x000000080c00720c */ /* 0x040fe40003fc4070 */
[C---:B------:R-:W-:Y:S01]  /*4310*/  IMAD R28, R12.reuse, R7, R28 ;  /* 0x000000070c1c7224 */ /* 0x040fe200078e021c */
[----:B------:R-:W-:Y:S01]  /*4320*/  ISETP.GT.U32.AND P5, PT, R12, R0, PT ;  /* 0x000000000c00720c */ /* 0x000fe20003fa4070 */
[----:B------:R-:W-:-:S04]  /*4330*/  IMAD.HI.U32 R6, R14, R27, RZ ;  /* 0x0000001b0e067227 */ /* 0x000fc800078e00ff */
[----:B0-----:R-:W-:Y:S01]  /*4340*/  IMAD.MOV.U32 R5, RZ, RZ, R2 ;  /* 0x000000ffff057224 */ /* 0x001fe200078e0002 */
[C---:B------:R-:W-:Y:S01]  /*4350*/  ISETP.GT.U32.AND P0, PT, R12.reuse, R28, PT ;  /* 0x0000001c0c00720c */ /* 0x040fe20003f04070 */
[----:B------:R-:W-:Y:S02]  /*4360*/  IMAD.MOV R6, RZ, RZ, -R6 ;  /* 0x000000ffff067224 */ /* 0x000fe400078e0a06 */
[----:B------:R-:W-:Y:S02]  /*4370*/  @!P2 IMAD.MOV R4, RZ, RZ, -R4 ;  /* 0x000000ffff04a224 */ /* 0x000fe400078e0a04 */
[----:B------:R-:W-:Y:S02]  /*4380*/  @!P1 IMAD.MOV R5, RZ, RZ, -R5 ;  /* 0x000000ffff059224 */ /* 0x000fe400078e0a05 */
[----:B------:R-:W-:Y:S01]  /*4390*/  IMAD R27, R12, R6, R27 ;  /* 0x000000060c1b7224 */ /* 0x000fe200078e021b */
[----:B------:R3:W-:Y:S01]  /*43a0*/  STL [R1+0x14], R4 ;  /* 0x0000140401007387 */ /* 0x0007e20000100800 */
[--C-:B------:R-:W-:Y:S01]  /*43b0*/  @!P6 IMAD.IADD R8, R8, 0x1, -R12.reuse ;  /* 0x000000010808e824 */ /* 0x100fe200078e0a0c */
[----:B------:R-:W-:Y:S01]  /*43c0*/  ISETP.GE.AND P6, PT, R23, RZ, PT ;  /* 0x000000ff1700720c */ /* 0x000fe20003fc6270 */
[----:B------:R-:W-:Y:S01]  /*43d0*/  @!P5 IMAD.IADD R0, R0, 0x1, -R12 ;  /* 0x000000010000d824 */ /* 0x000fe200078e0a0c */
[----:B------:R0:W-:Y:S01]  /*43e0*/  STL [R1+0xc], R5 ;  /* 0x00000c0501007387 */ /* 0x0001e20000100800 */
[----:B------:R-:W-:-:S03]  /*43f0*/  ISETP.GT.U32.AND P1, PT, R12, R27, PT ;  /* 0x0000001b0c00720c */ /* 0x000fc60003f24070 */
[----:B------:R-:W4:Y:S01]  /*4400*/  LDL.LU R23, [R1+0x448] ;  /* 0x0004480001177983 */ /* 0x000f220000300800 */
[----:B------:R-:W-:Y:S02]  /*4410*/  @!P0 IMAD.IADD R28, R28, 0x1, -R12 ;  /* 0x000000011c1c8824 */ /* 0x000fe400078e0a0c */
[----:B------:R-:W-:-:S03]  /*4420*/  @!P4 IMAD.MOV R8, RZ, RZ, -R8 ;  /* 0x000000ffff08c224 */ /* 0x000fc600078e0a08 */
[----:B------:R-:W-:Y:S02]  /*4430*/  ISETP.GT.U32.AND P0, PT, R12, R28, PT ;  /* 0x0000001c0c00720c */ /* 0x000fe40003f04070 */
[----:B------:R1:W-:Y:S02]  /*4440*/  STL [R1+0x8], R8 ;  /* 0x0000080801007387 */ /* 0x0003e40000100800 */
[----:B------:R-:W-:Y:S01]  /*4450*/  @!P1 IMAD.IADD R27, R27, 0x1, -R12 ;  /* 0x000000011b1b9824 */ /* 0x000fe200078e0a0c */
[----:B------:R-:W-:-:S04]  /*4460*/  ISETP.GE.AND P2, PT, R20, RZ, PT ;  /* 0x000000ff1400720c */ /* 0x000fc80003f46270 */
[----:B------:R-:W-:-:S04]  /*4470*/  ISETP.GT.U32.AND P1, PT, R12, R27, PT ;  /* 0x0000001b0c00720c */ /* 0x000fc80003f24070 */
[----:B------:R-:W-:Y:S02]  /*4480*/  @!P0 IMAD.IADD R28, R28, 0x1, -R12 ;  /* 0x000000011c1c8824 */ /* 0x000fe400078e0a0c */
[----:B------:R-:W-:-:S03]  /*4490*/  @!P3 IMAD.MOV R0, RZ, RZ, -R0 ;  /* 0x000000ffff00b224 */ /* 0x000fc600078e0a00 */
[----:B------:R-:W-:-:S04]  /*44a0*/  @!P2 IMAD.MOV R28, RZ, RZ, -R28 ;  /* 0x000000ffff1ca224 */ /* 0x000fc800078e0a1c */
[----:B------:R-:W-:-:S04]  /*44b0*/  @!P1 IMAD.IADD R27, R27, 0x1, -R12 ;  /* 0x000000011b1b9824 */ /* 0x000fc800078e0a0c */
[----:B------:R-:W-:Y:S01]  /*44c0*/  @!P6 IMAD.MOV R27, RZ, RZ, -R27 ;  /* 0x000000ffff1be224 */ /* 0x000fe200078e0a1b */
[----:B--2---:R-:W-:-:S05]  /*44d0*/  IABS R3, R24 ;  /* 0x0000001800037213 */ /* 0x004fca0000000000 */
[----:B------:R-:W-:-:S04]  /*44e0*/  IMAD.HI.U32 R2, R14, R3, RZ ;  /* 0x000000030e027227 */ /* 0x000fc800078e00ff */
[----:B------:R-:W-:-:S04]  /*44f0*/  IMAD.MOV R2, RZ, RZ, -R2 ;  /* 0x000000ffff027224 */ /* 0x000fc800078e0a02 */
[----:B------:R-:W-:-:S05]  /*4500*/  IMAD R3, R12, R2, R3 ;  /* 0x000000020c037224 */ /* 0x000fca00078e0203 */
[----:B------:R-:W-:Y:S02]  /*4510*/  ISETP.GT.U32.AND P5, PT, R12, R3, PT ;  /* 0x000000030c00720c */ /* 0x000fe40003fa4070 */
[----:B---3--:R-:W-:-:S11]  /*4520*/  IABS R4, R25 ;  /* 0x0000001900047213 */ /* 0x008fd60000000000 */
[----:B------:R-:W-:Y:S02]  /*4530*/  @!P5 IMAD.IADD R3, R3, 0x1, -R12 ;  /* 0x000000010303d824 */ /* 0x000fe400078e0a0c */
[----:B------:R-:W-:Y:S01]  /*4540*/  IMAD.HI.U32 R9, R14, R4, RZ ;  /* 0x000000040e097227 */ /* 0x000fe200078e00ff */
[----:B------:R-:W-:Y:S02]  /*4550*/  ISETP.GE.AND P5, PT, R24, RZ, PT ;  /* 0x000000ff1800720c */ /* 0x000fe40003fa6270 */
[----:B------:R-:W2:Y:S01]  /*4560*/  LDL.LU R24, [R1+0x44c] ;  /* 0x00044c0001187983 */ /* 0x000ea20000300800 */
[----:B------:R-:W-:Y:S01]  /*4570*/  IMAD.MOV R9, RZ, RZ, -R9 ;  /* 0x000000ffff097224 */ /* 0x000fe200078e0a09 */
[----:B------:R-:W-:-:S03]  /*4580*/  ISETP.GT.U32.AND P4, PT, R12, R3, PT ;  /* 0x000000030c00720c */ /* 0x000fc60003f84070 */
[----:B------:R-:W-:-:S05]  /*4590*/  IMAD R4, R12, R9, R4 ;  /* 0x000000090c047224 */ /* 0x000fca00078e0204 */
[----:B------:R-:W-:-:S05]  /*45a0*/  ISETP.GT.U32.AND P0, PT, R12, R4, PT ;  /* 0x000000040c00720c */ /* 0x000fca0003f04070 */
[----:B------:R-:W-:-:S04]  /*45b0*/  @!P4 IMAD.IADD R3, R3, 0x1, -R12 ;  /* 0x000000010303c824 */ /* 0x000fc800078e0a0c */
[----:B------:R-:W-:-:S04]  /*45c0*/  @!P5 IMAD.MOV R3, RZ, RZ, -R3 ;  /* 0x000000ffff03d224 */ /* 0x000fc800078e0a03 */
[----:B------:R-:W-:Y:S01]  /*45d0*/  @!P0 IMAD.IADD R4, R4, 0x1, -R12 ;  /* 0x0000000104048824 */ /* 0x000fe200078e0a0c */
[----:B------:R-:W-:Y:S02]  /*45e0*/  ISETP.GE.AND P0, PT, R25, RZ, PT ;  /* 0x000000ff1900720c */ /* 0x000fe40003f06270 */
[----:B------:R-:W3:Y:S04]  /*45f0*/  LDL.LU R25, [R1+0x450] ;  /* 0x0004500001197983 */ /* 0x000ee80000300800 */
[----:B------:R0:W-:Y:S04]  /*4600*/  STL [R1+0x4], R0 ;  /* 0x0000040001007387 */ /* 0x0001e80000100800 */
[----:B------:R-:W-:Y:S01]  /*4610*/  STL [R1+0x3db4], R28 ;  /* 0x003db41c01007387 */ /* 0x000fe20000100800 */
[----:B----4-:R-:W-:-:S02]  /*4620*/  IABS R6, R26 ;  /* 0x0000001a00067213 */ /* 0x010fc40000000000 */
[----:B------:R-:W-:Y:S01]  /*4630*/  ISETP.GE.AND P5, PT, R26, RZ, PT ;  /* 0x000000ff1a00720c */ /* 0x000fe20003fa6270 */
[----:B------:R-:W-:Y:S04]  /*4640*/  STL [R1+0x3e30], R27 ;  /* 0x003e301b01007387 */ /* 0x000fe80000100800 */
[----:B------:R-:W-:Y:S04]  /*4650*/  STL [R1+0x3db8], R3 ;  /* 0x003db80301007387 */ /* 0x000fe80000100800 */
[----:B------:R-:W4:Y:S01]  /*4660*/  LDL.LU R26, [R1+0x454] ;  /* 0x00045400011a7983 */ /* 0x000f220000300800 */
[----:B0-----:R-:W-:Y:S01]  /*4670*/  IABS R5, R21 ;  /* 0x0000001500057213 */ /* 0x001fe20000000000 */
[C---:B------:R-:W-:Y:S01]  /*4680*/  IMAD.HI.U32 R9, R14.reuse, R6, RZ ;  /* 0x000000060e097227 */ /* 0x040fe200078e00ff */
[----:B------:R-:W-:Y:S01]  /*4690*/  IABS R7, R22 ;  /* 0x0000001600077213 */ /* 0x000fe20000000000 */
[----:B------:R-:W4:Y:S02]  /*46a0*/  LDL.LU R20, [R1+0x458] ;  /* 0x0004580001147983 */ /* 0x000f240000300800 */
[----:B------:R-:W-:-:S04]  /*46b0*/  IMAD.HI.U32 R2, R14, R5, RZ ;  /* 0x000000050e027227 */ /* 0x000fc800078e00ff */
[----:B------:R-:W-:-:S04]  /*46c0*/  IMAD.MOV R2, RZ, RZ, -R2 ;  /* 0x000000ffff027224 */ /* 0x000fc800078e0a02 */
[----:B------:R-:W-:-:S05]  /*46d0*/  IMAD R5, R12, R2, R5 ;  /* 0x000000020c057224 */ /* 0x000fca00078e0205 */
[----:B------:R-:W-:Y:S01]  /*46e0*/  ISETP.GT.U32.AND P1, PT, R12, R5, PT ;  /* 0x000000050c00720c */ /* 0x000fe20003f24070 */
[----:B------:R-:W-:Y:S01]  /*46f0*/  IMAD.MOV R9, RZ, RZ, -R9 ;  /* 0x000000ffff097224 */ /* 0x000fe200078e0a09 */
[----:B------:R-:W-:Y:S01]  /*4700*/  ISETP.GE.AND P2, PT, R21, RZ, PT ;  /* 0x000000ff1500720c */ /* 0x000fe20003f46270 */
[----:B------:R-:W-:Y:S01]  /*4710*/  IMAD.HI.U32 R2, R14, R7, RZ ;  /* 0x000000070e027227 */ /* 0x000fe200078e00ff */
[----:B------:R-:W-:Y:S01]  /*4720*/  ISETP.GT.U32.AND P3, PT, R12, R4, PT ;  /* 0x000000040c00720c */ /* 0x000fe20003f64070 */
[----:B------:R-:W4:Y:S08]  /*4730*/  LDL.LU R21, [R1+0x45c] ;  /* 0x00045c0001157983 */ /* 0x000f300000300800 */
[----:B------:R-:W-:-:S05]  /*4740*/  @!P1 IMAD.IADD R5, R5, 0x1, -R12 ;  /* 0x0000000105059824 */ /* 0x000fca00078e0a0c */
[C---:B------:R-:W-:Y:S01]  /*4750*/  ISETP.GT.U32.AND P1, PT, R12.reuse, R5, PT ;  /* 0x000000050c00720c */ /* 0x040fe20003f24070 */
[----:B------:R-:W-:Y:S02]  /*4760*/  IMAD R6, R12, R9, R6 ;  /* 0x000000090c067224 */ /* 0x000fe400078e0206 */
[----:B------:R-:W-:-:S03]  /*4770*/  IMAD.MOV R2, RZ, RZ, -R2 ;  /* 0x000000ffff027224 */ /* 0x000fc600078e0a02 */
[C---:B------:R-:W-:Y:S01]  /*4780*/  ISETP.GT.U32.AND P4, PT, R12.reuse, R6, PT ;  /* 0x000000060c00720c */ /* 0x040fe20003f84070 */
[----:B------:R-:W-:-:S06]  /*4790*/  IMAD R7, R12, R2, R7 ;  /* 0x000000020c077224 */ /* 0x000fcc00078e0207 */
[----:B------:R-:W-:-:S04]  /*47a0*/  @!P1 IMAD.IADD R5, R5, 0x1, -R12 ;  /* 0x0000000105059824 */ /* 0x000fc800078e0a0c */
[----:B------:R-:W-:Y:S01]  /*47b0*/  @!P2 IMAD.MOV R5, RZ, RZ, -R5 ;  /* 0x000000ffff05a224 */ /* 0x000fe200078e0a05 */
[----:B------:R-:W-:Y:S01]  /*47c0*/  ISETP.GT.U32.AND P6, PT, R12, R7, PT ;  /* 0x000000070c00720c */ /* 0x000fe20003fc4070 */
[--C-:B------:R-:W-:Y:S02]  /*47d0*/  @!P3 IMAD.IADD R4, R4, 0x1, -R12.reuse ;  /* 0x000000010404b824 */ /* 0x100fe400078e0a0c */
[----:B------:R-:W-:Y:S01]  /*47e0*/  @!P4 IMAD.IADD R6, R6, 0x1, -R12 ;  /* 0x000000010606c824 */ /* 0x000fe200078e0a0c */
[----:B-1----:R-:W-:-:S05]  /*47f0*/  IABS R8, R23 ;  /* 0x0000001700087213 */ /* 0x002fca0000000000 */
[----:B------:R-:W-:-:S04]  /*4800*/  IMAD.HI.U32 R0, R14, R8, RZ ;  /* 0x000000080e007227 */ /* 0x000fc800078e00ff */
[----:B------:R-:W-:-:S04]  /*4810*/  IMAD.MOV R0, RZ, RZ, -R0 ;  /* 0x000000ffff007224 */ /* 0x000fc800078e0a00 */
[----:B------:R-:W-:-:S05]  /*4820*/  IMAD R8, R12, R0, R8 ;  /* 0x000000000c087224 */ /* 0x000fca00078e0208 */
[C---:B------:R-:W-:Y:S01]  /*4830*/  ISETP.GT.U32.AND P2, PT, R12.reuse, R8, PT ;  /* 0x000000080c00720c */ /* 0x040fe20003f44070 */
[----:B------:R-:W-:Y:S01]  /*4840*/  @!P0 IMAD.MOV R4, RZ, RZ, -R4 ;  /* 0x000000ffff048224 */ /* 0x000fe200078e0a04 */
[----:B------:R-:W-:Y:S02]  /*4850*/  ISETP.GT.U32.AND P4, PT, R12, R6, PT ;  /* 0x000000060c00720c */ /* 0x000fe40003f84070 */
[----:B------:R-:W-:Y:S02]  /*4860*/  ISETP.GE.AND P3, PT, R22, RZ, PT ;  /* 0x000000ff1600720c */ /* 0x000fe40003f66270 */
[----:B------:R-:W-:Y:S01]  /*4870*/  STL [R1+0x3dbc], R4 ;  /* 0x003dbc0401007387 */ /* 0x000fe20000100800 */
[----:B------:R-:W-:-:S03]  /*4880*/  @!P6 IMAD.IADD R7, R7, 0x1, -R12 ;  /* 0x000000010707e824 */ /* 0x000fc600078e0a0c */
[----:B------:R-:W4:Y:S03]  /*4890*/  LDL.LU R22, [R1+0x460] ;  /* 0x0004600001167983 */ /* 0x000f260000300800 */
[--C-:B------:R-:W-:Y:S01]  /*48a0*/  @!P2 IMAD.IADD R8, R8, 0x1, -R12.reuse ;  /* 0x000000010808a824 */ /* 0x100fe200078e0a0c */
[----:B------:R-:W-:Y:S01]  /*48b0*/  ISETP.GE.AND P1, PT, R23, RZ, PT ;  /* 0x000000ff1700720c */ /* 0x000fe20003f26270 */
[----:B------:R-:W-:Y:S01]  /*48c0*/  STL [R1+0x3dc0], R5 ;  /* 0x003dc00501007387 */ /* 0x000fe20000100800 */
[----:B------:R-:W-:Y:S01]  /*48d0*/  ISETP.GT.U32.AND P6, PT, R12, R7, PT ;  /* 0x000000070c00720c */ /* 0x000fe20003fc4070 */
[----:B------:R-:W-:Y:S02]  /*48e0*/  @!P4 IMAD.IADD R6, R6, 0x1, -R12 ;  /* 0x000000010606c824 */ /* 0x000fe400078e0a0c */
[----:B------:R-:W4:Y:S02]  /*48f0*/  LDL.LU R23, [R1+0x464] ;  /* 0x0004640001177983 */ /* 0x000f240000300800 */
[----:B------:R-:W-:Y:S01]  /*4900*/  @!P5 IMAD.MOV R6, RZ, RZ, -R6 ;  /* 0x000000ffff06d224 */ /* 0x000fe200078e0a06 */
[----:B------:R-:W-:-:S07]  /*4910*/  ISETP.GT.U32.AND P5, PT, R12, R8, PT ;  /* 0x000000080c00720c */ /* 0x000fce0003fa4070 */
[----:B------:R-:W-:-:S04]  /*4920*/  @!P6 IMAD.IADD R7, R7, 0x1, -R12 ;  /* 0x000000010707e824 */ /* 0x000fc800078e0a0c */
[----:B------:R-:W-:Y:S02]  /*4930*/  @!P3 IMAD.MOV R7, RZ, RZ, -R7 ;  /* 0x000000ffff07b224 */ /* 0x000fe400078e0a07 */
[----:B------:R-:W-:-:S04]  /*4940*/  @!P5 IMAD.IADD R8, R8, 0x1, -R12 ;  /* 0x000000010808d824 */ /* 0x000fc800078e0a0c */
[----:B------:R-:W-:Y:S01]  /*4950*/  @!P1 IMAD.MOV R8, RZ, RZ, -R8 ;  /* 0x000000ffff089224 */ /* 0x000fe200078e0a08 */
[----:B--2---:R-:W-:-:S05]  /*4960*/  IABS R9, R24 ;  /* 0x0000001800097213 */ /* 0x004fca0000000000 */
[----:B------:R-:W-:-:S04]  /*4970*/  IMAD.HI.U32 R2, R14, R9, RZ ;  /* 0x000000090e027227 */ /* 0x000fc800078e00ff */
[----:B------:R-:W-:-:S04]  /*4980*/  IMAD.MOV R2, RZ, RZ, -R2 ;  /* 0x000000ffff027224 */ /* 0x000fc800078e0a02 */
[----:B------:R-:W-:-:S05]  /*4990*/  IMAD R9, R12, R2, R9 ;  /* 0x000000020c097224 */ /* 0x000fca00078e0209 */
[----:B------:R-:W-:Y:S02]  /*49a0*/  ISETP.GT.U32.AND P2, PT, R12, R9, PT ;  /* 0x000000090c00720c */ /* 0x000fe40003f44070 */
[----:B------:R-:W-:Y:S02]  /*49b0*/  ISETP.GE.AND P0, PT, R24, RZ, PT ;  /* 0x000000ff1800720c */ /* 0x000fe40003f06270 */
[----:B------:R-:W2:Y:S01]  /*49c0*/  LDL.LU R24, [R1+0x468] ;  /* 0x0004680001187983 */ /* 0x000ea20000300800 */
[----:B---3--:R-:W-:-:S05]  /*49d0*/  IABS R10, R25 ;  /* 0x00000019000a7213 */ /* 0x008fca0000000000 */
[----:B------:R-:W-:-:S04]  /*49e0*/  IMAD.HI.U32 R0, R14, R10, RZ ;  /* 0x0000000a0e007227 */ /* 0x000fc800078e00ff */
[----:B------:R-:W-:Y:S02]  /*49f0*/  @!P2 IMAD.IADD R9, R9, 0x1, -R12 ;  /* 0x000000010909a824 */ /* 0x000fe400078e0a0c */
[----:B------:R-:W-:Y:S01]  /*4a00*/  IMAD.MOV R0, RZ, RZ, -R0 ;  /* 0x000000ffff007224 */ /* 0x000fe200078e0a00 */
[----:B----4-:R-:W-:Y:S02]  /*4a10*/  IABS R11, R26 ;  /* 0x0000001a000b7213 */ /* 0x010fe40000000000 */
[----:B------:R-:W-:-:S03]  /*4a20*/  ISETP.GT.U32.AND P2, PT, R12, R9, PT ;  /* 0x000000090c00720c */ /* 0x000fc60003f44070 */
[----:B------:R-:W-:-:S04]  /*4a30*/  IMAD.HI.U32 R2, R14, R11, RZ ;  /* 0x0000000b0e027227 */ /* 0x000fc800078e00ff */
[----:B------:R-:W-:Y:S02]  /*4a40*/  IMAD.MOV R2, RZ, RZ, -R2 ;  /* 0x000000ffff027224 */ /* 0x000fe400078e0a02 */
[C---:B------:R-:W-:Y:S02]  /*4a50*/  IMAD R10, R12.reuse, R0, R10 ;  /* 0x000000000c0a7224 */ /* 0x040fe400078e020a */
[----:B------:R-:W-:-:S03]  /*4a60*/  IMAD R11, R12, R2, R11 ;  /* 0x000000020c0b7224 */ /* 0x000fc600078e020b */
[C---:B------:R-:W-:Y:S02]  /*4a70*/  ISETP.GT.U32.AND P3, PT, R12.reuse, R10, PT ;  /* 0x0000000a0c00720c */ /* 0x040fe40003f64070 */
[----:B------:R-:W-:Y:S01]  /*4a80*/  ISETP.GT.U32.AND P5, PT, R12, R11, PT ;  /* 0x0000000b0c00720c */ /* 0x000fe20003fa4070 */
[----:B------:R-:W-:Y:S01]  /*4a90*/  @!P2 IMAD.IADD R9, R9, 0x1, -R12 ;  /* 0x000000010909a824 */ /* 0x000fe200078e0a0c */
[----:B------:R-:W-:Y:S02]  /*4aa0*/  ISETP.GE.AND P4, PT, R25, RZ, PT ;  /* 0x000000ff1900720c */ /* 0x000fe40003f86270 */
[----:B------:R-:W3:Y:S01]  /*4ab0*/  LDL.LU R25, [R1+0x46c] ;  /* 0x00046c0001197983 */ /* 0x000ee20000300800 */
[----:B------:R-:W-:-:S03]  /*4ac0*/  @!P0 IMAD.MOV R9, RZ, RZ, -R9 ;  /* 0x000000ffff098224 */ /* 0x000fc600078e0a09 */
[----:B------:R-:W-:Y:S03]  /*4ad0*/  STL [R1+0x3dc4], R6 ;  /* 0x003dc40601007387 */ /* 0x000fe60000100800 */
[--C-:B------:R-:W-:Y:S01]  /*4ae0*/  @!P3 IMAD.IADD R10, R10, 0x1, -R12.reuse ;  /* 0x000000010a0ab824 */ /* 0x100fe200078e0a0c */
[----:B------:R-:W-:Y:S01]  /*4af0*/  STL [R1+0x3dc8], R7 ;  /* 0x003dc80701007387 */ /* 0x000fe20000100800 */
[----:B------:R-:W-:-:S03]  /*4b00*/  @!P5 IMAD.IADD R11, R11, 0x1, -R12 ;  /* 0x000000010b0bd824 */ /* 0x000fc600078e0a0c */
[----:B------:R-:W-:Y:S04]  /*4b10*/  STL [R1+0x3dcc], R8 ;  /* 0x003dcc0801007387 */ /* 0x000fe80000100800 */
[----:B------:R0:W-:Y:S01]  /*4b20*/  STL [R1+0x3dd0], R9 ;  /* 0x003dd00901007387 */ /* 0x0001e20000100800 */
[C---:B------:R-:W-:Y:S02]  /*4b30*/  ISETP.GT.U32.AND P3, PT, R12.reuse, R10, PT ;  /* 0x0000000a0c00720c */ /* 0x040fe40003f64070 */
[----:B------:R-:W-:Y:S01]  /*4b40*/  ISETP.GT.U32.AND P5, PT, R12, R11, PT ;  /* 0x0000000b0c00720c */ /* 0x000fe20003fa4070 */
[----:B0-----:R-:W4:Y:S01]  /*4b50*/  LDL.LU R9, [R1+0x470] ;  /* 0x0004700001097983 */ /* 0x001f220000300800 */
[----:B------:R-:W-:-:S03]  /*4b60*/  ISETP.GE.AND P6, PT, R26, RZ, PT ;  /* 0x000000ff1a00720c */ /* 0x000fc60003fc6270 */
[----:B------:R-:W4:Y:S06]  /*4b70*/  LDL.LU R5, [R1+0x474] ;  /* 0x0004740001057983 */ /* 0x000f2c0000300800 */
[--C-:B------:R-:W-:Y:S01]  /*4b80*/  @!P3 IMAD.IADD R10, R10, 0x1, -R12.reuse ;  /* 0x000000010a0ab824 */ /* 0x100fe200078e0a0c */
[----:B------:R-:W4:Y:S01]  /*4b90*/  LDL.LU R3, [R1+0x478] ;  /* 0x0004780001037983 */ /* 0x000f220000300800 */
[----:B------:R-:W-:Y:S02]  /*4ba0*/  @!P5 IMAD.IADD R11, R11, 0x1, -R12 ;  /* 0x000000010b0bd824 */ /* 0x000fe400078e0a0c */
[----:B------:R-:W-:-:S02]  /*4bb0*/  @!P4 IMAD.MOV R10, RZ, RZ, -R10 ;  /* 0x000000ffff0ac224 */ /* 0x000fc400078e0a0a */
[----:B------:R-:W-:-:S03]  /*4bc0*/  @!P6 IMAD.MOV R11, RZ, RZ, -R11 ;  /* 0x000000ffff0be224 */ /* 0x000fc600078e0a0b */
[----:B------:R-:W-:Y:S04]  /*4bd0*/  STL [R1+0x3dd4], R10 ;  /* 0x003dd40a01007387 */ /* 0x000fe80000100800 */
[----:B------:R-:W4:Y:S04]  /*4be0*/  LDL.LU R28, [R1+0x47c] ;  /* 0x00047c00011c7983 */ /* 0x000f280000300800 */
[----:B------:R0:W-:Y:S04]  /*4bf0*/  STL [R1+0x3dd8], R11 ;  /* 0x003dd80b01007387 */ /* 0x0001e80000100800 */
[----:B------:R-:W4:Y:S04]  /*4c00*/  LDL.LU R4, [R1+0x480] ;  /* 0x0004800001047983 */ /* 0x000f280000300800 */
[----:B------:R-:W4:Y:S04]  /*4c10*/  LDL.LU R8, [R1+0x484] ;  /* 0x0004840001087983 */ /* 0x000f280000300800 */
[----:B------:R-:W4:Y:S04]  /*4c20*/  LDL.LU R7, [R1+0x488] ;  /* 0x0004880001077983 */ /* 0x000f280000300800 */
[----:B------:R-:W4:Y:S04]  /*4c30*/  LDL.LU R6, [R1+0x48c] ;  /* 0x00048c0001067983 */ /* 0x000f280000300800 */
[----:B0-----:R-:W4:Y:S01]  /*4c40*/  LDL R11, [R1+0x15c4] ;  /* 0x0015c400010b7983 */ /* 0x001f220000100800 */
[----:B------:R-:W-:-:S05]  /*4c50*/  IABS R26, R21 ;  /* 0x00000015001a7213 */ /* 0x000fca0000000000 */
[----:B------:R-:W-:-:S04]  /*4c60*/  IMAD.HI.U32 R2, R14, R26, RZ ;  /* 0x0000001a0e027227 */ /* 0x000fc800078e00ff */
[----:B------:R-:W-:Y:S01]  /*4c70*/  IMAD.MOV R2, RZ, RZ, -R2 ;  /* 0x000000ffff027224 */ /* 0x000fe200078e0a02 */
[----:B------:R-:W-:-:S03]  /*4c80*/  IABS R13, R20 ;  /* 0x00000014000d7213 */ /* 0x000fc60000000000 */
[----:B------:R-:W-:Y:S02]  /*4c90*/  IMAD R26, R12, R2, R26 ;  /* 0x000000020c1a7224 */ /* 0x000fe400078e021a */
[----:B------:R-:W-:-:S03]  /*4ca0*/  IMAD.HI.U32 R0, R14, R13, RZ ;  /* 0x0000000d0e007227 */ /* 0x000fc600078e00ff */
[----:B------:R-:W-:Y:S01]  /*4cb0*/  ISETP.GT.U32.AND P2, PT, R12, R26, PT ;  /* 0x0000001a0c00720c */ /* 0x000fe20003f44070 */
[----:B------:R-:W-:Y:S01]  /*4cc0*/  IMAD.MOV R0, RZ, RZ, -R0 ;  /* 0x000000ffff007224 */ /* 0x000fe200078e0a00 */
[----:B------:R-:W-:-:S03]  /*4cd0*/  IABS R15, R22 ;  /* 0x00000016000f7213 */ /* 0x000fc60000000000 */
[----:B------:R-:W-:Y:S02]  /*4ce0*/  IMAD R13, R12, R0, R13 ;  /* 0x000000000c0d7224 */ /* 0x000fe400078e020d */
[----:B------:R-:W-:-:S04]  /*4cf0*/  IMAD.HI.U32 R0, R14, R15, RZ ;  /* 0x0000000f0e007227 */ /* 0x000fc800078e00ff */
[----:B------:R-:W-:Y:S02]  /*4d00*/  IMAD.MOV R0, RZ, RZ, -R0 ;  /* 0x000000ffff007224 */ /* 0x000fe400078e0a00 */
[----:B------:R-:W-:Y:S02]  /*4d10*/  @!P2 IMAD.IADD R26, R26, 0x1, -R12 ;  /* 0x000000011a1aa824 */ /* 0x000fe400078e0a0c */
[----:B------:R-:W-:-:S03]  /*4d20*/  IMAD R15, R12, R0, R15 ;  /* 0x000000000c0f7224 */ /* 0x000fc600078e020f */
[----:B------:R-:W-:Y:S02]  /*4d30*/  ISETP.GT.U32.AND P4, PT, R12, R26, PT ;  /* 0x0000001a0c00720c */ /* 0x000fe40003f84070 */
[----:B------:R-:W-:-:S11]  /*4d40*/  IABS R16, R23 ;  /* 0x0000001700107213 */ /* 0x000fd60000000000 */
[----:B------:R-:W-:Y:S01]  /*4d50*/  @!P4 IMAD.IADD R26, R26, 0x1, -R12 ;  /* 0x000000011a1ac824 */ /* 0x000fe200078e0a0c */
[----:B------:R-:W-:Y:S01]  /*4d60*/  ISETP.GT.U32.AND P1, PT, R12, R13, PT ;  /* 0x0000000d0c00720c */ /* 0x000fe20003f24070 */
[----:B------:R-:W-:Y:S01]  /*4d70*/  IMAD.HI.U32 R2, R14, R16, RZ ;  /* 0x000000100e027227 */ /* 0x000fe200078e00ff */
[----:B------:R-:W-:-:S03]  /*4d80*/  ISETP.GE.AND P2, PT, R22, RZ, PT ;  /* 0x000000ff1600720c */ /* 0x000fc60003f46270 */
[----:B------:R-:W-:-:S04]  /*4d90*/  IMAD.MOV R2, RZ, RZ, -R2 ;  /* 0x000000ffff027224 */ /* 0x000fc800078e0a02 */
[----:B------:R-:W-:-:S04]  /*4da0*/  IMAD R16, R12, R2, R16 ;  /* 0x000000020c107224 */ /* 0x000fc800078e0210 */
[----:B------:R-:W-:Y:S01]  /*4db0*/  @!P1 IMAD.IADD R13, R13, 0x1, -R12 ;  /* 0x000000010d0d9824 */ /* 0x000fe200078e0a0c */
[C---:B------:R-:W-:Y:S02]  /*4dc0*/  ISETP.GT.U32.AND P6, PT, R12.reuse, R16, PT ;  /* 0x000000100c00720c */ /* 0x040fe40003fc4070 */
[----:B------:R-:W-:Y:S02]  /*4dd0*/  ISETP.GE.AND P5, PT, R21, RZ, PT ;  /* 0x000000ff1500720c */ /* 0x000fe40003fa6270 */
[----:B------:R-:W-:-:S09]  /*4de0*/  ISETP.GT.U32.AND P0, PT, R12, R13, PT ;  /* 0x0000000d0c00720c */ /* 0x000fd20003f04070 */
[----:B------:R-:W-:-:S04]  /*4df0*/  @!P6 IMAD.IADD R16, R16, 0x1, -R12 ;  /* 0x000000011010e824 */ /* 0x000fc800078e0a0c */
[----:B------:R-:W-:Y:S01]  /*4e00*/  @!P0 IMAD.IADD R13, R13, 0x1, -R12 ;  /* 0x000000010d0d8824 */ /* 0x000fe200078e0a0c */
[----:B------:R-:W-:Y:S02]  /*4e10*/  ISETP.GE.AND P0, PT, R23, RZ, PT ;  /* 0x000000ff1700720c */ /* 0x000fe40003f06270 */
[----:B------:R-:W-:Y:S02]  /*4e20*/  ISETP.GT.U32.AND P6, PT, R12, R16, PT ;  /* 0x000000100c00720c */ /* 0x000fe40003fc4070 */
[----:B------:R-:W-:Y:S02]  /*4e30*/  ISETP.GE.AND P1, PT, R20, RZ, PT ;  /* 0x000000ff1400720c */ /* 0x000fe40003f26270 */
[----:B------:R-:W-:-:S09]  /*4e40*/  ISETP.GT.U32.AND P3, PT, R12, R15, PT ;  /* 0x0000000f0c00720c */ /* 0x000fd20003f64070 */
[--C-:B------:R-:W-:Y:S02]  /*4e50*/  @!P6 IMAD.IADD R16, R16, 0x1, -R12.reuse ;  /* 0x000000011010e824 */ /* 0x100fe400078e0a0c */
[----:B------:R-:W-:Y:S02]  /*4e60*/  @!P1 IMAD.MOV R13, RZ, RZ, -R13 ;  /* 0x000000ffff0d9224 */ /* 0x000fe400078e0a0d */
[----:B------:R-:W-:Y:S01]  /*4e70*/  @!P3 IMAD.IADD R15, R15, 0x1, -R12 ;  /* 0x000000010f0fb824 */ /* 0x000fe200078e0a0c */
[----:B--2---:R-:W-:-:S05]  /*4e80*/  IABS R17, R24 ;  /* 0x0000001800117213 */ /* 0x004fca0000000000 */
[----:B------:R-:W-:-:S04]  /*4e90*/  IMAD.HI.U32 R0, R14, R17, RZ ;  /* 0x000000110e007227 */ /* 0x000fc800078e00ff */
[----:B------:R-:W-:-:S04]  /*4ea0*/  IMAD.MOV R0, RZ, RZ, -R0 ;  /* 0x000000ffff007224 */ /* 0x000fc800078e0a00 */
[----:B------:R-:W-:-:S05]  /*4eb0*/  IMAD R17, R12, R0, R17 ;  /* 0x000000000c117224 */ /* 0x000fca00078e0211 */
[----:B------:R-:W-:-:S13]  /*4ec0*/  ISETP.GT.U32.AND P4, PT, R12, R17, PT ;  /* 0x000000110c00720c */ /* 0x000fda0003f84070 */
[----:B------:R-:W-:-:S05]  /*4ed0*/  @!P4 IMAD.IADD R17, R17, 0x1, -R12 ;  /* 0x000000011111c824 */ /* 0x000fca00078e0a0c */
[----:B------:R-:W-:Y:S02]  /*4ee0*/  ISETP.GT.U32.AND P4, PT, R12, R17, PT ;  /* 0x000000110c00720c */ /* 0x000fe40003f84070 */
[----:B---3--:R-:W-:-:S05]  /*4ef0*/  IABS R18, R25 ;  /* 0x0000001900127213 */ /* 0x008fca0000000000 */
[----:B------:R-:W-:-:S04]  /*4f00*/  IMAD.HI.U32 R0, R14, R18, RZ ;  /* 0x000000120e007227 */ /* 0x000fc800078e00ff */
[----:B------:R-:W-:Y:S01]  /*4f10*/  IMAD.MOV R0, RZ, RZ, -R0 ;  /* 0x000000ffff007224 */ /* 0x000fe200078e0a00 */
[----:B----4-:R-:W-:-:S05]  /*4f20*/  IABS R19, R9 ;  /* 0x0000000900137213 */ /* 0x010fca0000000000 */
[----:B------:R-:W-:-:S04]  /*4f30*/  IMAD.HI.U32 R22, R14, R19, RZ ;  /* 0x000000130e167227 */ /* 0x000fc800078e00ff */
[----:B------:R-:W-:Y:S01]  /*4f40*/  IMAD.MOV R22, RZ, RZ, -R22 ;  /* 0x000000ffff167224 */ /* 0x000fe200078e0a16 */
[----:B------:R-:W-:-:S03]  /*4f50*/  IABS R21, R3 ;  /* 0x0000000300157213 */ /* 0x000fc60000000000 */
[C---:B------:R-:W-:Y:S02]  /*4f60*/  IMAD R19, R12.reuse, R22, R19 ;  /* 0x000000160c137224 */ /* 0x040fe400078e0213 */
[----:B------:R-:W-:Y:S02]  /*4f70*/  @!P4 IMAD.IADD R17, R17, 0x1, -R12 ;  /* 0x000000011111c824 */ /* 0x000fe400078e0a0c */
[C---:B------:R-:W-:Y:S01]  /*4f80*/  IMAD R18, R12.reuse, R0, R18 ;  /* 0x000000000c127224 */ /* 0x040fe200078e0212 */
[----:B------:R-:W-:Y:S01]  /*4f90*/  ISETP.GT.U32.AND P4, PT, R12, R19, PT ;  /* 0x000000130c00720c */ /* 0x000fe20003f84070 */
[----:B------:R-:W-:-:S04]  /*4fa0*/  IMAD.HI.U32 R0, R14, R21, RZ ;  /* 0x000000150e007227 */ /* 0x000fc800078e00ff */
[----:B------:R-:W-:-:S04]  /*4fb0*/  IMAD.MOV R0, RZ, RZ, -R0 ;  /* 0x000000ffff007224 */ /* 0x000fc800078e0a00 */
[----:B------:R-:W-:Y:S01]  /*4fc0*/  IMAD R21, R12, R0, R21 ;  /* 0x000000000c157224 */ /* 0x000fe200078e0215 */
[----:B------:R-:W-:-:S03]  /*4fd0*/  IABS R23, R4 ;  /* 0x0000000400177213 */ /* 0x000fc60000000000 */
[----:B------:R-:W-:Y:S01]  /*4fe0*/  @!P4 IMAD.IADD R19, R19, 0x1, -R12 ;  /* 0x000000011313c824 */ /* 0x000fe200078e0a0c */
[----:B------:R-:W-:Y:S01]  /*4ff0*/  ISETP.GT.U32.AND P4, PT, R12, R21, PT ;  /* 0x000000150c00720c */ /* 0x000fe20003f84070 */
[----:B------:R-:W-:Y:S01]  /*5000*/  IMAD.HI.U32 R29, R14, R23, RZ ;  /* 0x000000170e1d7227 */ /* 0x000fe200078e00ff */
[----:B------:R-:W-:-:S03]  /*5010*/  IABS R20, R5 ;  /* 0x0000000500147213 */ /* 0x000fc60000000000 */
[----:B------:R-:W-:Y:S01]  /*5020*/  IMAD.MOV R29, RZ, RZ, -R29 ;  /* 0x000000ffff1d7224 */ /* 0x000fe200078e0a1d */
[----:B------:R-:W-:-:S03]  /*5030*/  ISETP.GT.U32.AND P6, PT, R12, R18, PT ;  /* 0x000000120c00720c */ /* 0x000fc60003fc4070 */
[----:B------:R-:W-:Y:S02]  /*5040*/  IMAD R23, R12, R29, R23 ;  /* 0x0000001d0c177224 */ /* 0x000fe400078e0217 */
[----:B------:R-:W-:-:S04]  /*5050*/  IMAD.HI.U32 R2, R14, R20, RZ ;  /* 0x000000140e027227 */ /* 0x000fc800078e00ff */
[----:B------:R-:W-:Y:S01]  /*5060*/  @!P4 IMAD.IADD R21, R21, 0x1, -R12 ;  /* 0x000000011515c824 */ /* 0x000fe200078e0a0c */
[----:B------:R-:W-:Y:S01]  /*5070*/  ISETP.GT.U32.AND P4, PT, R12, R23, PT ;  /* 0x000000170c00720c */ /* 0x000fe20003f84070 */
[----:B------:R-:W-:Y:S01]  /*5080*/  IMAD.MOV R2, RZ, RZ, -R2 ;  /* 0x000000ffff027224 */ /* 0x000fe200078e0a02 */
[----:B------:R-:W-:Y:S02]  /*5090*/  ISETP.GE.AND P1, PT, R24, RZ, PT ;  /* 0x000000ff1800720c */ /* 0x000fe40003f26270 */
[----:B------:R-:W-:Y:S01]  /*50a0*/  IABS R22, R28 ;  /* 0x0000001c00167213 */ /* 0x000fe20000000000 */
[C---:B------:R-:W-:Y:S01]  /*50b0*/  IMAD R20, R12.reuse, R2, R20 ;  /* 0x000000020c147224 */ /* 0x040fe200078e0214 */
[----:B------:R-:W-:Y:S01]  /*50c0*/  ISETP.GT.U32.AND P3, PT, R12, R15, PT ;  /* 0x0000000f0c00720c */ /* 0x000fe20003f64070 */
[----:B------:R-:W-:Y:S02]  /*50d0*/  @!P6 IMAD.IADD R18, R18, 0x1, -R12 ;  /* 0x000000011212e824 */ /* 0x000fe400078e0a0c */
[----:B------:R-:W-:Y:S01]  /*50e0*/  IMAD.HI.U32 R0, R14, R22, RZ ;  /* 0x000000160e007227 */ /* 0x000fe200078e00ff */
[----:B------:R-:W-:-:S03]  /*50f0*/  ISETP.GT.U32.AND P6, PT, R12, R20, PT ;  /* 0x000000140c00720c */ /* 0x000fc60003fc4070 */
[----:B------:R-:W-:Y:S02]  /*5100*/  @!P4 IMAD.IADD R23, R23, 0x1, -R12 ;  /* 0x000000011717c824 */ /* 0x000fe400078e0a0c */
[----:B------:R-:W-:Y:S02]  /*5110*/  IMAD.MOV R0, RZ, RZ, -R0 ;  /* 0x000000ffff007224 */ /* 0x000fe400078e0a00 */
[----:B------:R-:W-:Y:S01]  /*5120*/  @!P1 IMAD.MOV R17, RZ, RZ, -R17 ;  /* 0x000000ffff119224 */ /* 0x000fe200078e0a11 */
[C---:B------:R-:W-:Y:S01]  /*5130*/  ISETP.GT.U32.AND P1, PT, R12.reuse, R23, PT ;  /* 0x000000170c00720c */ /* 0x040fe20003f24070 */
[----:B------:R-:W-:Y:S01]  /*5140*/  IMAD R22, R12, R0, R22 ;  /* 0x000000000c167224 */ /* 0x000fe200078e0216 */
[----:B------:R-:W-:Y:S01]  /*5150*/  IABS R24, R8 ;  /* 0x0000000800187213 */ /* 0x000fe20000000000 */
[--C-:B------:R-:W-:Y:S01]  /*5160*/  @!P3 IMAD.IADD R15, R15, 0x1, -R12.reuse ;  /* 0x000000010f0fb824 */ /* 0x100fe200078e0a0c */
[----:B------:R-:W-:Y:S01]  /*5170*/  ISETP.GE.AND P3, PT, R25, RZ, PT ;  /* 0x000000ff1900720c */ /* 0x000fe20003f66270 */
[----:B------:R-:W-:Y:S01]  /*5180*/  @!P6 IMAD.IADD R20, R20, 0x1, -R12 ;  /* 0x000000011414e824 */ /* 0x000fe200078e0a0c */
[----:B------:R-:W-:Y:S01]  /*5190*/  IABS R25, R7 ;  /* 0x0000000700197213 */ /* 0x000fe20000000000 */
[----:B------:R-:W-:Y:S01]  /*51a0*/  IMAD.HI.U32 R2, R14, R24, RZ ;  /* 0x000000180e027227 */ /* 0x000fe200078e00ff */
[----:B------:R-:W-:-:S02]  /*51b0*/  ISETP.GT.U32.AND P6, PT, R12, R22, PT ;  /* 0x000000160c00720c */ /* 0x000fc40003fc4070 */
[----:B------:R-:W-:Y:S01]  /*51c0*/  IABS R27, R11 ;  /* 0x0000000b001b7213 */ /* 0x000fe20000000000 */
[----:B------:R-:W-:-:S04]  /*51d0*/  IMAD.HI.U32 R10, R14, R25, RZ ;  /* 0x000000190e0a7227 */ /* 0x000fc800078e00ff */
[----:B------:R-:W-:Y:S02]  /*51e0*/  IMAD.MOV R2, RZ, RZ, -R2 ;  /* 0x000000ffff027224 */ /* 0x000fe400078e0a02 */
[----:B------:R-:W-:Y:S01]  /*51f0*/  @!P1 IMAD.IADD R23, R23, 0x1, -R12 ;  /* 0x0000000117179824 */ /* 0x000fe200078e0a0c */
[----:B------:R-:W-:Y:S01]  /*5200*/  ISETP.GE.AND P1, PT, R3, RZ, PT ;  /* 0x000000ff0300720c */ /* 0x000fe20003f26270 */
[----:B------:R-:W-:Y:S01]  /*5210*/  IMAD.MOV R10, RZ, RZ, -R10 ;  /* 0x000000ffff0a7224 */ /* 0x000fe200078e0a0a */
[----:B------:R-:W-:Y:S01]  /*5220*/  IABS R0, R6 ;  /* 0x0000000600007213 */ /* 0x000fe20000000000 */
[C---:B------:R-:W-:Y:S01]  /*5230*/  IMAD R24, R12.reuse, R2, R24 ;  /* 0x000000020c187224 */ /* 0x040fe200078e0218 */
[----:B------:R-:W0:Y:S01]  /*5240*/  S2R R3, SR_TID.X ;  /* 0x0000000000037919 */ /* 0x000e220000002100 */
[----:B------:R-:W-:Y:S02]  /*5250*/  IMAD.MOV.U32 R2, RZ, RZ, R27 ;  /* 0x000000ffff027224 */ /* 0x000fe400078e001b */
[----:B------:R-:W-:Y:S01]  /*5260*/  IMAD R25, R12, R10, R25 ;  /* 0x0000000a0c197224 */ /* 0x000fe200078e0219 */
[----:B------:R-:W2:Y:S01]  /*5270*/  LDL.LU R27, [R1+0x3e30] ;  /* 0x003e3000011b7983 */ /* 0x000ea20000300800 */
[----:B------:R-:W-:-:S04]  /*5280*/  IMAD.HI.U32 R29, R14, R0, RZ ;  /* 0x000000000e1d7227 */ /* 0x000fc800078e00ff */
[----:B------:R-:W-:-:S04]  /*5290*/  IMAD.HI.U32 R10, R14, R2, RZ ;  /* 0x000000020e0a7227 */ /* 0x000fc800078e00ff */
[----:B------:R-:W-:Y:S02]  /*52a0*/  IMAD.MOV.U32 R14, RZ, RZ, R26 ;  /* 0x000000ffff0e7224 */ /* 0x000fe400078e001a */
[----:B------:R-:W-:Y:S02]  /*52b0*/  @!P6 IMAD.IADD R22, R22, 0x1, -R12 ;  /* 0x000000011616e824 */ /* 0x000fe400078e0a0c */
[----:B------:R-:W-:Y:S01]  /*52c0*/  @!P5 IMAD.MOV R14, RZ, RZ, -R14 ;  /* 0x000000ffff0ed224 */ /* 0x000fe200078e0a0e */
[C---:B------:R-:W-:Y:S02]  /*52d0*/  ISETP.GT.U32.AND P5, PT, R12.reuse, R18, PT ;  /* 0x000000120c00720c */ /* 0x040fe40003fa4070 */
[C---:B------:R-:W-:Y:S02]  /*52e0*/  ISETP.GT.U32.AND P4, PT, R12.reuse, R22, PT ;  /* 0x000000160c00720c */ /* 0x040fe40003f84070 */
[C---:B------:R-:W-:Y:S01]  /*52f0*/  ISETP.GT.U32.AND P6, PT, R12.reuse, R19, PT ;  /* 0x000000130c00720c */ /* 0x040fe20003fc4070 */
[----:B------:R-:W-:Y:S01]  /*5300*/  @!P0 IMAD.MOV R16, RZ, RZ, -R16 ;  /* 0x000000ffff108224 */ /* 0x000fe200078e0a10 */
[C---:B------:R-:W-:Y:S01]  /*5310*/  ISETP.GT.U32.AND P0, PT, R12.reuse, R21, PT ;  /* 0x000000150c00720c */ /* 0x040fe20003f04070 */
[----:B------:R-:W-:Y:S01]  /*5320*/  @!P2 IMAD.MOV R15, RZ, RZ, -R15 ;  /* 0x000000ffff0fa224 */ /* 0x000fe200078e0a0f */
[----:B------:R-:W-:Y:S01]  /*5330*/  ISETP.GT.U32.AND P2, PT, R12, R20, PT ;  /* 0x000000140c00720c */ /* 0x000fe20003f44070 */
[----:B------:R-:W-:-:S04]  /*5340*/  IMAD.MOV R29, RZ, RZ, -R29 ;  /* 0x000000ffff1d7224 */ /* 0x000fc800078e0a1d */
[--C-:B------:R-:W-:Y:S01]  /*5350*/  @!P5 IMAD.IADD R18, R18, 0x1, -R12.reuse ;  /* 0x000000011212d824 */ /* 0x100fe200078e0a0c */
[----:B------:R-:W-:Y:S01]  /*5360*/  ISETP.GT.U32.AND P5, PT, R12, R24, PT ;  /* 0x000000180c00720c */ /* 0x000fe20003fa4070 */
[--C-:B------:R-:W-:Y:S01]  /*5370*/  @!P4 IMAD.IADD R22, R22, 0x1, -R12.reuse ;  /* 0x000000011616c824 */ /* 0x100fe200078e0a0c */
[----:B------:R-:W-:Y:S01]  /*5380*/  ISETP.GE.AND P4, PT, R5, RZ, PT ;  /* 0x000000ff0500720c */ /* 0x000fe20003f86270 */
[----:B------:R-:W-:Y:S01]  /*5390*/  @!P6 IMAD.IADD R19, R19, 0x1, -R12 ;  /* 0x000000011313e824 */ /* 0x000fe200078e0a0c */
[C---:B------:R-:W-:Y:S01]  /*53a0*/  ISETP.GT.U32.AND P6, PT, R12.reuse, R25, PT ;  /* 0x000000190c00720c */ /* 0x040fe20003fc4070 */
[----:B------:R-:W-:Y:S02]  /*53b0*/  IMAD R0, R12, R29, R0 ;  /* 0x0000001d0c007224 */ /* 0x000fe400078e0200 */
[----:B------:R-:W-:-:S03]  /*53c0*/  @!P0 IMAD.IADD R21, R21, 0x1, -R12 ;  /* 0x0000000115158824 */ /* 0x000fc600078e0a0c */
[----:B------:R-:W-:Y:S01]  /*53d0*/  ISETP.GT.U32.AND P0, PT, R12, R0, PT ;  /* 0x000000000c00720c */ /* 0x000fe20003f04070 */
[----:B------:R-:W-:Y:S02]  /*53e0*/  IMAD.MOV R26, RZ, RZ, -R10 ;  /* 0x000000ffff1a7224 */ /* 0x000fe400078e0a0a */
[----:B0-----:R-:W-:Y:S02]  /*53f0*/  IMAD.SHL.U32 R5, R3, 0x2, RZ ;  /* 0x0000000203057824 */ /* 0x001fe400078e00ff */
[----:B------:R-:W-:Y:S01]  /*5400*/  @!P2 IMAD.IADD R20, R20, 0x1, -R12 ;  /* 0x000000011414a824 */ /* 0x000fe200078e0a0c */
[----:B------:R-:W-:Y:S01]  /*5410*/  ISETP.GE.AND P2, PT, R9, RZ, PT ;  /* 0x000000ff0900720c */ /* 0x000fe20003f46270 */
[----:B------:R-:W-:Y:S01]  /*5420*/  IMAD R2, R12, R26, R2 ;  /* 0x0000001a0c027224 */ /* 0x000fe200078e0202 */
[----:B------:R-:W-:Y:S01]  /*5430*/  LOP3.LUT R29, R3, 0x7, RZ, 0xc0, !PT ;  /* 0x00000007031d7812 */ /* 0x000fe200078ec0ff */
[----:B------:R-:W-:Y:S01]  /*5440*/  @!P5 IMAD.IADD R24, R24, 0x1, -R12 ;  /* 0x000000011818d824 */ /* 0x000fe200078e0a0c */
[----:B------:R-:W-:Y:S01]  /*5450*/  LOP3.LUT R26, R5, 0x10, RZ, 0xc0, !PT ;  /* 0x00000010051a7812 */ /* 0x000fe200078ec0ff */
[----:B------:R-:W-:Y:S01]  /*5460*/  @!P4 IMAD.MOV R20, RZ, RZ, -R20 ;  /* 0x000000ffff14c224 */ /* 0x000fe200078e0a14 */
[----:B------:R-:W-:Y:S01]  /*5470*/  ISETP.GE.AND P4, PT, R4, RZ, PT ;  /* 0x000000ff0400720c */ /* 0x000fe20003f86270 */
[----:B------:R-:W-:Y:S01]  /*5480*/  @!P6 IMAD.IADD R25, R25, 0x1, -R12 ;  /* 0x000000011919e824 */ /* 0x000fe200078e0a0c */
[----:B------:R-:W-:Y:S01]  /*5490*/  STL [R1+0x3ddc], R14 ;  /* 0x003ddc0e01007387 */ /* 0x000fe20000100800 */
[C---:B------:R-:W-:Y:S01]  /*54a0*/  IMAD R4, R29.reuse, 0x410, RZ ;  /* 0x000004101d047824 */ /* 0x040fe200078e02ff */
[----:B------:R-:W-:Y:S01]  /*54b0*/  LOP3.LUT R26, R26, 0x20, R3, 0xf8, !PT ;  /* 0x000000201a1a7812 */ /* 0x000fe200078ef803 */
[----:B------:R-:W-:Y:S01]  /*54c0*/  @!P3 IMAD.MOV R18, RZ, RZ, -R18 ;  /* 0x000000ffff12b224 */ /* 0x000fe200078e0a12 */
[----:B------:R-:W-:Y:S01]  /*54d0*/  STL [R1+0x3de0], R15 ;  /* 0x003de00f01007387 */ /* 0x000fe20000100800 */
[----:B------:R-:W-:Y:S01]  /*54e0*/  ISETP.GE.AND P6, PT, R28, RZ, PT ;  /* 0x000000ff1c00720c */ /* 0x000fe20003fc6270 */
[----:B------:R-:W-:Y:S01]  /*54f0*/  @!P0 IMAD.IADD R0, R0, 0x1, -R12 ;  /* 0x0000000100008824 */ /* 0x000fe200078e0a0c */
[C---:B------:R-:W-:Y:S01]  /*5500*/  ISETP.GT.U32.AND P3, PT, R12.reuse, R24, PT ;  /* 0x000000180c00720c */ /* 0x040fe20003f64070 */
[----:B------:R-:W-:Y:S01]  /*5510*/  STL [R1+0x3de4], R16 ;  /* 0x003de41001007387 */ /* 0x000fe20000100800 */
[----:B------:R-:W-:Y:S01]  /*5520*/  ISETP.GT.U32.AND P0, PT, R12, R25, PT ;  /* 0x000000190c00720c */ /* 0x000fe20003f04070 */
[----:B------:R-:W-:Y:S01]  /*5530*/  IMAD R29, R29, 0x110, RZ ;  /* 0x000001101d1d7824 */ /* 0x000fe200078e02ff */
[----:B------:R-:W0:Y:S01]  /*5540*/  LDC R9, c[0x0][0x3ac] ;  /* 0x0000eb00ff097b82 */ /* 0x000e220000000800 */
[----:B------:R-:W-:Y:S01]  /*5550*/  STL [R1+0x3de8], R17 ;  /* 0x003de81101007387 */ /* 0x000fe20000100800 */
[----:B------:R-:W-:Y:S01]  /*5560*/  LOP3.LUT R26, R4, R26, RZ, 0x3c, !PT ;  /* 0x0000001a041a7212 */ /* 0x000fe200078e3cff */
[----:B------:R-:W-:-:S02]  /*5570*/  IMAD.SHL.U32 R4, R3, 0x200, RZ ;  /* 0x0000020003047824 */ /* 0x000fc400078e00ff */
[----:B------:R-:W3:Y:S01]  /*5580*/  LDL.LU R28, [R1+0x3a4] ;  /* 0x0003a400011c7983 */ /* 0x000ee20000300800 */
[----:B------:R-:W-:Y:S01]  /*5590*/  @!P2 IMAD.MOV R19, RZ, RZ, -R19 ;  /* 0x000000ffff13a224 */ /* 0x000fe200078e0a13 */
[----:B------:R-:W-:Y:S02]  /*55a0*/  ISETP.GT.U32.AND P2, PT, R12, R0, PT ;  /* 0x000000000c00720c */ /* 0x000fe40003f44070 */
[----:B------:R-:W-:Y:S01]  /*55b0*/  LOP3.LUT R5, R29, 0x30, R5, 0x78, !PT ;  /* 0x000000301d057812 */ /* 0x000fe200078e7805 */
[----:B------:R-:W-:Y:S01]  /*55c0*/  @!P1 IMAD.MOV R21, RZ, RZ, -R21 ;  /* 0x000000ffff159224 */ /* 0x000fe200078e0a15 */
[----:B------:R-:W-:Y:S01]  /*55d0*/  LOP3.LUT R29, R26, 0x2000, R4, 0xf8, !PT ;  /* 0x000020001a1d7812 */ /* 0x000fe200078ef804 */
[----:B------:R-:W-:Y:S01]  /*55e0*/  STL [R1+0x3dec], R18 ;  /* 0x003dec1201007387 */ /* 0x000fe20000100800 */
[----:B------:R-:W-:-:S03]  /*55f0*/  @!P3 IMAD.IADD R24, R24, 0x1, -R12 ;  /* 0x000000011818b824 */ /* 0x000fc600078e0a0c */
[----:B------:R-:W-:Y:S01]  /*5600*/  STL [R1+0x3df0], R19 ;  /* 0x003df01301007387 */ /* 0x000fe20000100800 */
[----:B------:R-:W-:Y:S01]  /*5610*/  ISETP.GE.AND P3, PT, R8, RZ, PT ;  /* 0x000000ff0800720c */ /* 0x000fe20003f66270 */
[----:B------:R-:W-:Y:S02]  /*5620*/  @!P0 IMAD.IADD R25, R25, 0x1, -R12 ;  /* 0x0000000119198824 */ /* 0x000fe400078e0a0c */
[----:B------:R-:W-:Y:S01]  /*5630*/  STL [R1+0x3df4], R20 ;  /* 0x003df41401007387 */ /* 0x000fe20000100800 */
[----:B------:R-:W-:-:S03]  /*5640*/  ISETP.GE.AND P0, PT, R7, RZ, PT ;  /* 0x000000ff0700720c */ /* 0x000fc60003f06270 */
[----:B------:R3:W-:Y:S04]  /*5650*/  STL [R1+0x3c78], R29 ;  /* 0x003c781d01007387 */ /* 0x0007e80000100800 */
[----:B------:R-:W-:Y:S01]  /*5660*/  STL [R1+0x3df8], R21 ;  /* 0x003df81501007387 */ /* 0x000fe20000100800 */
[----:B------:R-:W-:-:S03]  /*5670*/  @!P2 IMAD.IADD R0, R0, 0x1, -R12 ;  /* 0x000000010000a824 */ /* 0x000fc600078e0a0c */
[----:B------:R-:W4:Y:S01]  /*5680*/  LDL.LU R8, [R1+0x60] ;  /* 0x0000600001087983 */ /* 0x000f220000300800 */
[----:B------:R-:W-:-:S03]  /*5690*/  ISETP.GE.AND P2, PT, R6, RZ, PT ;  /* 0x000000ff0600720c */ /* 0x000fc60003f46270 */
[----:B------:R-:W4:Y:S04]  /*56a0*/  LDL.LU R7, [R1+0x5c] ;  /* 0x00005c0001077983 */ /* 0x000f280000300800 */
[----:B------:R-:W4:Y:S04]  /*56b0*/  LDL.LU R6, [R1+0x58] ;  /* 0x0000580001067983 */ /* 0x000f280000300800 */
[----:B------:R-:W4:Y:S04]  /*56c0*/  LDL.LU R5, [R1+0x54] ;  /* 0x0000540001057983 */ /* 0x000f280000300800 */
[----:B------:R-:W4:Y:S01]  /*56d0*/  LDL.LU R4, [R1+0x50] ;  /* 0x0000500001047983 */ /* 0x000f220000300800 */
[----:B------:R-:W-:-:S13]  /*56e0*/  ISETP.GT.U32.AND P5, PT, R12, R2, PT ;  /* 0x000000020c00720c */ /* 0x000fda0003fa4070 */
[----:B------:R-:W-:-:S05]  /*56f0*/  @!P5 IMAD.IADD R2, R2, 0x1, -R12 ;  /* 0x000000010202d824 */ /* 0x000fca00078e0a0c */
[----:B------:R-:W-:Y:S02]  /*5700*/  ISETP.GT.U32.AND P5, PT, R12, R2, PT ;  /* 0x000000020c00720c */ /* 0x000fe40003fa4070 */
[----:B------:R-:W-:Y:S01]  /*5710*/  LOP3.LUT R3, R3, 0x3f, RZ, 0xc0, !PT ;  /* 0x0000003f03037812 */ /* 0x000fe200078ec0ff */
[----:B------:R-:W-:-:S04]  /*5720*/  @!P6 IMAD.MOV R22, RZ, RZ, -R22 ;  /* 0x000000ffff16e224 */ /* 0x000fc800078e0a16 */
[----:B0-----:R-:W-:Y:S02]  /*5730*/  IMAD R10, R3, R9, RZ ;  /* 0x00000009030a7224 */ /* 0x001fe400078e02ff */
[----:B------:R-:W-:Y:S01]  /*5740*/  @!P4 IMAD.MOV R23, RZ, RZ, -R23 ;  /* 0x000000ffff17c224 */ /* 0x000fe200078e0a17 */
[----:B------:R-:W4:Y:S03]  /*5750*/  LDL.LU R3, [R1+0x4c] ;  /* 0x00004c0001037983 */ /* 0x000f260000300800 */
[----:B------:R-:W-:Y:S01]  /*5760*/  @!P5 IMAD.IADD R2, R2, 0x1, -R12 ;  /* 0x000000010202d824 */ /* 0x000fe200078e0a0c */
[----:B------:R-:W-:Y:S01]  /*5770*/  ISETP.GE.AND P5, PT, R11, RZ, PT ;  /* 0x000000ff0b00720c */ /* 0x000fe20003fa6270 */
[----:B------:R-:W-:Y:S01]  /*5780*/  IMAD R9, R9, 0x40, R10 ;  /* 0x0000004009097824 */ /* 0x000fe200078e020a */
[----:B------:R-:W-:Y:S01]  /*5790*/  LEA R26, P4, R10, UR14, 0x1 ;  /* 0x0000000e0a1a7c11 */ /* 0x000fe2000f8808ff */
[----:B------:R-:W-:-:S03]  /*57a0*/  @!P3 IMAD.MOV R24, RZ, RZ, -R24 ;  /* 0x000000ffff18b224 */ /* 0x000fc600078e0a18 */
[----:B------:R-:W-:Y:S01]  /*57b0*/  LEA R12, P6, R9, UR14, 0x1 ;  /* 0x0000000e090c7c11 */ /* 0x000fe2000f8c08ff */
[----:B------:R-:W-:Y:S02]  /*57c0*/  @!P0 IMAD.MOV R25, RZ, RZ, -R25 ;  /* 0x000000ffff198224 */ /* 0x000fe400078e0a19 */
[----:B------:R-:W-:-:S04]  /*57d0*/  @!P2 IMAD.MOV R0, RZ, RZ, -R0 ;  /* 0x000000ffff00a224 */ /* 0x000fc800078e0a00 */
[----:B------:R-:W-:Y:S01]  /*57e0*/  @!P5 IMAD.MOV R2, RZ, RZ, -R2 ;  /* 0x000000ffff02d224 */ /* 0x000fe200078e0a02 */
[----:B---3--:R-:W-:Y:S02]  /*57f0*/  LOP3.LUT R29, RZ, R28, RZ, 0x33, !PT ;  /* 0x0000001cff1d7212 */ /* 0x008fe400078e33ff */
[----:B------:R-:W-:Y:S02]  /*5800*/  ISETP.NE.AND P1, PT, R28, RZ, PT ;  /* 0x000000ff1c00720c */ /* 0x000fe40003f25270 */
[----:B------:R-:W3:Y:S04]  /*5810*/  LDL.LU R28, [R1+0x44] ;  /* 0x00004400011c7983 */ /* 0x000ee80000300800 */
[----:B------:R-:W-:Y:S04]  /*5820*/  STL [R1+0x3dfc], R22 ;  /* 0x003dfc1601007387 */ /* 0x000fe80000100800 */
[----:B------:R-:W-:Y:S04]  /*5830*/  STL [R1], R29 ;  /* 0x0000001d01007387 */ /* 0x000fe80000100800 */
[----:B------:R-:W-:Y:S04]  /*5840*/  STL [R1+0x3e00], R23 ;  /* 0x003e001701007387 */ /* 0x000fe80000100800 */
[----:B------:R-:W-:Y:S04]  /*5850*/  STL [R1+0x3e08], R26 ;  /* 0x003e081a01007387 */ /* 0x000fe80000100800 */
[----:B--2---:R-:W-:Y:S04]  /*5860*/  STL [R1+0x3e04], R27 ;  /* 0x003e041b01007387 */ /* 0x004fe80000100800 */
[----:B------:R-:W-:Y:S04]  /*5870*/  STL [R1+0x3e10], R12 ;  /* 0x003e100c01007387 */ /* 0x000fe80000100800 */
[----:B------:R-:W-:Y:S04]  /*5880*/  STL [R1+0x3e0c], R13 ;  /* 0x003e0c0d01007387 */ /* 0x000fe80000100800 */
[----:B------:R-:W-:Y:S04]  /*5890*/  STL [R1+0x3e14], R24 ;  /* 0x003e141801007387 */ /* 0x000fe80000100800 */
[----:B------:R-:W-:Y:S04]  /*58a0*/  STL [R1+0x3e18], R25 ;  /* 0x003e181901007387 */ /* 0x000fe80000100800 */
[----:B------:R0:W-:Y:S04]  /*58b0*/  STL [R1+0x3e1c], R0 ;  /* 0x003e1c0001007387 */ /* 0x0001e80000100800 */
[----:B------:R1:W-:Y:S01]  /*58c0*/  STL [R1+0x3e20], R2 ;  /* 0x003e200201007387 */ /* 0x0003e20000100800 */
[----:B----4-:R-:W-:-:S02]  /*58d0*/  SEL R6, R29, R6, !P1 ;  /* 0x000000061d067207 */ /* 0x010fc40004800000 */
[C---:B0-----:R-:W-:Y:S02]  /*58e0*/  SEL R0, R29.reuse, R8, !P1 ;  /* 0x000000081d007207 */ /* 0x041fe40004800000 */
[----:B-1----:R-:W-:-:S03]  /*58f0*/  SEL R2, R29, R7, !P1 ;  /* 0x000000071d027207 */ /* 0x002fc60004800000 */
[----:B------:R0:W-:Y:S04]  /*5900*/  STL [R1+0xe8], R0 ;  /* 0x0000e80001007387 */ /* 0x0001e80000100800 */
[----:B------:R1:W-:Y:S01]  /*5910*/  STL [R1+0xe4], R2 ;  /* 0x0000e40201007387 */ /* 0x0003e20000100800 */
[----:B0-----:R-:W-:-:S03]  /*5920*/  SEL R0, R29, R5, !P1 ;  /* 0x000000051d007207 */ /* 0x001fc60004800000 */
[----:B------:R-:W-:Y:S01]  /*5930*/  STL [R1+0xe0], R6 ;  /* 0x0000e00601007387 */ /* 0x000fe20000100800 */
[----:B-1----:R-:W-:-:S03]  /*5940*/  SEL R2, R29, R4, !P1 ;  /* 0x000000041d027207 */ /* 0x002fc60004800000 */
[----:B------:R-:W-:Y:S04]  /*5950*/  STL [R1+0xdc], R0 ;  /* 0x0000dc0001007387 */ /* 0x000fe80000100800 */
[----:B------:R0:W-:Y:S04]  /*5960*/  STL [R1+0xd8], R2 ;  /* 0x0000d80201007387 */ /* 0x0001e80000100800 */
[----:B0-----:R-:W2:Y:S01]  /*5970*/  LDL.LU R2, [R1+0x88] ;  /* 0x0000880001027983 */ /* 0x001ea20000300800 */
[----:B------:R-:W-:-:S05]  /*5980*/  SEL R3, R29, R3, !P1 ;  /* 0x000000031d037207 */ /* 0x000fca0004800000 */
[----:B------:R-:W-:Y:S01]  /*5990*/  STL [R1+0xd4], R3 ;  /* 0x0000d40301007387 */ /* 0x000fe20000100800 */
[----:B---3--:R-:W-:-:S03]  /*59a0*/  SEL R0, R29, R28, !P1 ;  /* 0x0000001c1d007207 */ /* 0x008fc60004800000 */
[----:B--2---:R0:W-:Y:S04]  /*59b0*/  STL [R1+0x3e24], R2 ;  /* 0x003e240201007387 */ /* 0x0041e80000100800 */
[----:B------:R-:W-:Y:S04]  /*59c0*/  STL [R1+0xd0], R0 ;  /* 0x0000d00001007387 */ /* 0x000fe80000100800 */
[----:B0-----:R-:W2:Y:S04]  /*59d0*/  LDL.LU R2, [R1+0x84] ;  /* 0x0000840001027983 */ /* 0x001ea80000300800 */
[----:B--2---:R0:W-:Y:S04]  /*59e0*/  STL [R1+0x3e28], R2 ;  /* 0x003e280201007387 */ /* 0x0041e80000100800 */
[----:B0-----:R-:W2:Y:S04]  /*59f0*/  LDL.LU R2, [R1+0x3c] ;  /* 0x00003c0001027983 */ /* 0x001ea80000300800 */
[----:B--2---:R0:W-:Y:S04]  /*5a00*/  STL [R1+0x3e2c], R2 ;  /* 0x003e2c0201007387 */ /* 0x0041e80000100800 */
[----:B0-----:R-:W2:Y:S04]  /*5a10*/  LDL.LU R2, [R1+0x40] ;  /* 0x0000400001027983 */ /* 0x001ea80000300800 */
[----:B------:R-:W3:Y:S04]  /*5a20*/  LDL.LU R0, [R1+0x38] ;  /* 0x0000380001007983 */ /* 0x000ee80000300800 */
[----:B------:R-:W4:Y:S04]  /*5a30*/  LDL.LU R25, [R1+0x34] ;  /* 0x0000340001197983 */ /* 0x000f280000300800 */
[----:B------:R-:W3:Y:S04]  /*5a40*/  LDL.LU R24, [R1+0x30] ;  /* 0x0000300001187983 */ /* 0x000ee80000300800 */
        /* <DEDUP_REMOVED lines=23> */
[----:B------:R-:W3:Y:S01]  /*5bc0*/  LDL.LU R28, [R1+0x4] ;  /* 0x00000400011c7983 */ /* 0x000ee20000300800 */
[----:B--2---:R-:W-:-:S05]  /*5bd0*/  SEL R2, R29, R2, !P1 ;  /* 0x000000021d027207 */ /* 0x004fca0004800000 */
[----:B------:R0:W-:Y:S04]  /*5be0*/  STL [R1+0xcc], R2 ;  /* 0x0000cc0201007387 */ /* 0x0001e80000100800 */
[----:B0-----:R-:W2:Y:S02]  /*5bf0*/  LDL.LU R2, [R1+0x3e2c] ;  /* 0x003e2c0001027983 */ /* 0x001ea40000300800 */
[----:B--2---:R-:W-:-:S05]  /*5c00*/  SEL R2, R29, R2, !P1 ;  /* 0x000000021d027207 */ /* 0x004fca0004800000 */
[----:B------:R0:W-:Y:S04]  /*5c10*/  STL [R1+0xc8], R2 ;  /* 0x0000c80201007387 */ /* 0x0001e80000100800 */
[----:B0-----:R-:W2:Y:S02]  /*5c20*/  LDL.LU R2, [R1+0x3e28] ;  /* 0x003e280001027983 */ /* 0x001ea40000300800 */
[----:B--2---:R-:W-:-:S05]  /*5c30*/  SEL R2, R29, R2, !P1 ;  /* 0x000000021d027207 */ /* 0x004fca0004800000 */
[----:B------:R0:W-:Y:S04]  /*5c40*/  STL [R1+0xc4], R2 ;  /* 0x0000c40201007387 */ /* 0x0001e80000100800 */
[----:B0-----:R-:W2:Y:S01]  /*5c50*/  LDL.LU R2, [R1+0x3e24] ;  /* 0x003e240001027983 */ /* 0x001ea20000300800 */
[C---:B---3--:R-:W-:Y:S02]  /*5c60*/  SEL R0, R29.reuse, R0, !P1 ;  /* 0x000000001d007207 */ /* 0x048fe40004800000 */
[C---:B----4-:R-:W-:Y:S02]  /*5c70*/  SEL R25, R29.reuse, R25, !P1 ;  /* 0x000000191d197207 */ /* 0x050fe40004800000 */
[C---:B------:R-:W-:Y:S02]  /*5c80*/  SEL R24, R29.reuse, R24, !P1 ;  /* 0x000000181d187207 */ /* 0x040fe40004800000 */
[----:B------:R-:W-:-:S02]  /*5c90*/  SEL R12, R29, R12, !P1 ;  /* 0x0000000c1d0c7207 */ /* 0x000fc40004800000 */
[C---:B------:R-:W-:Y:S02]  /*5ca0*/  SEL R13, R29.reuse, R13, !P1 ;  /* 0x0000000d1d0d7207 */ /* 0x040fe40004800000 */
[C---:B------:R-:W-:Y:S02]  /*5cb0*/  SEL R26, R29.reuse, R26, !P1 ;  /* 0x0000001a1d1a7207 */ /* 0x040fe40004800000 */
[C---:B------:R-:W-:Y:S02]  /*5cc0*/  SEL R27, R29.reuse, R27, !P1 ;  /* 0x0000001b1d1b7207 */ /* 0x040fe40004800000 */
[C---:B------:R-:W-:Y:S02]  /*5cd0*/  SEL R23, R29.reuse, R23, !P1 ;  /* 0x000000171d177207 */ /* 0x040fe40004800000 */
        /* <DEDUP_REMOVED lines=19> */
[----:B--2---:R-:W-:-:S05]  /*5e10*/  SEL R2, R29, R2, !P1 ;  /* 0x000000021d027207 */ /* 0x004fca0004800000 */
[----:B------:R0:W-:Y:S04]  /*5e20*/  STL [R1+0xc0], R2 ;  /* 0x0000c00201007387 */ /* 0x0001e80000100800 */
[----:B0-----:R-:W2:Y:S04]  /*5e30*/  LDL.LU R2, [R1+0x3e20] ;  /* 0x003e200001027983 */ /* 0x001ea80000300800 */
[----:B------:R0:W-:Y:S04]  /*5e40*/  STL [R1+0xbc], R0 ;  /* 0x0000bc0001007387 */ /* 0x0001e80000100800 */
[----:B0-----:R-:W3:Y:S04]  /*5e50*/  LDL.LU R0, [R1+0x3e1c] ;  /* 0x003e1c0001007983 */ /* 0x001ee80000300800 */
[----:B------:R0:W-:Y:S04]  /*5e60*/  STL [R1+0xb4], R25 ;  /* 0x0000b41901007387 */ /* 0x0001e80000100800 */
[----:B0-----:R-:W4:Y:S04]  /*5e70*/  LDL.LU R25, [R1+0x3e18] ;  /* 0x003e180001197983 */ /* 0x001f280000300800 */
[----:B------:R0:W-:Y:S04]  /*5e80*/  STL [R1+0xb0], R24 ;  /* 0x0000b01801007387 */ /* 0x0001e80000100800 */
[----:B0-----:R-:W2:Y:S04]  /*5e90*/  LDL.LU R24, [R1+0x3e14] ;  /* 0x003e140001187983 */ /* 0x001ea80000300800 */
        /* <DEDUP_REMOVED lines=47> */
[----:B0-----:R-:W2:Y:S02]  /*6190*/  LDL.LU R28, [R1+0x3db4] ;  /* 0x003db400011c7983 */ /* 0x001ea40000300800 */
[----:B--2---:R-:W-:-:S02]  /*61a0*/  SEL R28, R29, R28, !P1 ;  /* 0x0000001c1d1c7207 */ /* 0x004fc40004800000 */
[----:B------:R-:W-:Y:S02]  /*61b0*/  SEL R29, R29, R27, !P1 ;  /* 0x0000001b1d1d7207 */ /* 0x000fe40004800000 */
[----:B------:R-:W2:Y:S04]  /*61c0*/  LDL.LU R27, [R1] ;  /* 0x00000000011b7983 */ /* 0x000ea80000300800 */
[----:B------:R2:W-:Y:S04]  /*61d0*/  STL [R1+0x28], R28 ;  /* 0x0000281c01007387 */ /* 0x0005e80000100800 */
[----:B------:R0:W-:Y:S01]  /*61e0*/  STL [R1+0x24], R29 ;  /* 0x0000241d01007387 */ /* 0x0001e20000100800 */
[----:B--2---:R-:W-:-:S02]  /*61f0*/  SEL R28, R27, R3, !P1 ;  /* 0x000000031b1c7207 */ /* 0x004fc40004800000 */
[C---:B------:R-:W-:Y:S02]  /*6200*/  SEL R4, R27.reuse, R4, !P1 ;  /* 0x000000041b047207 */ /* 0x040fe40004800000 */
[C---:B0-----:R-:W-:Y:S02]  /*6210*/  SEL R29, R27.reuse, R6, !P1 ;  /* 0x000000061b1d7207 */ /* 0x041fe40004800000 */
[C---:B------:R-:W-:Y:S01]  /*6220*/  SEL R3, R27.reuse, R5, !P1 ;  /* 0x000000051b037207 */ /* 0x040fe20004800000 */
[----:B------:R-:W-:Y:S04]  /*6230*/  STL [R1+0x20], R28 ;  /* 0x0000201c01007387 */ /* 0x000fe80000100800 */
[----:B------:R0:W-:Y:S04]  /*6240*/  STL [R1+0x1c], R4 ;  /* 0x00001c0401007387 */ /* 0x0001e80000100800 */
[----:B------:R-:W-:Y:S04]  /*6250*/  STL [R1+0x3d34], R29 ;  /* 0x003d341d01007387 */ /* 0x000fe80000100800 */
[----:B------:R1:W-:Y:S01]  /*6260*/  STL [R1+0x18], R3 ;  /* 0x0000180301007387 */ /* 0x0003e20000100800 */
[----:B------:R-:W-:-:S02]  /*6270*/  SEL R5, R27, R8, !P1 ;  /* 0x000000081b057207 */ /* 0x000fc40004800000 */
[C---:B0-----:R-:W-:Y:S02]  /*6280*/  SEL R4, R27.reuse, R9, !P1 ;  /* 0x000000091b047207 */ /* 0x041fe40004800000 */
[----:B-1----:R-:W-:-:S05]  /*6290*/  SEL R3, R27, R7, !P1 ;  /* 0x000000071b037207 */ /* 0x002fca0004800000 */
[----:B------:R0:W-:Y:S04]  /*62a0*/  STL [R1+0x10], R3 ;  /* 0x0000100301007387 */ /* 0x0001e80000100800 */
[----:B------:R-:W-:Y:S04]  /*62b0*/  STL [R1+0xc], R5 ;  /* 0x00000c0501007387 */ /* 0x000fe80000100800 */
[----:B------:R-:W2:Y:S01]  /*62c0*/  LDL.LU R9, [R1+0x10c] ;  /* 0x00010c0001097983 */ /* 0x000ea20000300800 */
[C---:B0-----:R-:W-:Y:S02]  /*62d0*/  SEL R3, R27.reuse, R10, !P1 ;  /* 0x0000000a1b037207 */ /* 0x041fe40004800000 */
[----:B------:R-:W0:Y:S01]  /*62e0*/  S2R R10, SR_TID.X ;  /* 0x00000000000a7919 */ /* 0x000e220000002100 */
[----:B------:R-:W-:Y:S01]  /*62f0*/  STL [R1+0x8], R4 ;  /* 0x0000080401007387 */ /* 0x000fe20000100800 */
[----:B------:R-:W-:-:S03]  /*6300*/  SEL R28, R27, R11, !P1 ;  /* 0x0000000b1b1c7207 */ /* 0x000fc60004800000 */
[----:B------:R-:W2:Y:S04]  /*6310*/  LDL.LU R8, [R1+0x108] ;  /* 0x0001080001087983 */ /* 0x000ea80000300800 */
[----:B------:R1:W-:Y:S04]  /*6320*/  STL [R1+0x4], R3 ;  /* 0x0000040301007387 */ /* 0x0003e80000100800 */
[----:B-1----:R-:W2:Y:S04]  /*6330*/  LDL.LU R3, [R1+0x104] ;  /* 0x0001040001037983 */ /* 0x002ea80000300800 */
[----:B------:R-:W2:Y:S04]  /*6340*/  LDL.LU R4, [R1+0x100] ;  /* 0x0001000001047983 */ /* 0x000ea80000300800 */
[----:B------:R-:W2:Y:S04]  /*6350*/  LDL.LU R5, [R1+0xfc] ;  /* 0x0000fc0001057983 */ /* 0x000ea80000300800 */
[----:B------:R-:W2:Y:S04]  /*6360*/  LDL.LU R6, [R1+0xf8] ;  /* 0x0000f80001067983 */ /* 0x000ea80000300800 */
[----:B------:R-:W2:Y:S04]  /*6370*/  LDL.LU R7, [R1+0xf4] ;  /* 0x0000f40001077983 */ /* 0x000ea80000300800 */
[----:B------:R-:W2:Y:S04]  /*6380*/  LDL.LU R29, [R1+0xf0] ;  /* 0x0000f000011d7983 */ /* 0x000ea80000300800 */
[----:B------:R1:W-:Y:S02]  /*6390*/  STL [R1+0x3d30], R28 ;  /* 0x003d301c01007387 */ /* 0x0003e40000100800 */
[----:B-1----:R-:W1:Y:S01]  /*63a0*/  LDC R28, c[0x0][0x3ac] ;  /* 0x0000eb00ff1c7b82 */ /* 0x002e620000000800 */
[----:B------:R-:W-:-:S02]  /*63b0*/  SEL R11, R27, R13, !P1 ;  /* 0x0000000d1b0b7207 */ /* 0x000fc40004800000 */
[C---:B------:R-:W-:Y:S02]  /*63c0*/  SEL R14, R27.reuse, R14, !P1 ;  /* 0x0000000e1b0e7207 */ /* 0x040fe40004800000 */
[C---:B------:R-:W-:Y:S02]  /*63d0*/  SEL R15, R27.reuse, R15, !P1 ;  /* 0x0000000f1b0f7207 */ /* 0x040fe40004800000 */
[C---:B------:R-:W-:Y:S02]  /*63e0*/  SEL R16, R27.reuse, R16, !P1 ;  /* 0x000000101b107207 */ /* 0x040fe40004800000 */
[----:B0-----:R-:W-:Y:S01]  /*63f0*/  LOP3.LUT R10, R10, 0x3f, RZ, 0xc0, !PT ;  /* 0x0000003f0a0a7812 */ /* 0x001fe200078ec0ff */
[----:B------:R-:W-:Y:S01]  /*6400*/  STL [R1+0x3d38], R11 ;  /* 0x003d380b01007387 */ /* 0x000fe20000100800 */
[C---:B------:R-:W-:Y:S02]  /*6410*/  SEL R17, R27.reuse, R17, !P1 ;  /* 0x000000111b117207 */ /* 0x040fe40004800000 */
[C---:B------:R-:W-:Y:S01]  /*6420*/  SEL R18, R27.reuse, R18, !P1 ;  /* 0x000000121b127207 */ /* 0x040fe20004800000 */
[----:B------:R-:W-:Y:S01]  /*6430*/  STL [R1+0x3d3c], R14 ;  /* 0x003d3c0e01007387 */ /* 0x000fe20000100800 */
[----:B------:R-:W-:-:S02]  /*6440*/  SEL R19, R27, R19, !P1 ;  /* 0x000000131b137207 */ /* 0x000fc40004800000 */
[C---:B------:R-:W-:Y:S01]  /*6450*/  SEL R20, R27.reuse, R20, !P1 ;  /* 0x000000141b147207 */ /* 0x040fe20004800000 */
[----:B------:R-:W-:Y:S01]  /*6460*/  STL [R1+0x3d40], R15 ;  /* 0x003d400f01007387 */ /* 0x000fe20000100800 */
[C---:B------:R-:W-:Y:S02]  /*6470*/  SEL R21, R27.reuse, R21, !P1 ;  /* 0x000000151b157207 */ /* 0x040fe40004800000 */
[C---:B------:R-:W-:Y:S01]  /*6480*/  SEL R22, R27.reuse, R22, !P1 ;  /* 0x000000161b167207 */ /* 0x040fe20004800000 */
[----:B------:R-:W-:Y:S01]  /*6490*/  STL [R1+0x3d44], R16 ;  /* 0x003d441001007387 */ /* 0x000fe20000100800 */
[C---:B------:R-:W-:Y:S02]  /*64a0*/  SEL R23, R27.reuse, R23, !P1 ;  /* 0x000000171b177207 */ /* 0x040fe40004800000 */
[C---:B------:R-:W-:Y:S02]  /*64b0*/  SEL R24, R27.reuse, R24, !P1 ;  /* 0x000000181b187207 */ /* 0x040fe40004800000 */
[----:B----4-:R-:W-:-:S02]  /*64c0*/  SEL R25, R27, R25, !P1 ;  /* 0x000000191b197207 */ /* 0x010fc40004800000 */
[C---:B---3--:R-:W-:Y:S02]  /*64d0*/  SEL R0, R27.reuse, R0, !P1 ;  /* 0x000000001b007207 */ /* 0x048fe40004800000 */
[----:B------:R-:W-:Y:S01]  /*64e0*/  SEL R2, R27, R2, !P1 ;  /* 0x000000021b027207 */ /* 0x000fe20004800000 */
[CC--:B-1----:R-:W-:Y:S01]  /*64f0*/  IMAD R27, R10.reuse, R28.reuse, RZ ;  /* 0x0000001c0a1b7224 */ /* 0x0c2fe200078e02ff */
[----:B------:R-:W-:Y:S01]  /*6500*/  STL [R1+0x3d48], R17 ;  /* 0x003d481101007387 */ /* 0x000fe20000100800 */
[----:B------:R-:W-:-:S03]  /*6510*/  IMAD R10, R10, R28, RZ ;  /* 0x0000001c0a0a7224 */ /* 0x000fc600078e02ff */
[----:B------:R-:W-:Y:S01]  /*6520*/  STL [R1+0x3d4c], R18 ;  /* 0x003d4c1201007387 */ /* 0x000fe20000100800 */
[----:B------:R-:W-:-:S03]  /*6530*/  IMAD R10, R28, 0x40, R10 ;  /* 0x000000401c0a7824 */ /* 0x000fc600078e020a */
[----:B------:R-:W-:Y:S04]  /*6540*/  STL [R1+0x3d50], R19 ;  /* 0x003d501301007387 */ /* 0x000fe80000100800 */
[----:B------:R-:W-:Y:S01]  /*6550*/  STL [R1+0x3d54], R20 ;  /* 0x003d541401007387 */ /* 0x000fe20000100800 */
[----:B------:R-:W-:-:S03]  /*6560*/  LEA.HI.X.SX32 R27, R27, UR15, 0x1, P4 ;  /* 0x0000000f1b1b7c11 */ /* 0x000fc6000a0f0eff */
[----:B------:R-:W-:Y:S04]  /*6570*/  STL [R1+0x3d58], R21 ;  /* 0x003d581501007387 */ /* 0x000fe80000100800 */
[----:B------:R-:W-:Y:S01]  /*6580*/  STL [R1+0x3d5c], R22 ;  /* 0x003d5c1601007387 */ /* 0x000fe20000100800 */
[----:B------:R-:W-:-:S03]  /*6590*/  LEA.HI.X.SX32 R13, R10, UR15, 0x1, P6 ;  /* 0x0000000f0a0d7c11 */ /* 0x000fc6000b0f0eff */
[----:B------:R-:W-:Y:S04]  /*65a0*/  STL [R1+0x3d60], R23 ;  /* 0x003d601701007387 */ /* 0x000fe80000100800 */
[----:B------:R-:W-:Y:S04]  /*65b0*/  STL [R1+0x3d64], R24 ;  /* 0x003d641801007387 */ /* 0x000fe80000100800 */
[----:B------:R-:W-:Y:S04]  /*65c0*/  STL [R1+0x3d68], R25 ;  /* 0x003d681901007387 */ /* 0x000fe80000100800 */
[----:B------:R0:W-:Y:S04]  /*65d0*/  STL [R1+0x3d6c], R0 ;  /* 0x003d6c0001007387 */ /* 0x0001e80000100800 */
[----:B------:R-:W-:Y:S04]  /*65e0*/  STL [R1+0x3d70], R2 ;  /* 0x003d700201007387 */ /* 0x000fe80000100800 */
[----:B------:R-:W-:Y:S04]  /*65f0*/  STL [R1+0x3cd0], R26 ;  /* 0x003cd01a01007387 */ /* 0x000fe80000100800 */
[----:B------:R-:W-:Y:S04]  /*6600*/  STL [R1+0x3ccc], R27 ;  /* 0x003ccc1b01007387 */ /* 0x000fe80000100800 */
[----:B------:R1:W-:Y:S04]  /*6610*/  STL [R1+0x3d78], R12 ;  /* 0x003d780c01007387 */ /* 0x0003e80000100800 */
[----:B------:R3:W-:Y:S04]  /*6620*/  STL [R1+0x3d74], R13 ;  /* 0x003d740d01007387 */ /* 0x0007e80000100800 */
[----:B0-----:R-:W4:Y:S04]  /*6630*/  LDL.LU R0, [R1+0xe8] ;  /* 0x0000e80001007983 */ /* 0x001f280000300800 */
[----:B------:R-:W2:Y:S04]  /*6640*/  LDL.LU R25, [R1+0xe4] ;  /* 0x0000e40001197983 */ /* 0x000ea80000300800 */
[----:B------:R-:W2:Y:S04]  /*6650*/  LDL.LU R24, [R1+0xe0] ;  /* 0x0000e00001187983 */ /* 0x000ea80000300800 */
[----:B--2---:R-:W-:Y:S04]  /*6660*/  STL.64 [R1+0x3da0], R24 ;  /* 0x003da01801007387 */ /* 0x004fe80000100a00 */
[----:B------:R-:W2:Y:S04]  /*6670*/  LDL.LU R23, [R1+0xdc] ;  /* 0x0000dc0001177983 */ /* 0x000ea80000300800 */
[----:B------:R-:W2:Y:S01]  /*6680*/  LDL.LU R22, [R1+0xd8] ;  /* 0x0000d80001167983 */ /* 0x000ea20000300800 */
[----:B------:R-:W-:-:S02]  /*6690*/  IMAD R4, R4, UR6, RZ ;  /* 0x0000000604047c24 */ /* 0x000fc4000f8e02ff */
[----:B------:R-:W-:Y:S02]  /*66a0*/  IMAD R3, R3, UR6, RZ ;  /* 0x0000000603037c24 */ /* 0x000fe4000f8e02ff */
[----:B------:R-:W-:Y:S02]  /*66b0*/  IMAD R10, R9, UR6, RZ ;  /* 0x00000006090a7c24 */ /* 0x000fe4000f8e02ff */
[----:B------:R-:W-:Y:S01]  /*66c0*/  IMAD R6, R6, UR6, RZ ;  /* 0x0000000606067c24 */ /* 0x000fe2000f8e02ff */
[----:B------:R-:W-:Y:S02]  /*66d0*/  LEA R18, P3, R3, UR12, 0x1 ;  /* 0x0000000c03127c11 */ /* 0x000fe4000f8608ff */
[----:B------:R-:W-:Y:S02]  /*66e0*/  LEA R14, P4, R10, UR12, 0x1 ;  /* 0x0000000c0a0e7c11 */ /* 0x000fe4000f8808ff */
[----:B------:R-:W-:Y:S01]  /*66f0*/  LEA R16, P0, R6, UR12, 0x1 ;  /* 0x0000000c06107c11 */ /* 0x000fe2000f8008ff */
[----:B------:R-:W-:Y:S01]  /*6700*/  IMAD R9, R8, UR6, RZ ;  /* 0x0000000608097c24 */ /* 0x000fe2000f8e02ff */
[----:B------:R-:W-:-:S04]  /*6710*/  LEA.HI.X.SX32 R15, R10, UR13, 0x1, P4 ;  /* 0x0000000d0a0f7c11 */ /* 0x000fc8000a0f0eff */
[----:B-1----:R-:W-:Y:S01]  /*6720*/  LEA R12, P5, R9, UR12, 0x1 ;  /* 0x0000000c090c7c11 */ /* 0x002fe2000f8a08ff */
[----:B------:R-:W-:-:S03]  /*6730*/  IMAD R8, R29, UR6, RZ ;  /* 0x000000061d087c24 */ /* 0x000fc6000f8e02ff */
[----:B---3--:R-:W-:Y:S01]  /*6740*/  LEA.HI.X.SX32 R13, R9, UR13, 0x1, P5 ;  /* 0x0000000d090d7c11 */ /* 0x008fe2000a8f0eff */
[----:B--2---:R0:W-:Y:S04]  /*6750*/  STL.64 [R1+0x3da8], R22 ;  /* 0x003da81601007387 */ /* 0x0041e80000100a00 */
[----:B------:R-:W2:Y:S01]  /*6760*/  LDL.LU R21, [R1+0xd4] ;  /* 0x0000d40001157983 */ /* 0x000ea20000300800 */
[----:B0-----:R-:W-:Y:S01]  /*6770*/  LEA R22, P2, R4, UR12, 0x1 ;  /* 0x0000000c04167c11 */ /* 0x001fe2000f8408ff */
[----:B------:R-:W-:-:S04]  /*6780*/  IMAD.MOV.U32 R23, RZ, RZ, R19 ;  /* 0x000000ffff177224 */ /* 0x000fc800078e0013 */
[----:B------:R0:W-:Y:S04]  /*6790*/  STL [R1+0x3db0], R22 ;  /* 0x003db01601007387 */ /* 0x0001e80000100800 */
[----:B------:R1:W-:Y:S04]  /*67a0*/  STL [R1+0xd48], R18 ;  /* 0x000d481201007387 */ /* 0x0003e80000100800 */
[----:B------:R-:W3:Y:S01]  /*67b0*/  LDL.LU R20, [R1+0xd0] ;  /* 0x0000d00001147983 */ /* 0x000ee20000300800 */
[----:B0-----:R-:W-:-:S03]  /*67c0*/  IMAD.MOV.U32 R22, RZ, RZ, R18 ;  /* 0x000000ffff167224 */ /* 0x001fc600078e0012 */
[----:B------:R0:W-:Y:S04]  /*67d0*/  STL [R1+0xd30], R16 ;  /* 0x000d301001007387 */ /* 0x0001e80000100800 */
[----:B------:R-:W2:Y:S04]  /*67e0*/  LDL.LU R19, [R1+0xcc] ;  /* 0x0000cc0001137983 */ /* 0x000ea80000300800 */
[----:B-1----:R-:W2:Y:S04]  /*67f0*/  LDL.LU R18, [R1+0xc8] ;  /* 0x0000c80001127983 */ /* 0x002ea80000300800 */
[----:B------:R1:W-:Y:S01]  /*6800*/  STL.64 [R1+0xd58], R14 ;  /* 0x000d580e01007387 */ /* 0x0003e20000100a00 */
[----:B------:R-:W-:-:S03]  /*6810*/  LEA.HI.X.SX32 R23, R3, UR13, 0x1, P3 ;  /* 0x0000000d03177c11 */ /* 0x000fc600098f0eff */
[----:B------:R-:W2:Y:S04]  /*6820*/  LDL.LU R17, [R1+0xc4] ;  /* 0x0000c40001117983 */ /* 0x000ea80000300800 */
[----:B0-----:R-:W2:Y:S04]  /*6830*/  LDL.LU R16, [R1+0xc0] ;  /* 0x0000c00001107983 */ /* 0x001ea80000300800 */
[----:B-1----:R-:W2:Y:S04]  /*6840*/  LDL.LU R15, [R1+0xbc] ;  /* 0x0000bc00010f7983 */ /* 0x002ea80000300800 */
[----:B------:R-:W2:Y:S04]  /*6850*/  LDL.LU R28, [R1+0xb4] ;  /* 0x0000b400011c7983 */ /* 0x000ea80000300800 */
[----:B------:R-:W2:Y:S04]  /*6860*/  LDL.LU R14, [R1+0xb0] ;  /* 0x0000b000010e7983 */ /* 0x000ea80000300800 */
[----:B------:R-:W2:Y:S04]  /*6870*/  LDL.LU R11, [R1+0xa8] ;  /* 0x0000a800010b7983 */ /* 0x000ea80000300800 */
[----:B------:R-:W2:Y:S04]  /*6880*/  LDL.LU R29, [R1+0xa0] ;  /* 0x0000a000011d7983 */ /* 0x000ea80000300800 */
[----:B------:R-:W-:Y:S04]  /*6890*/  STL.64 [R1+0xd50], R12 ;  /* 0x000d500c01007387 */ /* 0x000fe80000100a00 */
[----:B------:R0:W-:Y:S04]  /*68a0*/  STL [R1+0xd4c], R23 ;  /* 0x000d4c1701007387 */ /* 0x0001e80000100800 */
[----:B------:R-:W2:Y:S01]  /*68b0*/  LDL.LU R22, [R1+0x3db0] ;  /* 0x003db00001167983 */ /* 0x000ea20000300800 */
[----:B------:R-:W-:-:S03]  /*68c0*/  IMAD R5, R5, UR6, RZ ;  /* 0x0000000605057c24 */ /* 0x000fc6000f8e02ff */
[----:B------:R1:W3:Y:S02]  /*68d0*/  LDL.64 R2, [R1+0xd30] ;  /* 0x000d300001027983 */ /* 0x0002e40000100a00 */
[C---:B------:R-:W-:Y:S02]  /*68e0*/  LEA R24, P1, R5.reuse, UR12, 0x1 ;  /* 0x0000000c05187c11 */ /* 0x040fe4000f8208ff */
[----:B0-----:R-:W-:Y:S02]  /*68f0*/  LEA.HI.X.SX32 R23, R4, UR13, 0x1, P2 ;  /* 0x0000000d04177c11 */ /* 0x001fe400090f0eff */
[----:B------:R-:W-:-:S03]  /*6900*/  LEA.HI.X.SX32 R25, R5, UR13, 0x1, P1 ;  /* 0x0000000d05197c11 */ /* 0x000fc600088f0eff */
[----:B--2---:R0:W-:Y:S04]  /*6910*/  STL.64 [R1+0xd40], R22 ;  /* 0x000d401601007387 */ /* 0x0041e80000100a00 */
[----:B0-----:R-:W2:Y:S04]  /*6920*/  LDL.LU.64 R22, [R1+0x3da8] ;  /* 0x003da80001167983 */ /* 0x001ea80000300a00 */
[----:B------:R0:W-:Y:S04]  /*6930*/  STL.64 [R1+0xd38], R24 ;  /* 0x000d381801007387 */ /* 0x0001e80000100a00 */
[----:B0-----:R-:W2:Y:S01]  /*6940*/  LDL.LU.64 R24, [R1+0x3da0] ;  /* 0x003da00001187983 */ /* 0x001ea20000300a00 */
[----:B------:R-:W-:Y:S01]  /*6950*/  IMAD R7, R7, UR6, RZ ;  /* 0x0000000607077c24 */ /* 0x000fe2000f8e02ff */
[----:B---3--:R-:W-:-:S02]  /*6960*/  LEA.HI.X.SX32 R3, R6, UR13, 0x1, P0 ;  /* 0x0000000d06037c11 */ /* 0x008fc400080f0eff */
[C---:B------:R-:W-:Y:S02]  /*6970*/  LEA R12, P5, R8.reuse, UR12, 0x1 ;  /* 0x0000000c080c7c11 */ /* 0x040fe4000f8a08ff */
[C---:B------:R-:W-:Y:S01]  /*6980*/  LEA R26, P4, R7.reuse, UR12, 0x1 ;  /* 0x0000000c071a7c11 */ /* 0x040fe2000f8808ff */
[----:B------:R4:W-:Y:S01]  /*6990*/  STL [R1+0xd34], R3 ;  /* 0x000d340301007387 */ /* 0x0009e20000100800 */
[----:B------:R-:W-:Y:S02]  /*69a0*/  LEA.HI.X.SX32 R13, R8, UR13, 0x1, P5 ;  /* 0x0000000d080d7c11 */ /* 0x000fe4000a8f0eff */
[----:B------:R-:W-:Y:S01]  /*69b0*/  LEA.HI.X.SX32 R27, R7, UR13, 0x1, P4 ;  /* 0x0000000d071b7c11 */ /* 0x000fe2000a0f0eff */
[----:B----4-:R-:W-:Y:S02]  /*69c0*/  IMAD R3, R0, UR7, RZ ;  /* 0x0000000700037c24 */ /* 0x010fe4000f8e02ff */
[----:B------:R-:W-:-:S03]  /*69d0*/  IMAD R8, R21, UR7, RZ ;  /* 0x0000000715087c24 */ /* 0x000fc6000f8e02ff */
[----:B------:R0:W-:Y:S01]  /*69e0*/  STL [R1+0x3d7c], R3 ;  /* 0x003d7c0301007387 */ /* 0x0001e20000100800 */
[----:B------:R-:W-:-:S03]  /*69f0*/  IMAD R9, R20, UR7, RZ ;  /* 0x0000000714097c24 */ /* 0x000fc6000f8e02ff */
[----:B------:R-:W-:Y:S04]  /*6a00*/  STL.64 [R1+0xd28], R26 ;  /* 0x000d281a01007387 */ /* 0x000fe80000100a00 */
[----:B------:R-:W-:Y:S01]  /*6a10*/  STL.64 [R1+0xd20], R12 ;  /* 0x000d200c01007387 */ /* 0x000fe20000100a00 */
[----:B0-----:R-:W-:Y:S02]  /*6a20*/  IMAD R3, R19, UR7, RZ ;  /* 0x0000000713037c24 */ /* 0x001fe4000f8e02ff */
[----:B------:R-:W-:Y:S02]  /*6a30*/  IMAD R2, R18, UR7, RZ ;  /* 0x0000000712027c24 */ /* 0x000fe4000f8e02ff */
[----:B------:R-:W-:Y:S02]  /*6a40*/  IMAD R0, R17, UR7, RZ ;  /* 0x0000000711007c24 */ /* 0x000fe4000f8e02ff */
[----:B--2---:R-:W-:-:S02]  /*6a50*/  IMAD R6, R23, UR7, RZ ;  /* 0x0000000717067c24 */ /* 0x004fc4000f8e02ff */
[----:B------:R-:W-:Y:S02]  /*6a60*/  IMAD R7, R22, UR7, RZ ;  /* 0x0000000716077c24 */ /* 0x000fe4000f8e02ff */
[----:B------:R-:W-:Y:S02]  /*6a70*/  IMAD R4, R25, UR7, RZ ;  /* 0x0000000719047c24 */ /* 0x000fe4000f8e02ff */
[----:B------:R-:W-:-:S03]  /*6a80*/  IMAD R5, R24, UR7, RZ ;  /* 0x0000000718057c24 */ /* 0x000fc6000f8e02ff */
[----:B------:R-:W-:Y:S04]  /*6a90*/  STL [R1+0x3d80], R4 ;  /* 0x003d800401007387 */ /* 0x000fe80000100800 */
[----:B------:R-:W-:Y:S04]  /*6aa0*/  STL [R1+0x3d84], R5 ;  /* 0x003d840501007387 */ /* 0x000fe80000100800 */
[----:B------:R-:W-:Y:S04]  /*6ab0*/  STL [R1+0x3d88], R6 ;  /* 0x003d880601007387 */ /* 0x000fe80000100800 */
[----:B------:R-:W-:Y:S04]  /*6ac0*/  STL [R1+0x3d8c], R7 ;  /* 0x003d8c0701007387 */ /* 0x000fe80000100800 */
[----:B------:R-:W-:Y:S04]  /*6ad0*/  STL [R1+0x3d90], R8 ;  /* 0x003d900801007387 */ /* 0x000fe80000100800 */
[----:B------:R-:W-:Y:S04]  /*6ae0*/  STL [R1+0x3d94], R9 ;  /* 0x003d940901007387 */ /* 0x000fe80000100800 */
[----:B------:R0:W-:Y:S04]  /*6af0*/  STL [R1], R3 ;  /* 0x0000000301007387 */ /* 0x0001e80000100800 */
[----:B------:R2:W-:Y:S01]  /*6b00*/  STL [R1+0x48], R2 ;  /* 0x0000480201007387 */ /* 0x0005e20000100800 */
[----:B0-----:R-:W-:-:S03]  /*6b10*/  IMAD R3, R16, UR7, RZ ;  /* 0x0000000710037c24 */ /* 0x001fc6000f8e02ff */
[----:B------:R0:W-:Y:S01]  /*6b20*/  STL [R1+0x64], R0 ;  /* 0x0000640001007387 */ /* 0x0001e20000100800 */
[----:B--2---:R-:W-:-:S03]  /*6b30*/  IMAD R2, R15, UR7, RZ ;  /* 0x000000070f027c24 */ /* 0x004fc6000f8e02ff */
[----:B------:R2:W-:Y:S01]  /*6b40*/  STL [R1+0x70], R3 ;  /* 0x0000700301007387 */ /* 0x0005e20000100800 */
[----:B0-----:R-:W-:-:S03]  /*6b50*/  IMAD R0, R28, UR7, RZ ;  /* 0x000000071c007c24 */ /* 0x001fc6000f8e02ff */
[----:B------:R-:W3:Y:S01]  /*6b60*/  LDL.LU R28, [R1+0x98] ;  /* 0x00009800011c7983 */ /* 0x000ee20000300800 */
[----:B--2---:R-:W-:-:S03]  /*6b70*/  IMAD R3, R14, UR7, RZ ;  /* 0x000000070e037c24 */ /* 0x004fc6000f8e02ff */
[----:B------:R0:W-:Y:S04]  /*6b80*/  STL [R1+0x74], R2 ;  /* 0x0000740201007387 */ /* 0x0001e80000100800 */
[----:B------:R2:W-:Y:S04]  /*6b90*/  STL [R1+0x90], R0 ;  /* 0x0000900001007387 */ /* 0x0005e80000100800 */
[----:B------:R-:W-:Y:S04]  /*6ba0*/  STL [R1+0x94], R3 ;  /* 0x0000940301007387 */ /* 0x000fe80000100800 */
[----:B------:R-:W4:Y:S01]  /*6bb0*/  LDL.LU R9, [R1+0x88] ;  /* 0x0000880001097983 */ /* 0x000f220000300800 */
[----:B0-----:R-:W-:-:S02]  /*6bc0*/  IMAD R2, R11, UR7, RZ ;  /* 0x000000070b027c24 */ /* 0x001fc4000f8e02ff */
[----:B--2---:R-:W-:-:S03]  /*6bd0*/  IMAD R0, R29, UR7, RZ ;  /* 0x000000071d007c24 */ /* 0x004fc6000f8e02ff */
[----:B------:R-:W-:Y:S04]  /*6be0*/  STL [R1+0x9c], R2 ;  /* 0x00009c0201007387 */ /* 0x000fe80000100800 */
[----:B----4-:R0:W-:Y:S04]  /*6bf0*/  STL [R1+0x3d98], R9 ;  /* 0x003d980901007387 */ /* 0x0101e80000100800 */
[----:B------:R2:W-:Y:S04]  /*6c00*/  STL [R1+0xa0], R0 ;  /* 0x0000a00001007387 */ /* 0x0005e80000100800 */
[----:B0-----:R-:W4:Y:S04]  /*6c10*/  LDL.LU R9, [R1+0x8c] ;  /* 0x00008c0001097983 */ /* 0x001f280000300800 */
[----:B------:R-:W4:Y:S04]  /*6c20*/  LDL.LU R8, [R1+0x84] ;  /* 0x0000840001087983 */ /* 0x000f280000300800 */
        /* <DEDUP_REMOVED lines=8> */
[----:B--2---:R-:W2:Y:S04]  /*6cb0*/  LDL.LU R0, [R1+0x54] ;  /* 0x0000540001007983 */ /* 0x004ea80000300800 */
[----:B------:R-:W2:Y:S04]  /*6cc0*/  LDL.LU R25, [R1+0x50] ;  /* 0x0000500001197983 */ /* 0x000ea80000300800 */
[----:B------:R-:W2:Y:S04]  /*6cd0*/  LDL.LU R24, [R1+0x4c] ;  /* 0x00004c0001187983 */ /* 0x000ea80000300800 */
[----:B------:R-:W2:Y:S04]  /*6ce0*/  LDL.LU R23, [R1+0x44] ;  /* 0x0000440001177983 */ /* 0x000ea80000300800 */
[----:B------:R-:W2:Y:S04]  /*6cf0*/  LDL.LU R22, [R1+0x40] ;  /* 0x0000400001167983 */ /* 0x000ea80000300800 */
[----:B------:R-:W2:Y:S04]  /*6d00*/  LDL.LU R21, [R1+0x3c] ;  /* 0x00003c0001157983 */ /* 0x000ea80000300800 */
[----:B------:R-:W2:Y:S04]  /*6d10*/  LDL.LU R20, [R1+0x38] ;  /* 0x0000380001147983 */ /* 0x000ea80000300800 */
[----:B------:R-:W2:Y:S04]  /*6d20*/  LDL.LU R19, [R1+0x34] ;  /* 0x0000340001137983 */ /* 0x000ea80000300800 */
[----:B------:R-:W2:Y:S01]  /*6d30*/  LDL.LU R18, [R1+0x30] ;  /* 0x0000300001127983 */ /* 0x000ea20000300800 */
[----:B---3--:R-:W-:-:S03]  /*6d40*/  IMAD R26, R28, UR7, RZ ;  /* 0x000000071c1a7c24 */ /* 0x008fc6000f8e02ff */
        /* <DEDUP_REMOVED lines=8> */
[----:B------:R0:W-:Y:S04]  /*6dd0*/  STL [R1+0x98], R26 ;  /* 0x0000981a01007387 */ /* 0x0001e80000100800 */
[----:B------:R-:W3:Y:S04]  /*6de0*/  LDL.LU R27, [R1+0x8] ;  /* 0x00000800011b7983 */ /* 0x000ee80000300800 */
[----:B0-----:R-:W3:Y:S01]  /*6df0*/  LDL.LU R26, [R1+0x4] ;  /* 0x00000400011a7983 */ /* 0x001ee20000300800 */
[----:B----4-:R-:W-:-:S05]  /*6e00*/  IMAD R9, R9, UR7, RZ ;  /* 0x0000000709097c24 */ /* 0x010fca000f8e02ff */
[----:B------:R0:W-:Y:S04]  /*6e10*/  STL [R1+0x8c], R9 ;  /* 0x00008c0901007387 */ /* 0x0001e80000100800 */
[----:B0-----:R-:W4:Y:S01]  /*6e20*/  LDL.LU R9, [R1+0x3d98] ;  /* 0x003d980001097983 */ /* 0x001f220000300800 */
[----:B------:R-:W-:Y:S02]  /*6e30*/  IMAD R8, R8, UR7, RZ ;  /* 0x0000000708087c24 */ /* 0x000fe4000f8e02ff */
[----:B------:R-:W-:Y:S02]  /*6e40*/  IMAD R7, R7, UR7, RZ ;  /* 0x0000000707077c24 */ /* 0x000fe4000f8e02ff */
[----:B------:R-:W-:Y:S02]  /*6e50*/  IMAD R6, R6, UR7, RZ ;  /* 0x0000000706067c24 */ /* 0x000fe4000f8e02ff */
[----:B------:R-:W-:-:S02]  /*6e60*/  IMAD R5, R5, UR7, RZ ;  /* 0x0000000705057c24 */ /* 0x000fc4000f8e02ff */
[----:B------:R-:W-:Y:S02]  /*6e70*/  IMAD R4, R4, UR7, RZ ;  /* 0x0000000704047c24 */ /* 0x000fe4000f8e02ff */
[----:B------:R-:W-:Y:S02]  /*6e80*/  IMAD R3, R3, UR7, RZ ;  /* 0x0000000703037c24 */ /* 0x000fe4000f8e02ff */
[----:B------:R-:W-:Y:S02]  /*6e90*/  IMAD R12, R12, UR7, RZ ;  /* 0x000000070c0c7c24 */ /* 0x000fe4000f8e02ff */
[----:B------:R-:W-:Y:S02]  /*6ea0*/  IMAD R13, R13, UR7, RZ ;  /* 0x000000070d0d7c24 */ /* 0x000fe4000f8e02ff */
[----:B------:R-:W-:Y:S02]  /*6eb0*/  IMAD R2, R2, UR7, RZ ;  /* 0x0000000702027c24 */ /* 0x000fe4000f8e02ff */
[----:B--2---:R-:W-:-:S02]  /*6ec0*/  IMAD R0, R0, UR7, RZ ;  /* 0x0000000700007c24 */ /* 0x004fc4000f8e02ff */
[----:B------:R-:W-:Y:S02]  /*6ed0*/  IMAD R25, R25, UR7, RZ ;  /* 0x0000000719197c24 */ /* 0x000fe4000f8e02ff */
[----:B------:R-:W-:Y:S02]  /*6ee0*/  IMAD R24, R24, UR7, RZ ;  /* 0x0000000718187c24 */ /* 0x000fe4000f8e02ff */
[----:B------:R-:W-:Y:S02]  /*6ef0*/  IMAD R23, R23, UR7, RZ ;  /* 0x0000000717177c24 */ /* 0x000fe4000f8e02ff */
[----:B------:R-:W-:Y:S02]  /*6f00*/  IMAD R22, R22, UR7, RZ ;  /* 0x0000000716167c24 */ /* 0x000fe4000f8e02ff */
[----:B------:R-:W-:Y:S02]  /*6f10*/  IMAD R21, R21, UR7, RZ ;  /* 0x0000000715157c24 */ /* 0x000fe4000f8e02ff */
[----:B------:R-:W-:-:S02]  /*6f20*/  IMAD R20, R20, UR7, RZ ;  /* 0x0000000714147c24 */ /* 0x000fc4000f8e02ff */
[----:B------:R-:W-:Y:S02]  /*6f30*/  IMAD R19, R19, UR7, RZ ;  /* 0x0000000713137c24 */ /* 0x000fe4000f8e02ff */
[----:B------:R-:W-:Y:S02]  /*6f40*/  IMAD R18, R18, UR7, RZ ;  /* 0x0000000712127c24 */ /* 0x000fe4000f8e02ff */
[----:B---3--:R-:W-:Y:S02]  /*6f50*/  IMAD R17, R17, UR7, RZ ;  /* 0x0000000711117c24 */ /* 0x008fe4000f8e02ff */
[----:B------:R-:W-:Y:S02]  /*6f60*/  IMAD R16, R16, UR7, RZ ;  /* 0x0000000710107c24 */ /* 0x000fe4000f8e02ff */
[----:B------:R-:W-:Y:S02]  /*6f70*/  IMAD R15, R15, UR7, RZ ;  /* 0x000000070f0f7c24 */ /* 0x000fe4000f8e02ff */
[----:B------:R-:W-:-:S02]  /*6f80*/  IMAD R14, R14, UR7, RZ ;  /* 0x000000070e0e7c24 */ /* 0x000fc4000f8e02ff */
[----:B------:R-:W-:Y:S02]  /*6f90*/  IMAD R11, R11, UR7, RZ ;  /* 0x000000070b0b7c24 */ /* 0x000fe4000f8e02ff */
[----:B------:R-:W-:Y:S02]  /*6fa0*/  IMAD R29, R29, UR7, RZ ;  /* 0x000000071d1d7c24 */ /* 0x000fe4000f8e02ff */
[----:B------:R-:W-:Y:S02]  /*6fb0*/  IMAD R28, R28, UR7, RZ ;  /* 0x000000071c1c7c24 */ /* 0x000fe4000f8e02ff */
[----:B----4-:R-:W-:-:S05]  /*6fc0*/  IMAD R9, R9, UR7, RZ ;  /* 0x0000000709097c24 */ /* 0x010fca000f8e02ff */
        /* <DEDUP_REMOVED lines=29> */
[----:B0-----:R-:W3:Y:S04]  /*71a0*/  LDL.LU R22, [R1+0x3d5c] ;  /* 0x003d5c0001167983 */ /* 0x001ee80000300800 */
[----:B------:R0:W-:Y:S04]  /*71b0*/  STL [R1+0x3c], R21 ;  /* 0x00003c1501007387 */ /* 0x0001e80000100800 */
[----:B0-----:R-:W4:Y:S04]  /*71c0*/  LDL.LU R21, [R1+0x3d58] ;  /* 0x003d580001157983 */ /* 0x001f280000300800 */
        /* <DEDUP_REMOVED lines=19> */
[----:B0-----:R-:W4:Y:S01]  /*7300*/  LDL.LU R28, [R1+0x3d30] ;  /* 0x003d3000011c7983 */ /* 0x001f220000300800 */
[----:B------:R-:W-:-:S02]  /*7310*/  IMAD R10, R10, UR7, RZ ;  /* 0x000000070a0a7c24 */ /* 0x000fc4000f8e02ff */
[----:B------:R-:W-:-:S03]  /*7320*/  IMAD R27, R27, UR7, RZ ;  /* 0x000000071b1b7c24 */ /* 0x000fc6000f8e02ff */
[----:B------:R0:W-:Y:S04]  /*7330*/  STL [R1+0xc], R10 ;  /* 0x00000c0a01007387 */ /* 0x0001e80000100800 */
[----:B------:R4:W-:Y:S01]  /*7340*/  STL [R1+0x8], R27 ;  /* 0x0000081b01007387 */ /* 0x0009e20000100800 */
[----:B0-----:R-:W-:Y:S02]  /*7350*/  IMAD R10, R26, UR7, RZ ;  /* 0x000000071a0a7c24 */ /* 0x001fe4000f8e02ff */
[----:B--2---:R-:W-:Y:S02]  /*7360*/  IMAD R23, R23, UR7, RZ ;  /* 0x0000000717177c24 */ /* 0x004fe4000f8e02ff */
[----:B---3--:R-:W-:Y:S02]  /*7370*/  IMAD R22, R22, UR7, RZ ;  /* 0x0000000716167c24 */ /* 0x008fe4000f8e02ff */
[----:B----4-:R-:W-:-:S02]  /*7380*/  IMAD R27, R21, UR7, RZ ;  /* 0x00000007151b7c24 */ /* 0x010fc4000f8e02ff */
[----:B------:R-:W-:Y:S02]  /*7390*/  IMAD R26, R20, UR7, RZ ;  /* 0x00000007141a7c24 */ /* 0x000fe4000f8e02ff */
[----:B------:R-:W-:Y:S02]  /*73a0*/  IMAD R17, R17, UR7, RZ ;  /* 0x0000000711117c24 */ /* 0x000fe4000f8e02ff */
[----:B------:R-:W-:Y:S02]  /*73b0*/  IMAD R16, R16, UR7, RZ ;  /* 0x0000000710107c24 */ /* 0x000fe4000f8e02ff */
[----:B------:R-:W-:Y:S02]  /*73c0*/  IMAD R15, R15, UR7, RZ ;  /* 0x000000070f0f7c24 */ /* 0x000fe4000f8e02ff */
[----:B------:R-:W-:Y:S02]  /*73d0*/  IMAD R14, R14, UR7, RZ ;  /* 0x000000070e0e7c24 */ /* 0x000fe4000f8e02ff */
[----:B------:R-:W-:-:S02]  /*73e0*/  IMAD R29, R29, UR7, RZ ;  /* 0x000000071d1d7c24 */ /* 0x000fc4000f8e02ff */
[----:B------:R-:W-:-:S05]  /*73f0*/  IMAD R28, R28, UR7, RZ ;  /* 0x000000071c1c7c24 */ /* 0x000fca000f8e02ff */
[----:B------:R-:W-:Y:S04]  /*7400*/  STL.64 [R1+0x3ce8], R28 ;  /* 0x003ce81c01007387 */ /* 0x000fe80000100a00 */
[----:B------:R0:W-:Y:S02]  /*7410*/  STL [R1+0x4], R10 ;  /* 0x0000040a01007387 */ /* 0x0001e40000100800 */
[----:B0-----:R-:W-:Y:S02]  /*7420*/  IMAD R10, R11, UR7, RZ ;  /* 0x000000070b0a7c24 */ /* 0x001fe4000f8e02ff */
[----:B------:R-:W-:-:S03]  /*7430*/  IMAD R11, R18, UR7, RZ ;  /* 0x00000007120b7c24 */ /* 0x000fc6000f8e02ff */
[----:B------:R0:W-:Y:S04]  /*7440*/  STL [R1+0x398], R10 ;  /* 0x0003980a01007387 */ /* 0x0001e80000100800 */
[----:B------:R-:W-:Y:S04]  /*7450*/  STL.64 [R1+0x3ce0], R14 ;  /* 0x003ce00e01007387 */ /* 0x000fe80000100a00 */
[----:B------:R2:W-:Y:S01]  /*7460*/  STL.64 [R1+0x3cf0], R16 ;  /* 0x003cf01001007387 */ /* 0x0005e20000100a00 */
[----:B0-----:R-:W-:-:S03]  /*7470*/  IMAD R10, R19, UR7, RZ ;  /* 0x00000007130a7c24 */ /* 0x001fc6000f8e02ff */
[----:B------:R-:W3:Y:S04]  /*7480*/  LDL R19, [R1+0x90] ;  /* 0x0000900001137983 */ /* 0x000ee80000100800 */
[----:B------:R0:W-:Y:S04]  /*7490*/  STL [R1+0x39c], R11 ;  /* 0x00039c0b01007387 */ /* 0x0001e80000100800 */
[----:B------:R-:W4:Y:S04]  /*74a0*/  LDL R18, [R1+0x94] ;  /* 0x0000940001127983 */ /* 0x000f280000100800 */
[----:B------:R-:W-:Y:S04]  /*74b0*/  STL [R1+0x3a0], R10 ;  /* 0x0003a00a01007387 */ /* 0x000fe80000100800 */
[----:B--2---:R-:W2:Y:S01]  /*74c0*/  LDL R16, [R1+0x9c] ;  /* 0x00009c0001107983 */ /* 0x004ea20000100800 */
[----:B0-----:R-:W-:-:S03]  /*74d0*/  IMAD R11, R24, UR7, RZ ;  /* 0x00000007180b7c24 */ /* 0x001fc6000f8e02ff */
[----:B------:R-:W2:Y:S04]  /*74e0*/  LDL R17, [R1+0xa0] ;  /* 0x0000a00001117983 */ /* 0x000ea80000100800 */
[----:B------:R-:W2:Y:S04]  /*74f0*/  LDL R14, [R1+0x98] ;  /* 0x00009800010e7983 */ /* 0x000ea80000100800 */
[----:B------:R-:W2:Y:S04]  /*7500*/  LDL R20, [R1+0x74] ;  /* 0x0000740001147983 */ /* 0x000ea80000100800 */
[----:B------:R-:W2:Y:S04]  /*7510*/  LDL R21, [R1+0x70] ;  /* 0x0000700001157983 */ /* 0x000ea80000100800 */
[----:B------:R0:W-:Y:S04]  /*7520*/  STL.64 [R1+0x3cd8], R22 ;  /* 0x003cd81601007387 */ /* 0x0001e80000100a00 */
[----:B0-----:R-:W2:Y:S04]  /*7530*/  LDL R22, [R1+0x48] ;  /* 0x0000480001167983 */ /* 0x001ea80000100800 */
[----:B------:R-:W3:Y:S04]  /*7540*/  LDL R23, [R1+0x64] ;  /* 0x0000640001177983 */ /* 0x000ee80000100800 */
[----:B------:R-:W-:Y:S04]  /*7550*/  STL [R1+0x3a4], R26 ;  /* 0x0003a41a01007387 */ /* 0x000fe80000100800 */
[----:B------:R-:W4:Y:S01]  /*7560*/  LDL R24, [R1] ;  /* 0x0000000001187983 */ /* 0x000f220000100800 */
[----:B------:R-:W-:-:S03]  /*7570*/  IMAD R15, R25, UR7, RZ ;  /* 0x00000007190f7c24 */ /* 0x000fc6000f8e02ff */
[----:B------:R-:W-:Y:S01]  /*7580*/  STL [R1+0x3a8], R27 ;  /* 0x0003a81b01007387 */ /* 0x000fe20000100800 */
[----:B------:R-:W-:-:S03]  /*7590*/  IMAD R10, R2, UR7, RZ ;  /* 0x00000007020a7c24 */ /* 0x000fc6000f8e02ff */
[----:B------:R0:W-:Y:S04]  /*75a0*/  STL.64 [R1+0x3cf8], R26 ;  /* 0x003cf81a01007387 */ /* 0x0001e80000100a00 */
[----:B------:R1:W-:Y:S04]  /*75b0*/  STL [R1+0x3b0], R15 ;  /* 0x0003b00f01007387 */ /* 0x0003e80000100800 */
[----:B------:R-:W-:Y:S01]  /*75c0*/  STL [R1+0x3ac], R11 ;  /* 0x0003ac0b01007387 */ /* 0x000fe20000100800 */
[----:B0-----:R-:W-:-:S03]  /*75d0*/  IMAD.WIDE R26, R3, 0x2, R12 ;  /* 0x00000002031a7825 */ /* 0x001fc600078e020c */
[----:B------:R0:W-:Y:S04]  /*75e0*/  STL [R1+0x3d10], R3 ;  /* 0x003d100301007387 */ /* 0x0001e80000100800 */
[----:B------:R-:W-:Y:S04]  /*75f0*/  STL.64 [R1+0x390], R26 ;  /* 0x0003901a01007387 */ /* 0x000fe80000100a00 */
[----:B-1----:R-:W4:Y:S01]  /*7600*/  LDL R15, [R1+0x8c] ;  /* 0x00008c00010f7983 */ /* 0x002f220000100800 */
[----:B0-----:R-:W-:-:S03]  /*7610*/  IMAD.WIDE R2, R4, 0x2, R12 ;  /* 0x0000000204027825 */ /* 0x001fc600078e020c */
[----:B------:R-:W4:Y:S04]  /*7620*/  LDL R28, [R1+0x88] ;  /* 0x00008800011c7983 */ /* 0x000f280000100800 */
[----:B------:R0:W-:Y:S04]  /*7630*/  STL.64 [R1+0x388], R2 ;  /* 0x0003880201007387 */ /* 0x0001e80000100a00 */
[----:B------:R1:W-:Y:S04]  /*7640*/  STL.64 [R1+0x3d00], R4 ;  /* 0x003d000401007387 */ /* 0x0003e80000100a00 */
[----:B------:R-:W-:Y:S01]  /*7650*/  STL [R1+0x3b4], R10 ;  /* 0x0003b40a01007387 */ /* 0x000fe20000100800 */
[----:B0-----:R-:W-:-:S05]  /*7660*/  IMAD.WIDE R2, R5, 0x2, R12 ;  /* 0x0000000205027825 */ /* 0x001fca00078e020c */
[----:B------:R0:W-:Y:S01]  /*7670*/  STL.64 [R1+0x380], R2 ;  /* 0x0003800201007387 */ /* 0x0001e20000100a00 */
[----:B-1----:R-:W-:-:S03]  /*7680*/  IMAD.WIDE R4, R7, 0x2, R12 ;  /* 0x0000000207047825 */ /* 0x002fc600078e020c */
[----:B------:R-:W-:Y:S04]  /*7690*/  STL.64 [R1+0x3d08], R10 ;  /* 0x003d080a01007387 */ /* 0x000fe80000100a00 */
[----:B------:R-:W4:Y:S01]  /*76a0*/  LDL R29, [R1+0x84] ;  /* 0x00008400011d7983 */ /* 0x000f220000100800 */
[----:B0-----:R-:W-:-:S05]  /*76b0*/  IMAD.WIDE R2, R6, 0x2, R12 ;  /* 0x0000000206027825 */ /* 0x001fca00078e020c */
[----:B------:R0:W-:Y:S04]  /*76c0*/  STL.64 [R1+0x378], R2 ;  /* 0x0003780201007387 */ /* 0x0001e80000100a00 */
[----:B------:R-:W-:Y:S04]  /*76d0*/  STL.64 [R1+0x3d18], R6 ;  /* 0x003d180601007387 */ /* 0x000fe80000100a00 */
[----:B------:R1:W-:Y:S01]  /*76e0*/  STL.64 [R1+0x370], R4 ;  /* 0x0003700401007387 */ /* 0x0003e20000100a00 */
[----:B0-----:R-:W-:-:S03]  /*76f0*/  IMAD.WIDE R2, R8, 0x2, R12 ;  /* 0x0000000208027825 */ /* 0x001fc600078e020c */
[----:B------:R-:W-:Y:S04]  /*7700*/  STL.64 [R1+0x3d20], R8 ;  /* 0x003d200801007387 */ /* 0x000fe80000100a00 */
[----:B------:R-:W-:Y:S01]  /*7710*/  STL.64 [R1+0x368], R2 ;  /* 0x0003680201007387 */ /* 0x000fe20000100a00 */
[----:B-1----:R-:W-:-:S05]  /*7720*/  IMAD.WIDE R4, R9, 0x2, R12 ;  /* 0x0000000209047825 */ /* 0x002fca00078e020c */
[----:B------:R3:W-:Y:S01]  /*7730*/  STL.64 [R1+0x360], R4 ;  /* 0x0003600401007387 */ /* 0x0007e20000100a00 */
[----:B--2---:R-:W-:-:S04]  /*7740*/  IMAD.WIDE R6, R22, 0x2, R12 ;  /* 0x0000000216067825 */ /* 0x004fc800078e020c */
[----:B---3--:R-:W-:-:S04]  /*7750*/  IMAD.WIDE R4, R23, 0x2, R12 ;  /* 0x0000000217047825 */ /* 0x008fc800078e020c */
[----:B----4-:R-:W-:-:S05]  /*7760*/  IMAD.WIDE R2, R24, 0x2, R12 ;  /* 0x0000000218027825 */ /* 0x010fca00078e020c */
[----:B------:R0:W-:Y:S04]  /*7770*/  STL.64 [R1+0x358], R2 ;  /* 0x0003580201007387 */ /* 0x0001e80000100a00 */
[----:B------:R1:W-:Y:S04]  /*7780*/  STL.64 [R1+0x350], R6 ;  /* 0x0003500601007387 */ /* 0x0003e80000100a00 */
[----:B------:R2:W-:Y:S01]  /*7790*/  STL.64 [R1+0x348], R4 ;  /* 0x0003480401007387 */ /* 0x0005e20000100a00 */
[----:B0-----:R-:W-:-:S04]  /*77a0*/  IMAD.WIDE R2, R21, 0x2, R12 ;  /* 0x0000000215027825 */ /* 0x001fc800078e020c */
[--C-:B-1----:R-:W-:Y:S01]  /*77b0*/  IMAD.WIDE R6, R20, 0x2, R12.reuse ;  /* 0x0000000214067825 */ /* 0x102fe200078e020c */
[----:B------:R0:W-:Y:S03]  /*77c0*/  STL.64 [R1+0x340], R2 ;  /* 0x0003400201007387 */ /* 0x0001e60000100a00 */
[--C-:B--2---:R-:W-:Y:S01]  /*77d0*/  IMAD.WIDE R4, R19, 0x2, R12.reuse ;  /* 0x0000000213047825 */ /* 0x104fe200078e020c */
[----:B------:R1:W-:Y:S04]  /*77e0*/  STL.64 [R1+0x338], R6 ;  /* 0x0003380601007387 */ /* 0x0003e80000100a00 */
[----:B------:R-:W2:Y:S01]  /*77f0*/  LDL R19, [R1+0x80] ;  /* 0x0000800001137983 */ /* 0x000ea20000100800 */
[----:B0-----:R-:W-:-:S03]  /*7800*/  IMAD.WIDE R2, R18, 0x2, R12 ;  /* 0x0000000212027825 */ /* 0x001fc600078e020c */
[----:B------:R0:W-:Y:S01]  /*7810*/  STL.64 [R1+0x330], R4 ;  /* 0x0003300401007387 */ /* 0x0001e20000100a00 */
[----:B-1----:R-:W-:-:S03]  /*7820*/  IMAD.WIDE R6, R16, 0x2, R12 ;  /* 0x0000000210067825 */ /* 0x002fc600078e020c */
[----:B------:R1:W-:Y:S04]  /*7830*/  STL.64 [R1+0x328], R2 ;  /* 0x0003280201007387 */ /* 0x0003e80000100a00 */
[----:B------:R-:W-:Y:S01]  /*7840*/  STL.64 [R1+0x320], R6 ;  /* 0x0003200601007387 */ /* 0x000fe20000100a00 */
[----:B0-----:R-:W-:-:S03]  /*7850*/  IMAD.WIDE R4, R17, 0x2, R12 ;  /* 0x0000000211047825 */ /* 0x001fc600078e020c */
[----:B------:R-:W3:Y:S01]  /*7860*/  LDL R18, [R1+0x7c] ;  /* 0x00007c0001127983 */ /* 0x000ee20000100800 */
[----:B-1----:R-:W-:-:S03]  /*7870*/  IMAD.WIDE R2, R14, 0x2, R12 ;  /* 0x000000020e027825 */ /* 0x002fc600078e020c */
[----:B------:R0:W-:Y:S04]  /*7880*/  STL.64 [R1+0x318], R4 ;  /* 0x0003180401007387 */ /* 0x0001e80000100a00 */
[----:B------:R-:W4:Y:S04]  /*7890*/  LDL R8, [R1+0x78] ;  /* 0x0000780001087983 */ /* 0x000f280000100800 */
[----:B------:R1:W-:Y:S04]  /*78a0*/  STL.64 [R1+0x310], R2 ;  /* 0x0003100201007387 */ /* 0x0003e80000100a00 */
[----:B------:R-:W2:Y:S01]  /*78b0*/  LDL R9, [R1+0x6c] ;  /* 0x00006c0001097983 */ /* 0x000ea20000100800 */
[----:B0-----:R-:W-:-:S04]  /*78c0*/  IMAD.WIDE R4, R15, 0x2, R12 ;  /* 0x000000020f047825 */ /* 0x001fc800078e020c */
[--C-:B-1----:R-:W-:Y:S01]  /*78d0*/  IMAD.WIDE R2, R28, 0x2, R12.reuse ;  /* 0x000000021c027825 */ /* 0x102fe200078e020c */
[----:B--2---:R-:W-:Y:S04]  /*78e0*/  STL [R1+0x3d28], R9 ;  /* 0x003d280901007387 */ /* 0x004fe80000100800 */
[----:B----4-:R0:W-:Y:S04]  /*78f0*/  STL [R1+0x3d2c], R8 ;  /* 0x003d2c0801007387 */ /* 0x0101e80000100800 */
[----:B------:R-:W2:Y:S04]  /*7900*/  LDL R24, [R1+0x68] ;  /* 0x0000680001187983 */ /* 0x000ea80000100800 */
[----:B------:R-:W4:Y:S01]  /*7910*/  LDL R20, [R1+0x60] ;  /* 0x0000600001147983 */ /* 0x000f220000100800 */
[----:B0-----:R-:W-:-:S03]  /*7920*/  IMAD.WIDE R8, R29, 0x2, R12 ;  /* 0x000000021d087825 */ /* 0x001fc600078e020c */
[----:B------:R-:W2:Y:S04]  /*7930*/  LDL R6, [R1+0x5c] ;  /* 0x00005c0001067983 */ /* 0x000ea80000100800 */
[----:B------:R-:W-:Y:S04]  /*7940*/  STL.64 [R1+0x308], R4 ;  /* 0x0003080401007387 */ /* 0x000fe80000100a00 */
[----:B------:R-:W2:Y:S04]  /*7950*/  LDL R7, [R1+0x58] ;  /* 0x0000580001077983 */ /* 0x000ea80000100800 */
[----:B------:R0:W-:Y:S04]  /*7960*/  STL.64 [R1+0x300], R2 ;  /* 0x0003000201007387 */ /* 0x0001e80000100a00 */
[----:B------:R-:W2:Y:S04]  /*7970*/  LDL R10, [R1+0x54] ;  /* 0x00005400010a7983 */ /* 0x000ea80000100800 */
[----:B------:R-:W2:Y:S04]  /*7980*/  LDL R11, [R1+0x44] ;  /* 0x00004400010b7983 */ /* 0x000ea80000100800 */
[----:B0-----:R-:W2:Y:S04]  /*7990*/  LDL R3, [R1+0x50] ;  /* 0x0000500001037983 */ /* 0x001ea80000100800 */
[----:B------:R-:W2:Y:S04]  /*79a0*/  LDL R2, [R1+0x4c] ;  /* 0x00004c0001027983 */ /* 0x000ea80000100800 */
[----:B------:R-:W2:Y:S04]  /*79b0*/  LDL R4, [R1+0x40] ;  /* 0x0000400001047983 */ /* 0x000ea80000100800 */
[----:B------:R0:W-:Y:S04]  /*79c0*/  STL.64 [R1+0x2f8], R8 ;  /* 0x0002f80801007387 */ /* 0x0001e80000100a00 */
[----:B------:R-:W2:Y:S04]  /*79d0*/  LDL R5, [R1+0x3c] ;  /* 0x00003c0001057983 */ /* 0x000ea80000100800 */
[----:B------:R-:W2:Y:S01]  /*79e0*/  LDL R26, [R1+0x38] ;  /* 0x00003800011a7983 */ /* 0x000ea20000100800 */
[----:B0-----:R-:W-:-:S03]  /*79f0*/  IMAD.WIDE R8, R19, 0x2, R12 ;  /* 0x0000000213087825 */ /* 0x001fc600078e020c */
[----:B------:R-:W2:Y:S04]  /*7a00*/  LDL R27, [R1+0x34] ;  /* 0x00003400011b7983 */ /* 0x000ea80000100800 */
        /* <DEDUP_REMOVED lines=8> */
[----:B------:R-:W2:Y:S04]  /*7a90*/  LDL.LU R25, [R1+0xc] ;  /* 0x00000c0001197983 */ /* 0x000ea80000300800 */
[----:B------:R3:W-:Y:S04]  /*7aa0*/  STL.64 [R1+0x2f0], R8 ;  /* 0x0002f00801007387 */ /* 0x0007e80000100a00 */
[----:B------:R-:W2:Y:S04]  /*7ab0*/  LDL.LU R21, [R1+0x8] ;  /* 0x0000080001157983 */ /* 0x000ea80000300800 */
[----:B------:R-:W2:Y:S01]  /*7ac0*/  LDL.LU R19, [R1+0x4] ;  /* 0x0000040001137983 */ /* 0x000ea20000300800 */
[----:B---3--:R-:W-:-:S05]  /*7ad0*/  IMAD.WIDE R8, R18, 0x2, R12 ;  /* 0x0000000212087825 */ /* 0x008fca00078e020c */
[----:B------:R0:W-:Y:S04]  /*7ae0*/  STL.64 [R1+0x2e8], R8 ;  /* 0x0002e80801007387 */ /* 0x0001e80000100a00 */
[----:B0-----:R-:W3:Y:S04]  /*7af0*/  LDL.LU R8, [R1+0x3d2c] ;  /* 0x003d2c0001087983 */ /* 0x001ee80000300800 */
[----:B------:R-:W2:Y:S01]  /*7b00*/  LDL.LU R18, [R1+0x398] ;  /* 0x0003980001127983 */ /* 0x000ea20000300800 */
[----:B---3--:R-:W-:-:S05]  /*7b10*/  IMAD.WIDE R8, R8, 0x2, R12 ;  /* 0x0000000208087825 */ /* 0x008fca00078e020c */
[----:B------:R0:W-:Y:S04]  /*7b20*/  STL.64 [R1+0x2e0], R8 ;  /* 0x0002e00801007387 */ /* 0x0001e80000100a00 */
[----:B0-----:R-:W3:Y:S02]  /*7b30*/  LDL.LU R9, [R1+0x3d28] ;  /* 0x003d280001097983 */ /* 0x001ee40000300800 */
[----:B---3--:R-:W-:-:S05]  /*7b40*/  IMAD.WIDE R8, R9, 0x2, R12 ;  /* 0x0000000209087825 */ /* 0x008fca00078e020c */
[----:B------:R2:W-:Y:S02]  /*7b50*/  STL.64 [R1+0x2d8], R8 ;  /* 0x0002d80801007387 */ /* 0x0005e40000100a00 */
[----:B--2---:R-:W-:-:S05]  /*7b60*/  IMAD.WIDE R8, R24, 0x2, R12 ;  /* 0x0000000218087825 */ /* 0x004fca00078e020c */
[----:B------:R4:W-:Y:S02]  /*7b70*/  STL.64 [R1+0x2d0], R8 ;  /* 0x0002d00801007387 */ /* 0x0009e40000100a00 */
[--C-:B----4-:R-:W-:Y:S02]  /*7b80*/  IMAD.WIDE R8, R20, 0x2, R12.reuse ;  /* 0x0000000214087825 */ /* 0x110fe400078e020c */
[----:B------:R-:W2:Y:S04]  /*7b90*/  LDL.LU R20, [R1+0x39c] ;  /* 0x00039c0001147983 */ /* 0x000ea80000300800 */
[----:B------:R-:W3:Y:S04]  /*7ba0*/  LDL.LU R24, [R1+0x3a0] ;  /* 0x0003a00001187983 */ /* 0x000ee80000300800 */
[----:B------:R0:W-:Y:S02]  /*7bb0*/  STL.64 [R1+0x2c8], R8 ;  /* 0x0002c80801007387 */ /* 0x0001e40000100a00 */
[----:B0-----:R-:W-:-:S04]  /*7bc0*/  IMAD.WIDE R8, R6, 0x2, R12 ;  /* 0x0000000206087825 */ /* 0x001fc800078e020c */
[--C-:B------:R-:W-:Y:S01]  /*7bd0*/  IMAD.WIDE R6, R7, 0x2, R12.reuse ;  /* 0x0000000207067825 */ /* 0x100fe200078e020c */
[----:B------:R0:W-:Y:S04]  /*7be0*/  STL.64 [R1+0x2c0], R8 ;  /* 0x0002c00801007387 */ /* 0x0001e80000100a00 */
[----:B0-----:R-:W4:Y:S04]  /*7bf0*/  LDL.LU.64 R8, [R1+0x3d20] ;  /* 0x003d200001087983 */ /* 0x001f280000300a00 */
[----:B------:R0:W-:Y:S02]  /*7c00*/  STL.64 [R1+0x2b8], R6 ;  /* 0x0002b80601007387 */ /* 0x0001e40000100a00 */
[----:B0-----:R-:W-:-:S05]  /*7c10*/  IMAD.WIDE R6, R10, 0x2, R12 ;  /* 0x000000020a067825 */ /* 0x001fca00078e020c */
[----:B------:R0:W-:Y:S01]  /*7c20*/  STL.64 [R1+0x2b0], R6 ;  /* 0x0002b00601007387 */ /* 0x0001e20000100a00 */
[----:B------:R-:W-:-:S04]  /*7c30*/  IMAD.WIDE R10, R11, 0x2, R12 ;  /* 0x000000020b0a7825 */ /* 0x000fc800078e020c */
[----:B0-----:R-:W-:-:S04]  /*7c40*/  IMAD.WIDE R6, R3, 0x2, R12 ;  /* 0x0000000203067825 */ /* 0x001fc800078e020c */
[--C-:B------:R-:W-:Y:S01]  /*7c50*/  IMAD.WIDE R2, R2, 0x2, R12.reuse ;  /* 0x0000000202027825 */ /* 0x100fe200078e020c */
[----:B------:R0:W-:Y:S04]  /*7c60*/  STL.64 [R1+0x2a8], R6 ;  /* 0x0002a80601007387 */ /* 0x0001e80000100a00 */
[----:B0-----:R-:W2:Y:S04]  /*7c70*/  LDL.LU.64 R6, [R1+0x3d18] ;  /* 0x003d180001067983 */ /* 0x001ea80000300a00 */
[----:B------:R0:W-:Y:S04]  /*7c80*/  STL.64 [R1+0x2a0], R2 ;  /* 0x0002a00201007387 */ /* 0x0001e80000100a00 */
[----:B0-----:R-:W2:Y:S04]  /*7c90*/  LDL.LU R3, [R1+0x3d10] ;  /* 0x003d100001037983 */ /* 0x001ea80000300800 */
[----:B------:R-:W2:Y:S04]  /*7ca0*/  LDL.LU R2, [R1+0x3b0] ;  /* 0x0003b00001027983 */ /* 0x000ea80000300800 */
[----:B------:R0:W-:Y:S02]  /*7cb0*/  STL.64 [R1+0x298], R10 ;  /* 0x0002980a01007387 */ /* 0x0001e40000100a00 */
[----:B0-----:R-:W-:-:S04]  /*7cc0*/  IMAD.WIDE R10, R4, 0x2, R12 ;  /* 0x00000002040a7825 */ /* 0x001fc800078e020c */
[--C-:B------:R-:W-:Y:S01]  /*7cd0*/  IMAD.WIDE R4, R5, 0x2, R12.reuse ;  /* 0x0000000205047825 */ /* 0x100fe200078e020c */
[----:B------:R0:W-:Y:S04]  /*7ce0*/  STL.64 [R1+0x290], R10 ;  /* 0x0002900a01007387 */ /* 0x0001e80000100a00 */
[----:B0-----:R-:W2:Y:S04]  /*7cf0*/  LDL.LU.64 R10, [R1+0x3d08] ;  /* 0x003d0800010a7983 */ /* 0x001ea80000300a00 */
[----:B------:R0:W-:Y:S02]  /*7d00*/  STL.64 [R1+0x288], R4 ;  /* 0x0002880401007387 */ /* 0x0001e40000100a00 */
[----:B0-----:R-:W-:-:S04]  /*7d10*/  IMAD.WIDE R4, R26, 0x2, R12 ;  /* 0x000000021a047825 */ /* 0x001fc800078e020c */
[--C-:B------:R-:W-:Y:S01]  /*7d20*/  IMAD.WIDE R26, R27, 0x2, R12.reuse ;  /* 0x000000021b1a7825 */ /* 0x100fe200078e020c */
[----:B------:R0:W-:Y:S04]  /*7d30*/  STL.64 [R1+0x280], R4 ;  /* 0x0002800401007387 */ /* 0x0001e80000100a00 */
[----:B0-----:R-:W2:Y:S04]  /*7d40*/  LDL.LU.64 R4, [R1+0x3d00] ;  /* 0x003d000001047983 */ /* 0x001ea80000300a00 */
[----:B------:R0:W-:Y:S02]  /*7d50*/  STL.64 [R1+0x278], R26 ;  /* 0x0002781a01007387 */ /* 0x0001e40000100a00 */
[----:B0-----:R-:W-:-:S05]  /*7d60*/  IMAD.WIDE R26, R22, 0x2, R12 ;  /* 0x00000002161a7825 */ /* 0x001fca00078e020c */
        /* <DEDUP_REMOVED lines=12> */
[----:B------:R0:W-:Y:S04]  /*7e30*/  STL.64 [R1+0x248], R28 ;  /* 0x0002481c01007387 */ /* 0x0001e80000100a00 */
[----:B0-----:R-:W2:Y:S01]  /*7e40*/  LDL.LU.64 R28, [R1+0x3ce8] ;  /* 0x003ce800011c7983 */ /* 0x001ea20000300a00 */
[----:B------:R-:W-:-:S05]  /*7e50*/  IMAD.WIDE R14, R15, 0x2, R12 ;  /* 0x000000020f0e7825 */ /* 0x000fca00078e020c */
[----:B------:R2:W-:Y:S01]  /*7e60*/  STL.64 [R1+0x240], R14 ;  /* 0x0002400e01007387 */ /* 0x0005e20000100a00 */
[----:B------:R-:W-:-:S04]  /*7e70*/  IMAD.WIDE R22, R23, 0x2, R12 ;  /* 0x0000000217167825 */ /* 0x000fc800078e020c */
[----:B--2---:R-:W-:-:S05]  /*7e80*/  IMAD.WIDE R14, R29, 0x2, R12 ;  /* 0x000000021d0e7825 */ /* 0x004fca00078e020c */
[----:B------:R0:W-:Y:S04]  /*7e90*/  STL.64 [R1+0x238], R14 ;  /* 0x0002380e01007387 */ /* 0x0001e80000100a00 */
[----:B0-----:R-:W2:Y:S04]  /*7ea0*/  LDL.LU.64 R14, [R1+0x3ce0] ;  /* 0x003ce000010e7983 */ /* 0x001ea80000300a00 */
[----:B------:R0:W-:Y:S02]  /*7eb0*/  STL.64 [R1+0x230], R22 ;  /* 0x0002301601007387 */ /* 0x0001e40000100a00 */
[----:B0-----:R-:W-:-:S05]  /*7ec0*/  IMAD.WIDE R22, R25, 0x2, R12 ;  /* 0x0000000219167825 */ /* 0x001fca00078e020c */
[----:B------:R0:W-:Y:S02]  /*7ed0*/  STL.64 [R1+0x228], R22 ;  /* 0x0002281601007387 */ /* 0x0001e40000100a00 */
[----:B0-----:R-:W-:-:S05]  /*7ee0*/  IMAD.WIDE R22, R21, 0x2, R12 ;  /* 0x0000000215167825 */ /* 0x001fca00078e020c */
[----:B------:R0:W-:Y:S02]  /*7ef0*/  STL.64 [R1+0x220], R22 ;  /* 0x0002201601007387 */ /* 0x0001e40000100a00 */
[----:B0-----:R-:W-:-:S05]  /*7f00*/  IMAD.WIDE R22, R19, 0x2, R12 ;  /* 0x0000000213167825 */ /* 0x001fca00078e020c */
[----:B------:R0:W-:Y:S04]  /*7f10*/  STL.64 [R1+0x218], R22 ;  /* 0x0002181601007387 */ /* 0x0001e80000100a00 */
[----:B------:R-:W-:Y:S01]  /*7f20*/  STL.64 [R1+0x3c80], R28 ;  /* 0x003c801c01007387 */ /* 0x000fe20000100a00 */
[----:B0-----:R-:W-:-:S05]  /*7f30*/  IMAD.WIDE R22, R28, 0x2, R12 ;  /* 0x000000021c167825 */ /* 0x001fca00078e020c */
[----:B------:R0:W-:Y:S04]  /*7f40*/  STL.64 [R1+0x210], R22 ;  /* 0x0002101601007387 */ /* 0x0001e80000100a00 */
[----:B------:R1:W-:Y:S01]  /*7f50*/  STL.64 [R1+0x3c88], R18 ;  /* 0x003c881201007387 */ /* 0x0003e20000100a00 */
[----:B0-----:R-:W-:-:S05]  /*7f60*/  IMAD.WIDE R22, R18, 0x2, R12 ;  /* 0x0000000212167825 */ /* 0x001fca00078e020c */
[----:B------:R0:W-:Y:S04]  /*7f70*/  STL.64 [R1+0x208], R22 ;  /* 0x0002081601007387 */ /* 0x0001e80000100a00 */
[----:B-1----:R-:W3:Y:S01]  /*7f80*/  LDL.LU R18, [R1+0x64] ;  /* 0x0000640001127983 */ /* 0x002ee20000300800 */
[----:B--2---:R-:W-:-:S04]  /*7f90*/  IMAD.WIDE R28, R14, 0x2, R12 ;  /* 0x000000020e1c7825 */ /* 0x004fc800078e020c */
[--C-:B0-----:R-:W-:Y:S01]  /*7fa0*/  IMAD.WIDE R22, R15, 0x2, R12.reuse ;  /* 0x000000020f167825 */ /* 0x101fe200078e020c */
[----:B------:R-:W-:Y:S04]  /*7fb0*/  STL.64 [R1+0x200], R28 ;  /* 0x0002001c01007387 */ /* 0x000fe80000100a00 */
[----:B------:R-:W2:Y:S04]  /*7fc0*/  LDL.LU R19, [R1+0x70] ;  /* 0x0000700001137983 */ /* 0x000ea80000300800 */
[----:B------:R0:W-:Y:S04]  /*7fd0*/  STL.64 [R1+0x1f8], R22 ;  /* 0x0001f81601007387 */ /* 0x0001e80000100a00 */
[----:B------:R1:W-:Y:S01]  /*7fe0*/  STL.64 [R1+0x3c90], R14 ;  /* 0x003c900e01007387 */ /* 0x0003e20000100a00 */
[----:B0-----:R-:W-:-:S03]  /*7ff0*/  IMAD.WIDE R22, R16, 0x2, R12 ;  /* 0x0000000210167825 */ /* 0x001fc600078e020c */
[----:B-1----:R-:W2:Y:S04]  /*8000*/  LDL.LU R14, [R1] ;  /* 0x00000000010e7983 */ /* 0x002ea80000300800 */
[----:B------:R-:W2:Y:S04]  /*8010*/  LDL.LU R15, [R1+0x48] ;  /* 0x00004800010f7983 */ /* 0x000ea80000300800 */
[----:B------:R-:W2:Y:S04]  /*8020*/  LDL.LU R28, [R1+0x74] ;  /* 0x00007400011c7983 */ /* 0x000ea80000300800 */
[----:B------:R-:W2:Y:S04]  /*8030*/  LDL.LU R29, [R1+0x90] ;  /* 0x00009000011d7983 */ /* 0x000ea80000300800 */
[----:B------:R0:W-:Y:S02]  /*8040*/  STL.64 [R1+0x1f0], R22 ;  /* 0x0001f01601007387 */ /* 0x0001e40000100a00 */
[----:B0-----:R-:W-:-:S05]  /*8050*/  IMAD.WIDE R22, R17, 0x2, R12 ;  /* 0x0000000211167825 */ /* 0x001fca00078e020c */
[----:B------:R0:W-:Y:S04]  /*8060*/  STL.64 [R1+0x1e8], R22 ;  /* 0x0001e81601007387 */ /* 0x0001e80000100a00 */
[----:B0-----:R-:W2:Y:S04]  /*8070*/  LDL.LU.64 R22, [R1+0x3cd8] ;  /* 0x003cd80001167983 */ /* 0x001ea80000300a00 */
[----:B------:R0:W-:Y:S04]  /*8080*/  STL.64 [R1+0x3c98], R16 ;  /* 0x003c981001007387 */ /* 0x0001e80000100a00 */
[----:B------:R3:W-:Y:S01]  /*8090*/  STL.64 [R1+0x3ca0], R20 ;  /* 0x003ca01401007387 */ /* 0x0007e20000100a00 */
[----:B0-----:R-:W-:-:S04]  /*80a0*/  IMAD.WIDE R16, R20, 0x2, R12 ;  /* 0x0000000214107825 */ /* 0x001fc800078e020c */
[--C-:B---3--:R-:W-:Y:S01]  /*80b0*/  IMAD.WIDE R20, R24, 0x2, R12.reuse ;  /* 0x0000000218147825 */ /* 0x108fe200078e020c */
[----:B------:R0:W-:Y:S04]  /*80c0*/  STL.64 [R1+0x1e0], R16 ;  /* 0x0001e01001007387 */ /* 0x0001e80000100a00 */
[----:B------:R1:W-:Y:S04]  /*80d0*/  STL.64 [R1+0x3ca8], R24 ;  /* 0x003ca81801007387 */ /* 0x0003e80000100a00 */
[----:B------:R2:W-:Y:S01]  /*80e0*/  STL.64 [R1+0x1d8], R20 ;  /* 0x0001d81401007387 */ /* 0x0005e20000100a00 */
[----:B0-----:R-:W-:-:S03]  /*80f0*/  IMAD.WIDE R16, R26, 0x2, R12 ;  /* 0x000000021a107825 */ /* 0x001fc600078e020c */
[----:B------:R-:W3:Y:S01]  /*8100*/  LDL.LU R26, [R1+0x3cd0] ;  /* 0x003cd000011a7983 */ /* 0x000ee20000300800 */
[----:B-1----:R-:W-:-:S03]  /*8110*/  IMAD.WIDE R24, R27, 0x2, R12 ;  /* 0x000000021b187825 */ /* 0x002fc600078e020c */
[----:B------:R-:W3:Y:S04]  /*8120*/  LDL.LU R27, [R1+0x3ccc] ;  /* 0x003ccc00011b7983 */ /* 0x000ee80000300800 */
[----:B------:R0:W-:Y:S04]  /*8130*/  STL.64 [R1+0x1d0], R16 ;  /* 0x0001d01001007387 */ /* 0x0001e80000100a00 */
[----:B------:R-:W-:Y:S01]  /*8140*/  STL.64 [R1+0x1c8], R24 ;  /* 0x0001c81801007387 */ /* 0x000fe20000100a00 */
[----:B------:R-:W-:Y:S02]  /*8150*/  IMAD R0, R0, UR7, RZ ;  /* 0x0000000700007c24 */ /* 0x000fe4000f8e02ff */
[--C-:B--2---:R-:W-:Y:S01]  /*8160*/  IMAD.WIDE R20, R22, 0x2, R12.reuse ;  /* 0x0000000216147825 */ /* 0x104fe200078e020c */
[----:B------:R1:W-:Y:S03]  /*8170*/  STL.64 [R1+0x3cb0], R22 ;  /* 0x003cb01601007387 */ /* 0x0003e60000100a00 */
[--C-:B0-----:R-:W-:Y:S01]  /*8180*/  IMAD.WIDE R16, R23, 0x2, R12.reuse ;  /* 0x0000000217107825 */ /* 0x101fe200078e020c */
[----:B------:R0:W-:Y:S04]  /*8190*/  STL.64 [R1+0x1c0], R20 ;  /* 0x0001c01401007387 */ /* 0x0001e80000100a00 */
[----:B------:R2:W-:Y:S01]  /*81a0*/  STL.64 [R1+0x1b8], R16 ;  /* 0x0001b81001007387 */ /* 0x0005e20000100a00 */
[----:B-1----:R-:W-:-:S04]  /*81b0*/  IMAD.WIDE R22, R11, 0x2, R12 ;  /* 0x000000020b167825 */ /* 0x002fc800078e020c */
[--C-:B0-----:R-:W-:Y:S01]  /*81c0*/  IMAD.WIDE R20, R2, 0x2, R12.reuse ;  /* 0x0000000202147825 */ /* 0x101fe200078e020c */
[----:B------:R-:W-:Y:S03]  /*81d0*/  STL.64 [R1+0x1b0], R22 ;  /* 0x0001b01601007387 */ /* 0x000fe60000100a00 */
[--C-:B------:R-:W-:Y:S01]  /*81e0*/  IMAD.WIDE R10, R10, 0x2, R12.reuse ;  /* 0x000000020a0a7825 */ /* 0x100fe200078e020c */
[----:B------:R-:W-:Y:S03]  /*81f0*/  STL.64 [R1+0x1a8], R20 ;  /* 0x0001a81401007387 */ /* 0x000fe60000100a00 */
[----:B--2---:R-:W-:Y:S01]  /*8200*/  IMAD.WIDE R16, R0, 0x2, R12 ;  /* 0x0000000200107825 */ /* 0x004fe200078e020c */
[----:B------:R0:W-:Y:S04]  /*8210*/  STL.64 [R1+0x3c08], R10 ;  /* 0x003c080a01007387 */ /* 0x0001e80000100a00 */
[----:B------:R-:W-:Y:S01]  /*8220*/  STL.64 [R1+0x1a0], R16 ;  /* 0x0001a01001007387 */ /* 0x000fe20000100a00 */
[----:B---3--:R-:W-:-:S04]  /*8230*/  IMAD.WIDE R12, R3, 0x2, R26 ;  /* 0x00000002030c7825 */ /* 0x008fc800078e021a */
[--C-:B0-----:R-:W-:Y:S01]  /*8240*/  IMAD.WIDE R10, R4, 0x2, R26.reuse ;  /* 0x00000002040a7825 */ /* 0x101fe200078e021a */
[----:B------:R0:W-:Y:S03]  /*8250*/  STL.64 [R1+0x198], R12 ;  /* 0x0001980c01007387 */ /* 0x0001e60000100a00 */
[--C-:B------:R-:W-:Y:S01]  /*8260*/  IMAD.WIDE R4, R5, 0x2, R26.reuse ;  /* 0x0000000205047825 */ /* 0x100fe200078e021a */
[----:B------:R1:W-:Y:S04]  /*8270*/  STL.64 [R1+0x190], R10 ;  /* 0x0001900a01007387 */ /* 0x0003e80000100a00 */
[----:B------:R4:W-:Y:S01]  /*8280*/  STL.64 [R1+0x188], R4 ;  /* 0x0001880401007387 */ /* 0x0009e20000100a00 */
[----:B0-----:R-:W-:-:S04]  /*8290*/  IMAD.WIDE R12, R6, 0x2, R26 ;  /* 0x00000002060c7825 */ /* 0x001fc800078e021a */
[--C-:B-1----:R-:W-:Y:S01]  /*82a0*/  IMAD.WIDE R10, R7, 0x2, R26.reuse ;  /* 0x00000002070a7825 */ /* 0x102fe200078e021a */
[----:B------:R-:W-:Y:S03]  /*82b0*/  STL.64 [R1+0x180], R12 ;  /* 0x0001800c01007387 */ /* 0x000fe60000100a00 */
[--C-:B----4-:R-:W-:Y:S01]  /*82c0*/  IMAD.WIDE R4, R8, 0x2, R26.reuse ;  /* 0x0000000208047825 */ /* 0x110fe200078e021a */
[----:B------:R-:W-:Y:S03]  /*82d0*/  STL.64 [R1+0x178], R10 ;  /* 0x0001780a01007387 */ /* 0x000fe60000100a00 */
[--C-:B------:R-:W-:Y:S01]  /*82e0*/  IMAD.WIDE R6, R9, 0x2, R26.reuse ;  /* 0x0000000209067825 */ /* 0x100fe200078e021a */
[----:B------:R0:W-:Y:S03]  /*82f0*/  STL.64 [R1+0x170], R4 ;  /* 0x0001700401007387 */ /* 0x0001e60000100a00 */
[--C-:B------:R-:W-:Y:S01]  /*8300*/  IMAD.WIDE R8, R14, 0x2, R26.reuse ;  /* 0x000000020e087825 */ /* 0x100fe200078e021a */
[----:B------:R1:W-:Y:S04]  /*8310*/  STL.64 [R1+0x168], R6 ;  /* 0x0001680601007387 */ /* 0x0003e80000100a00 */
[----:B------:R-:W-:Y:S01]  /*8320*/  STL.64 [R1+0x160], R8 ;  /* 0x0001600801007387 */ /* 0x000fe20000100a00 */
[----:B0-----:R-:W-:-:S03]  /*8330*/  IMAD.WIDE R4, R15, 0x2, R26 ;  /* 0x000000020f047825 */ /* 0x001fc600078e021a */
[----:B------:R-:W2:Y:S01]  /*8340*/  LDL.LU R12, [R1+0x94] ;  /* 0x00009400010c7983 */ /* 0x000ea20000300800 */
[----:B-1----:R-:W-:-:S03]  /*8350*/  IMAD.WIDE R6, R18, 0x2, R26 ;  /* 0x0000000212067825 */ /* 0x002fc600078e021a */
[----:B------:R0:W-:Y:S04]  /*8360*/  STL.64 [R1+0x158], R4 ;  /* 0x0001580401007387 */ /* 0x0001e80000100a00 */
[----:B------:R1:W-:Y:S04]  /*8370*/  STL.64 [R1+0x150], R6 ;  /* 0x0001500601007387 */ /* 0x0003e80000100a00 */
[----:B------:R-:W3:Y:S01]  /*8380*/  LDL.LU R11, [R1+0x9c] ;  /* 0x00009c00010b7983 */ /* 0x000ee20000300800 */
[----:B0-----:R-:W-:-:S04]  /*8390*/  IMAD.WIDE R4, R19, 0x2, R26 ;  /* 0x0000000213047825 */ /* 0x001fc800078e021a */
[--C-:B-1----:R-:W-:Y:S01]  /*83a0*/  IMAD.WIDE R6, R28, 0x2, R26.reuse ;  /* 0x000000021c067825 */ /* 0x102fe200078e021a */
[----:B------:R0:W-:Y:S04]  /*83b0*/  STL.64 [R1+0x148], R4 ;  /* 0x0001480401007387 */ /* 0x0001e80000100a00 */
[----:B------:R-:W4:Y:S04]  /*83c0*/  LDL.LU R13, [R1+0xa0] ;  /* 0x0000a000010d7983 */ /* 0x000f280000300800 */
[----:B------:R-:W-:Y:S01]  /*83d0*/  STL.64 [R1+0x140], R6 ;  /* 0x0001400601007387 */ /* 0x000fe20000100a00 */
[----:B0-----:R-:W-:-:S03]  /*83e0*/  IMAD.WIDE R4, R29, 0x2, R26 ;  /* 0x000000021d047825 */ /* 0x001fc600078e021a */
[----:B------:R-:W2:Y:S04]  /*83f0*/  LDL.LU R9, [R1+0x84] ;  /* 0x0000840001097983 */ /* 0x000ea80000300800 */
[----:B------:R-:W-:Y:S04]  /*8400*/  STL.64 [R1+0x138], R4 ;  /* 0x0001380401007387 */ /* 0x000fe80000100a00 */
[----:B------:R-:W2:Y:S04]  /*8410*/  LDL.LU R22, [R1+0x80] ;  /* 0x0000800001167983 */ /* 0x000ea80000300800 */
[----:B------:R-:W2:Y:S04]  /*8420*/  LDL.LU R23, [R1+0x7c] ;  /* 0x00007c0001177983 */ /* 0x000ea80000300800 */
[----:B--2---:R0:W-:Y:S04]  /*8430*/  STL [R1+0x3cb8], R23 ;  /* 0x003cb81701007387 */ /* 0x0041e80000100800 */
[----:B0-----:R-:W2:Y:S04]  /*8440*/  LDL.LU R23, [R1+0x88] ;  /* 0x0000880001177983 */ /* 0x001ea80000300800 */
[----:B------:R0:W-:Y:S04]  /*8450*/  STL [R1+0x3cbc], R22 ;  /* 0x003cbc1601007387 */ /* 0x0001e80000100800 */
[----:B0-----:R-:W3:Y:S04]  /*8460*/  LDL.LU R22, [R1+0x8c] ;  /* 0x00008c0001167983 */ /* 0x001ee80000300800 */
[----:B--2---:R0:W-:Y:S04]  /*8470*/  STL [R1+0x3cc0], R23 ;  /* 0x003cc01701007387 */ /* 0x0041e80000100800 */
[----:B0-----:R-:W2:Y:S04]  /*8480*/  LDL.LU R23, [R1+0x98] ;  /* 0x0000980001177983 */ /* 0x001ea80000300800 */
[----:B---3--:R-:W-:Y:S01]  /*8490*/  STL [R1+0x3cc4], R22 ;  /* 0x003cc41601007387 */ /* 0x008fe20000100800 */
[----:B------:R-:W-:-:S04]  /*84a0*/  IMAD.WIDE R6, R12, 0x2, R26 ;  /* 0x000000020c067825 */ /* 0x000fc800078e021a */
[--C-:B------:R-:W-:Y:S01]  /*84b0*/  IMAD.WIDE R4, R11, 0x2, R26.reuse ;  /* 0x000000020b047825 */ /* 0x100fe200078e021a */
[----:B--2---:R4:W-:Y:S04]  /*84c0*/  STL [R1+0x3cc8], R23 ;  /* 0x003cc81701007387 */ /* 0x0049e80000100800 */
[----:B------:R-:W2:Y:S04]  /*84d0*/  LDL.LU R24, [R1+0x78] ;  /* 0x0000780001187983 */ /* 0x000ea80000300800 */
[----:B------:R-:W3:Y:S04]  /*84e0*/  LDL.LU R25, [R1+0x6c] ;  /* 0x00006c0001197983 */ /* 0x000ee80000300800 */
[----:B------:R-:W2:Y:S04]  /*84f0*/  LDL.LU R20, [R1+0x68] ;  /* 0x0000680001147983 */ /* 0x000ea80000300800 */
        /* <DEDUP_REMOVED lines=12> */
[----:B----4-:R-:W-:-:S03]  /*85c0*/  IMAD.WIDE R22, R13, 0x2, R26 ;  /* 0x000000020d167825 */ /* 0x010fc600078e021a */
[----:B------:R0:W-:Y:S04]  /*85d0*/  STL.64 [R1+0x130], R6 ;  /* 0x0001300601007387 */ /* 0x0001e80000100a00 */
[----:B0-----:R-:W4:Y:S04]  /*85e0*/  LDL.LU R7, [R1+0x2c] ;  /* 0x00002c0001077983 */ /* 0x001f280000300800 */
[----:B------:R-:W2:Y:S04]  /*85f0*/  LDL.LU R6, [R1+0x28] ;  /* 0x0000280001067983 */ /* 0x000ea80000300800 */
[----:B------:R0:W-:Y:S04]  /*8600*/  STL.64 [R1+0x128], R4 ;  /* 0x0001280401007387 */ /* 0x0001e80000100a00 */
[----:B0-----:R-:W2:Y:S04]  /*8610*/  LDL.LU R5, [R1+0x24] ;  /* 0x0000240001057983 */ /* 0x001ea80000300800 */
[----:B------:R-:W2:Y:S04]  /*8620*/  LDL.LU R10, [R1+0x20] ;  /* 0x00002000010a7983 */ /* 0x000ea80000300800 */
[----:B------:R-:W2:Y:S04]  /*8630*/  LDL.LU R11, [R1+0x1c] ;  /* 0x00001c00010b7983 */ /* 0x000ea80000300800 */
[----:B------:R-:W2:Y:S04]  /*8640*/  LDL.LU R4, [R1+0x18] ;  /* 0x0000180001047983 */ /* 0x000ea80000300800 */
[----:B------:R0:W-:Y:S04]  /*8650*/  STL.64 [R1+0x120], R22 ;  /* 0x0001201601007387 */ /* 0x0001e80000100a00 */
[----:B0-----:R-:W2:Y:S04]  /*8660*/  LDL.LU R23, [R1+0x3cc8] ;  /* 0x003cc80001177983 */ /* 0x001ea80000300800 */
[----:B------:R-:W3:Y:S01]  /*8670*/  LDL.LU R13, [R1+0x10] ;  /* 0x00001000010d7983 */ /* 0x000ee20000300800 */
[----:B--2---:R-:W-:-:S05]  /*8680*/  IMAD.WIDE R22, R23, 0x2, R26 ;  /* 0x0000000217167825 */ /* 0x004fca00078e021a */
[----:B------:R0:W-:Y:S04]  /*8690*/  STL.64 [R1+0x118], R22 ;  /* 0x0001181601007387 */ /* 0x0001e80000100a00 */
[----:B0-----:R-:W2:Y:S02]  /*86a0*/  LDL.LU R22, [R1+0x3cc4] ;  /* 0x003cc40001167983 */ /* 0x001ea40000300800 */
[----:B--2---:R-:W-:-:S05]  /*86b0*/  IMAD.WIDE R22, R22, 0x2, R26 ;  /* 0x0000000216167825 */ /* 0x004fca00078e021a */
[----:B------:R0:W-:Y:S04]  /*86c0*/  STL.64 [R1+0x110], R22 ;  /* 0x0001101601007387 */ /* 0x0001e80000100a00 */
[----:B0-----:R-:W2:Y:S02]  /*86d0*/  LDL.LU R23, [R1+0x3cc0] ;  /* 0x003cc00001177983 */ /* 0x001ea40000300800 */
[----:B--2---:R-:W-:-:S05]  /*86e0*/  IMAD.WIDE R22, R23, 0x2, R26 ;  /* 0x0000000217167825 */ /* 0x004fca00078e021a */
[----:B------:R0:W-:Y:S02]  /*86f0*/  STL.64 [R1+0x108], R22 ;  /* 0x0001081601007387 */ /* 0x0001e40000100a00 */
[----:B0-----:R-:W-:-:S05]  /*8700*/  IMAD.WIDE R22, R9, 0x2, R26 ;  /* 0x0000000209167825 */ /* 0x001fca00078e021a */
[----:B------:R0:W-:Y:S04]  /*8710*/  STL.64 [R1+0x100], R22 ;  /* 0x0001001601007387 */ /* 0x0001e80000100a00 */
[----:B0-----:R-:W2:Y:S02]  /*8720*/  LDL.LU R22, [R1+0x3cbc] ;  /* 0x003cbc0001167983 */ /* 0x001ea40000300800 */
[----:B--2---:R-:W-:-:S05]  /*8730*/  IMAD.WIDE R22, R22, 0x2, R26 ;  /* 0x0000000216167825 */ /* 0x004fca00078e021a */
[----:B------:R0:W-:Y:S04]  /*8740*/  STL.64 [R1+0xf8], R22 ;  /* 0x0000f81601007387 */ /* 0x0001e80000100a00 */
[----:B0-----:R-:W2:Y:S02]  /*8750*/  LDL.LU R23, [R1+0x3cb8] ;  /* 0x003cb80001177983 */ /* 0x001ea40000300800 */
[----:B--2---:R-:W-:-:S05]  /*8760*/  IMAD.WIDE R22, R23, 0x2, R26 ;  /* 0x0000000217167825 */ /* 0x004fca00078e021a */
[----:B------:R0:W-:Y:S02]  /*8770*/  STL.64 [R1+0xf0], R22 ;  /* 0x0000f01601007387 */ /* 0x0001e40000100a00 */
[----:B0-----:R-:W-:-:S04]  /*8780*/  IMAD.WIDE R22, R24, 0x2, R26 ;  /* 0x0000000218167825 */ /* 0x001fc800078e021a */
[--C-:B---3--:R-:W-:Y:S01]  /*8790*/  IMAD.WIDE R24, R25, 0x2, R26.reuse ;  /* 0x0000000219187825 */ /* 0x108fe200078e021a */
[----:B------:R0:W-:Y:S04]  /*87a0*/  STL.64 [R1+0xe8], R22 ;  /* 0x0000e81601007387 */ /* 0x0001e80000100a00 */
[----:B0-----:R-:W2:Y:S04]  /*87b0*/  LDL.LU.64 R22, [R1+0x3cb0] ;  /* 0x003cb00001167983 */ /* 0x001ea80000300a00 */
[----:B------:R0:W-:Y:S02]  /*87c0*/  STL.64 [R1+0xe0], R24 ;  /* 0x0000e01801007387 */ /* 0x0001e40000100a00 */
[----:B0-----:R-:W-:-:S04]  /*87d0*/  IMAD.WIDE R24, R20, 0x2, R26 ;  /* 0x0000000214187825 */ /* 0x001fc800078e021a */
[--C-:B------:R-:W-:Y:S01]  /*87e0*/  IMAD.WIDE R20, R21, 0x2, R26.reuse ;  /* 0x0000000215147825 */ /* 0x100fe200078e021a */
[----:B------:R0:W-:Y:S04]  /*87f0*/  STL.64 [R1+0xd8], R24 ;  /* 0x0000d81801007387 */ /* 0x0001e80000100a00 */
[----:B0-----:R-:W3:Y:S04]  /*8800*/  LDL.LU.64 R24, [R1+0x3ca8] ;  /* 0x003ca80001187983 */ /* 0x001ee80000300a00 */
        /* <DEDUP_REMOVED lines=23> */
[----:B------:R0:W-:Y:S02]  /*8980*/  STL.64 [R1+0x88], R8 ;  /* 0x0000880801007387 */ /* 0x0001e40000100a00 */
[--C-:B0-----:R-:W-:Y:S02]  /*8990*/  IMAD.WIDE R8, R3, 0x2, R26.reuse ;  /* 0x0000000203087825 */ /* 0x101fe400078e021a */
[----:B------:R-:W3:Y:S04]  /*89a0*/  LDL.LU R3, [R1+0x3a4] ;  /* 0x0003a40001037983 */ /* 0x000ee80000300800 */
[----:B------:R0:W-:Y:S02]  /*89b0*/  STL.64 [R1+0x80], R8 ;  /* 0x0000800801007387 */ /* 0x0001e40000100a00 */
[----:B0-----:R-:W-:-:S02]  /*89c0*/  IMAD.WIDE R8, R12, 0x2, R26 ;  /* 0x000000020c087825 */ /* 0x001fc400078e021a */
[----:B------:R-:W3:Y:S04]  /*89d0*/  LDL.LU R12, [R1+0x3a8] ;  /* 0x0003a800010c7983 */ /* 0x000ee80000300800 */
[----:B------:R4:W-:Y:S02]  /*89e0*/  STL.64 [R1+0x78], R8 ;  /* 0x0000780801007387 */ /* 0x0009e40000100a00 */
[----:B----4-:R-:W-:-:S05]  /*89f0*/  IMAD.WIDE R8, R7, 0x2, R26 ;  /* 0x0000000207087825 */ /* 0x010fca00078e021a */
[----:B------:R0:W-:Y:S02]  /*8a00*/  STL.64 [R1+0x70], R8 ;  /* 0x0000700801007387 */ /* 0x0001e40000100a00 */
[----:B0-----:R-:W-:-:S04]  /*8a10*/  IMAD.WIDE R8, R6, 0x2, R26 ;  /* 0x0000000206087825 */ /* 0x001fc800078e021a */
[--C-:B------:R-:W-:Y:S01]  /*8a20*/  IMAD.WIDE R6, R5, 0x2, R26.reuse ;  /* 0x0000000205067825 */ /* 0x100fe200078e021a */
[----:B------:R0:W-:Y:S04]  /*8a30*/  STL.64 [R1+0x68], R8 ;  /* 0x0000680801007387 */ /* 0x0001e80000100a00 */
[----:B------:R1:W-:Y:S01]  /*8a40*/  STL.64 [R1+0x60], R6 ;  /* 0x0000600601007387 */ /* 0x0003e20000100a00 */
[----:B0-----:R-:W-:-:S04]  /*8a50*/  IMAD.WIDE R8, R10, 0x2, R26 ;  /* 0x000000020a087825 */ /* 0x001fc800078e021a */
[--C-:B-1----:R-:W-:Y:S01]  /*8a60*/  IMAD.WIDE R6, R4, 0x2, R26.reuse ;  /* 0x0000000204067825 */ /* 0x102fe200078e021a */
[----:B------:R-:W-:Y:S03]  /*8a70*/  STL.64 [R1+0x58], R8 ;  /* 0x0000580801007387 */ /* 0x000fe60000100a00 */
[--C-:B--2---:R-:W-:Y:S02]  /*8a80*/  IMAD.WIDE R4, R29, 0x2, R26.reuse ;  /* 0x000000021d047825 */ /* 0x104fe400078e021a */
[----:B------:R-:W2:Y:S04]  /*8a90*/  LDL.LU R29, [R1+0x3c78] ;  /* 0x003c7800011d7983 */ /* 0x000ea80000300800 */
[----:B------:R0:W-:Y:S02]  /*8aa0*/  STL.64 [R1+0x48], R6 ;  /* 0x0000480601007387 */ /* 0x0001e40000100a00 */
[----:B0-----:R-:W-:-:S02]  /*8ab0*/  IMAD.WIDE R6, R13, 0x2, R26 ;  /* 0x000000020d067825 */ /* 0x001fc400078e021a */
[----:B------:R-:W4:Y:S04]  /*8ac0*/  LDL.LU R13, [R1+0x3ac] ;  /* 0x0003ac00010d7983 */ /* 0x000f280000300800 */
[----:B------:R3:W-:Y:S01]  /*8ad0*/  STL.64 [R1+0x40], R4 ;  /* 0x0000400401007387 */ /* 0x0007e20000100a00 */
[----:B------:R-:W-:-:S03]  /*8ae0*/  IMAD.WIDE R8, R21, 0x2, R26 ;  /* 0x0000000215087825 */ /* 0x000fc600078e021a */
[----:B------:R0:W-:Y:S01]  /*8af0*/  STL.64 [R1+0x38], R6 ;  /* 0x0000380601007387 */ /* 0x0001e20000100a00 */
[----:B---3--:R-:W-:-:S04]  /*8b00*/  IMAD.WIDE R4, R25, 0x2, R26 ;  /* 0x0000000219047825 */ /* 0x008fc800078e021a */
[--C-:B0-----:R-:W-:Y:S01]  /*8b10*/  IMAD.WIDE R6, R19, 0x2, R26.reuse ;  /* 0x0000000213067825 */ /* 0x101fe200078e021a */
[----:B------:R0:W-:Y:S04]  /*8b20*/  STL.64 [R1+0x30], R4 ;  /* 0x0000300401007387 */ /* 0x0001e80000100a00 */
[----:B------:R1:W-:Y:S01]  /*8b30*/  STL.64 [R1+0x28], R8 ;  /* 0x0000280801007387 */ /* 0x0003e20000100a00 */
[----:B0-----:R-:W-:-:S04]  /*8b40*/  IMAD.WIDE R4, R28, 0x2, R26 ;  /* 0x000000021c047825 */ /* 0x001fc800078e021a */
[----:B-1----:R-:W-:-:S04]  /*8b50*/  IMAD.WIDE R8, R18, 0x2, R26 ;  /* 0x0000000212087825 */ /* 0x002fc800078e021a */
[----:B------:R-:W-:-:S04]  /*8b60*/  IMAD.WIDE R18, R17, 0x2, R26 ;  /* 0x0000000211127825 */ /* 0x000fc800078e021a */
[----:B------:R-:W-:-:S04]  /*8b70*/  IMAD.WIDE R20, R20, 0x2, R26 ;  /* 0x0000000214147825 */ /* 0x000fc800078e021a */
[--C-:B------:R-:W-:Y:S01]  /*8b80*/  IMAD.WIDE R24, R24, 0x2, R26.reuse ;  /* 0x0000000218187825 */ /* 0x100fe200078e021a */
[----:B--2---:R-:W-:Y:S04]  /*8b90*/  STL [R1+0x3c00], R29 ;  /* 0x003c001d01007387 */ /* 0x004fe80000100800 */
[----:B------:R0:W-:Y:S04]  /*8ba0*/  STL.64 [R1+0x20], R6 ;  /* 0x0000200601007387 */ /* 0x0001e80000100a00 */
[----:B------:R1:W-:Y:S04]  /*8bb0*/  STL.64 [R1+0x18], R4 ;  /* 0x0000180401007387 */ /* 0x0003e80000100a00 */
[----:B------:R-:W-:Y:S01]  /*8bc0*/  STL.64 [R1+0x10], R8 ;  /* 0x0000100801007387 */ /* 0x000fe20000100a00 */
[----:B0-----:R-:W-:-:S04]  /*8bd0*/  IMAD.WIDE R6, R14, 0x2, R26 ;  /* 0x000000020e067825 */ /* 0x001fc800078e021a */
[----:B-1----:R-:W-:-:S04]  /*8be0*/  IMAD.WIDE R4, R15, 0x2, R26 ;  /* 0x000000020f047825 */ /* 0x002fc800078e021a */
[--C-:B------:R-:W-:Y:S01]  /*8bf0*/  IMAD.WIDE R14, R16, 0x2, R26.reuse ;  /* 0x00000002100e7825 */ /* 0x100fe200078e021a */
[----:B------:R-:W-:Y:S04]  /*8c00*/  STL.64 [R1+0x8], R6 ;  /* 0x0000080601007387 */ /* 0x000fe80000100a00 */
[----:B------:R0:W-:Y:S04]  /*8c10*/  STL.64 [R1+0x3c18], R14 ;  /* 0x003c180e01007387 */ /* 0x0001e80000100a00 */
[----:B------:R1:W-:Y:S04]  /*8c20*/  STL.64 [R1], R4 ;  /* 0x0000000401007387 */ /* 0x0003e80000100a00 */
[----:B0-----:R-:W2:Y:S04]  /*8c30*/  LDL.LU.64 R14, [R1+0x390] ;  /* 0x00039000010e7983 */ /* 0x001ea80000300a00 */
[----:B------:R0:W-:Y:S01]  /*8c40*/  STL.64 [R1+0x3c20], R18 ;  /* 0x003c201201007387 */ /* 0x0001e20000100a00 */
[----:B-1----:R-:W-:-:S04]  /*8c50*/  IMAD.WIDE R4, R3, 0x2, R26 ;  /* 0x0000000203047825 */ /* 0x002fc800078e021a */
[--C-:B------:R-:W-:Y:S01]  /*8c60*/  IMAD.WIDE R8, R12, 0x2, R26.reuse ;  /* 0x000000020c087825 */ /* 0x100fe200078e021a */
[----:B0-----:R-:W3:Y:S03]  /*8c70*/  LDL.LU R19, [R1+0x3b4] ;  /* 0x0003b40001137983 */ /* 0x001ee60000300800 */
[--C-:B------:R-:W-:Y:S01]  /*8c80*/  IMAD.WIDE R16, R22, 0x2, R26.reuse ;  /* 0x0000000216107825 */ /* 0x100fe200078e021a */
[----:B------:R-:W3:Y:S03]  /*8c90*/  LDL.LU.64 R28, [R1+0x198] ;  /* 0x00019800011c7983 */ /* 0x000ee60000300a00 */
[--C-:B------:R-:W-:Y:S01]  /*8ca0*/  IMAD.WIDE R22, R23, 0x2, R26.reuse ;  /* 0x0000000217167825 */ /* 0x100fe200078e021a */
[----:B------:R-:W-:Y:S04]  /*8cb0*/  STL.64 [R1+0x3c28], R20 ;  /* 0x003c281401007387 */ /* 0x000fe80000100a00 */
[----:B------:R-:W-:Y:S01]  /*8cc0*/  STL.64 [R1+0x3c30], R24 ;  /* 0x003c301801007387 */ /* 0x000fe20000100a00 */
[----:B----4-:R-:W-:-:S03]  /*8cd0*/  IMAD.WIDE R6, R13, 0x2, R26 ;  /* 0x000000020d067825 */ /* 0x010fc600078e021a */
[----:B------:R-:W-:Y:S04]  /*8ce0*/  STL.64 [R1+0x3c38], R4 ;  /* 0x003c380401007387 */ /* 0x000fe80000100a00 */
[----:B------:R0:W-:Y:S01]  /*8cf0*/  STL.64 [R1+0x3c10], R8 ;  /* 0x003c100801007387 */ /* 0x0001e20000100a00 */
[----:B------:R-:W-:-:S03]  /*8d00*/  IMAD.WIDE R12, R2, 0x2, R26 ;  /* 0x00000002020c7825 */ /* 0x000fc600078e021a */
[----:B0-----:R-:W4:Y:S04]  /*8d10*/  LDL.LU.64 R8, [R1+0x188] ;  /* 0x0001880001087983 */ /* 0x001f280000300a00 */
[----:B------:R0:W-:Y:S04]  /*8d20*/  STL.64 [R1+0x3c40], R16 ;  /* 0x003c401001007387 */ /* 0x0001e80000100a00 */
[----:B0-----:R-:W4:Y:S04]  /*8d30*/  LDL.LU.64 R16, [R1+0x388] ;  /* 0x0003880001107983 */ /* 0x001f280000300a00 */
[----:B------:R0:W-:Y:S04]  /*8d40*/  STL.64 [R1+0x3c48], R22 ;  /* 0x003c481601007387 */ /* 0x0001e80000100a00 */
[----:B0-----:R-:W4:Y:S04]  /*8d50*/  LDL.LU.64 R22, [R1+0x378] ;  /* 0x0003780001167983 */ /* 0x001f280000300a00 */
[----:B------:R-:W4:Y:S04]  /*8d60*/  LDL.LU.64 R4, [R1+0x180] ;  /* 0x0001800001047983 */ /* 0x000f280000300a00 */
[----:B------:R0:W-:Y:S04]  /*8d70*/  STL.64 [R1+0x3c50], R6 ;  /* 0x003c500601007387 */ /* 0x0001e80000100a00 */
[----:B0-----:R-:W4:Y:S04]  /*8d80*/  LDL.LU.64 R6, [R1+0x380] ;  /* 0x0003800001067983 */ /* 0x001f280000300a00 */
[----:B------:R-:W4:Y:S04]  /*8d90*/  LDL.LU.64 R24, [R1+0x370] ;  /* 0x0003700001187983 */ /* 0x000f280000300a00 */
[----:B------:R-:W4:Y:S04]  /*8da0*/  LDL.LU.64 R20, [R1+0x178] ;  /* 0x0001780001147983 */ /* 0x000f280000300a00 */
[----:B------:R0:W-:Y:S04]  /*8db0*/  STL.64 [R1+0x3c58], R12 ;  /* 0x003c580c01007387 */ /* 0x0001e80000100a00 */
[----:B0-----:R-:W4:Y:S01]  /*8dc0*/  LDL.LU.64 R12, [R1+0x190] ;  /* 0x00019000010c7983 */ /* 0x001f220000300a00 */
[----:B------:R-:W-:-:S04]  /*8dd0*/  IMAD.WIDE R2, R0, 0x2, R26 ;  /* 0x0000000200027825 */ /* 0x000fc800078e021a */
[----:B------:R-:W-:Y:S01]  /*8de0*/  IMAD.WIDE R10, R11, 0x2, R26 ;  /* 0x000000020b0a7825 */ /* 0x000fe200078e021a */
[----:B------:R-:W-:Y:S03]  /*8df0*/  STL.64 [R1+0x3c60], R2 ;  /* 0x003c600201007387 */ /* 0x000fe60000100a00 */
[----:B--2---:R-:W-:Y:S02]  /*8e00*/  IMAD.MOV.U32 R0, RZ, RZ, R15 ;  /* 0x000000ffff007224 */ /* 0x004fe400078e000f */
[----:B---3--:R-:W-:Y:S02]  /*8e10*/  IMAD.WIDE R26, R19, 0x2, R26 ;  /* 0x00000002131a7825 */ /* 0x008fe400078e021a */
[----:B------:R-:W2:Y:S04]  /*8e20*/  LDL.LU.64 R18, [R1+0x368] ;  /* 0x0003680001127983 */ /* 0x000ea80000300a00 */
[----:B------:R-:W-:Y:S04]  /*8e30*/  STL.64 [R1+0x3c68], R26 ;  /* 0x003c681a01007387 */ /* 0x000fe80000100a00 */
[----:B------:R0:W-:Y:S04]  /*8e40*/  STL [R1+0x3bf4], R14 ;  /* 0x003bf40e01007387 */ /* 0x0001e80000100800 */
[----:B0-----:R-:W3:Y:S04]  /*8e50*/  LDL.LU.64 R14, [R1+0x170] ;  /* 0x00017000010e7983 */ /* 0x001ee80000300a00 */
[----:B------:R0:W-:Y:S04]  /*8e60*/  STL [R1+0x3bec], R0 ;  /* 0x003bec0001007387 */ /* 0x0001e80000100800 */
[----:B------:R1:W-:Y:S01]  /*8e70*/  STL [R1+0x3bf0], R28 ;  /* 0x003bf01c01007387 */ /* 0x0003e20000100800 */
[----:B0-----:R-:W-:-:S03]  /*8e80*/  IMAD.MOV.U32 R0, RZ, RZ, R29 ;  /* 0x000000ffff007224 */ /* 0x001fc600078e001d */
[----:B-1----:R-:W3:Y:S04]  /*8e90*/  LDL.LU.64 R28, [R1+0x360] ;  /* 0x00036000011c7983 */ /* 0x002ee80000300a00 */
[----:B------:R0:W-:Y:S04]  /*8ea0*/  STL [R1+0x3be4], R0 ;  /* 0x003be40001007387 */ /* 0x0001e80000100800 */
[----:B----4-:R1:W-:Y:S01]  /*8eb0*/  STL [R1+0x3be8], R16 ;  /* 0x003be81001007387 */ /* 0x0103e20000100800 */
[----:B0-----:R-:W-:-:S03]  /*8ec0*/  IMAD.MOV.U32 R0, RZ, RZ, R17 ;  /* 0x000000ffff007224 */ /* 0x001fc600078e0011 */
[----:B-1----:R-:W4:Y:S04]  /*8ed0*/  LDL.LU.64 R16, [R1+0x168] ;  /* 0x0001680001107983 */ /* 0x002f280000300a00 */
[----:B------:R0:W-:Y:S04]  /*8ee0*/  STL [R1+0x3bdc], R0 ;  /* 0x003bdc0001007387 */ /* 0x0001e80000100800 */
[----:B------:R1:W-:Y:S01]  /*8ef0*/  STL [R1+0x3be0], R12 ;  /* 0x003be00c01007387 */ /* 0x0003e20000100800 */
        /* <DEDUP_REMOVED lines=27> */
[----:B--2---:R1:W-:Y:S01]  /*90b0*/  STL [R1+0x3ba8], R18 ;  /* 0x003ba81201007387 */ /* 0x0043e20000100800 */
[----:B0-----:R-:W-:-:S03]  /*90c0*/  IMAD.MOV.U32 R0, RZ, RZ, R19 ;  /* 0x000000ffff007224 */ /* 0x001fc600078e0013 */
[----:B-1----:R-:W2:Y:S04]  /*90d0*/  LDL.LU.64 R18, [R1+0x148] ;  /* 0x0001480001127983 */ /* 0x002ea80000300a00 */
[----:B------:R0:W-:Y:S04]  /*90e0*/  STL [R1+0x3b9c], R0 ;  /* 0x003b9c0001007387 */ /* 0x0001e80000100800 */
[----:B---3--:R1:W-:Y:S01]  /*90f0*/  STL [R1+0x3ba0], R14 ;  /* 0x003ba00e01007387 */ /* 0x0083e20000100800 */
[----:B0-----:R-:W-:-:S03]  /*9100*/  IMAD.MOV.U32 R0, RZ, RZ, R15 ;  /* 0x000000ffff007224 */ /* 0x001fc600078e000f */
[----:B-1----:R-:W3:Y:S04]  /*9110*/  LDL.LU.64 R14, [R1+0x338] ;  /* 0x00033800010e7983 */ /* 0x002ee80000300a00 */
        /* <DEDUP_REMOVED lines=80> */
[----:B------:R2:W-:Y:S02]  /*9620*/  STL [R1+0x3af4], R0 ;  /* 0x003af40001007387 */ /* 0x0005e40000100800 */
[----:B--2---:R-:W-:Y:S02]  /*9630*/  IMAD.MOV.U32 R0, RZ, RZ, R19 ;  /* 0x000000ffff007224 */ /* 0x004fe400078e0013 */
[----:B------:R0:W-:Y:S04]  /*9640*/  STL [R1+0x3af8], R18 ;  /* 0x003af81201007387 */ /* 0x0001e80000100800 */
[----:B0-----:R-:W2:Y:S04]  /*9650*/  LDL.LU.64 R18, [R1+0xf0] ;  /* 0x0000f00001127983 */ /* 0x001ea80000300a00 */
        /* <DEDUP_REMOVED lines=25> */
[----:B------:R-:W-:Y:S04]  /*97f0*/  STL [R1+0x3ac0], R22 ;  /* 0x003ac01601007387 */ /* 0x000fe80000100800 */
[----:B------:R-:W4:Y:S01]  /*9800*/  LDL.LU.64 R2, [R1+0x2c8] ;  /* 0x0002c80001027983 */ /* 0x000f220000300a00 */
[----:B0-----:R-:W-:-:S05]  /*9810*/  IMAD.MOV.U32 R0, RZ, RZ, R23 ;  /* 0x000000ffff007224 */ /* 0x001fca00078e0017 */
        /* <DEDUP_REMOVED lines=12> */
[----:B------:R2:W-:Y:S02]  /*98e0*/  STL [R1+0x3a9c], R0 ;  /* 0x003a9c0001007387 */ /* 0x0005e40000100800 */
[----:B--2---:R-:W-:Y:S02]  /*98f0*/  IMAD.MOV.U32 R0, RZ, RZ, R19 ;  /* 0x000000ffff007224 */ /* 0x004fe400078e0013 */
[----:B------:R-:W-:Y:S04]  /*9900*/  STL [R1+0x3aa0], R18 ;  /* 0x003aa01201007387 */ /* 0x000fe80000100800 */
[----:B------:R-:W2:Y:S04]  /*9910*/  LDL.LU.64 R20, [R1+0x2b8] ;  /* 0x0002b80001147983 */ /* 0x000ea80000300a00 */
[----:B------:R0:W-:Y:S04]  /*9920*/  STL [R1+0x3a94], R0 ;  /* 0x003a940001007387 */ /* 0x0001e80000100800 */
[----:B---3--:R1:W-:Y:S01]  /*9930*/  STL [R1+0x3a98], R14 ;  /* 0x003a980e01007387 */ /* 0x0083e20000100800 */
[----:B0-----:R-:W-:-:S03]  /*9940*/  IMAD.MOV.U32 R0, RZ, RZ, R15 ;  /* 0x000000ffff007224 */ /* 0x001fc600078e000f */
[----:B------:R-:W3:Y:S04]  /*9950*/  LDL.LU.64 R18, [R1+0xc0] ;  /* 0x0000c00001127983 */ /* 0x000ee80000300a00 */
[----:B------:R-:W-:Y:S04]  /*9960*/  STL [R1+0x3a90], R28 ;  /* 0x003a901c01007387 */ /* 0x000fe80000100800 */
[----:B------:R0:W-:Y:S04]  /*9970*/  STL [R1+0x3a8c], R0 ;  /* 0x003a8c0001007387 */ /* 0x0001e80000100800 */
[----:B-1----:R-:W3:Y:S01]  /*9980*/  LDL.LU.64 R14, [R1+0x2b0] ;  /* 0x0002b000010e7983 */ /* 0x002ee20000300a00 */
[----:B0-----:R-:W-:-:S03]  /*9990*/  IMAD.MOV.U32 R0, RZ, RZ, R29 ;  /* 0x000000ffff007224 */ /* 0x001fc600078e001d */
[----:B----4-:R-:W-:Y:S04]  /*99a0*/  STL [R1+0x3a88], R16 ;  /* 0x003a881001007387 */ /* 0x010fe80000100800 */
[----:B------:R0:W-:Y:S04]  /*99b0*/  STL [R1+0x3a84], R0 ;  /* 0x003a840001007387 */ /* 0x0001e80000100800 */
[----:B------:R-:W4:Y:S01]  /*99c0*/  LDL.LU.64 R28, [R1+0xb8] ;  /* 0x0000b800011c7983 */ /* 0x000f220000300a00 */
[----:B0-----:R-:W-:-:S03]  /*99d0*/  IMAD.MOV.U32 R0, RZ, RZ, R17 ;  /* 0x000000ffff007224 */ /* 0x001fc600078e0011 */
[----:B------:R-:W-:Y:S04]  /*99e0*/  STL [R1+0x3a80], R12 ;  /* 0x003a800c01007387 */ /* 0x000fe80000100800 */
        /* <DEDUP_REMOVED lines=16> */
[----:B------:R0:W-:Y:S02]  /*9af0*/  STL [R1+0x3a5c], R0 ;  /* 0x003a5c0001007387 */ /* 0x0001e40000100800 */
[----:B0-----:R-:W-:Y:S02]  /*9b00*/  IMAD.MOV.U32 R0, RZ, RZ, R5 ;  /* 0x000000ffff007224 */ /* 0x001fe400078e0005 */
[----:B------:R-:W4:Y:S04]  /*9b10*/  LDL.LU.64 R4, [R1+0x298] ;  /* 0x0002980001047983 */ /* 0x000f280000300a00 */
        /* <DEDUP_REMOVED lines=11> */
[----:B---3--:R-:W-:Y:S04]  /*9bd0*/  STL [R1+0x3a40], R18 ;  /* 0x003a401201007387 */ /* 0x008fe80000100800 */
[----:B------:R1:W-:Y:S04]  /*9be0*/  STL [R1+0x3a3c], R0 ;  /* 0x003a3c0001007387 */ /* 0x0003e80000100800 */
[----:B0-----:R-:W2:Y:S01]  /*9bf0*/  LDL.LU.64 R20, [R1+0x98] ;  /* 0x0000980001147983 */ /* 0x001ea20000300a00 */
[----:B-1----:R-:W-:-:S03]  /*9c00*/  IMAD.MOV.U32 R0, RZ, RZ, R19 ;  /* 0x000000ffff007224 */ /* 0x002fc600078e0013 */
[----:B------:R-:W-:Y:S04]  /*9c10*/  STL [R1+0x3a38], R14 ;  /* 0x003a380e01007387 */ /* 0x000fe80000100800 */
[----:B------:R0:W-:Y:S04]  /*9c20*/  STL [R1+0x3a34], R0 ;  /* 0x003a340001007387 */ /* 0x0001e80000100800 */
[----:B------:R-:W3:Y:S01]  /*9c30*/  LDL.LU.64 R18, [R1+0x288] ;  /* 0x0002880001127983 */ /* 0x000ee20000300a00 */
        /* <DEDUP_REMOVED lines=16> */
[----:B0-----:R-:W-:-:S05]  /*9d40*/  IMAD.MOV.U32 R0, RZ, RZ, R7 ;  /* 0x000000ffff007224 */ /* 0x001fca00078e0007 */
[----:B------:R0:W-:Y:S04]  /*9d50*/  STL [R1+0x3a0c], R0 ;  /* 0x003a0c0001007387 */ /* 0x0001e80000100800 */
[----:B------:R-:W-:Y:S04]  /*9d60*/  STL [R1+0x3a10], R8 ;  /* 0x003a100801007387 */ /* 0x000fe80000100800 */
[----:B------:R-:W4:Y:S01]  /*9d70*/  LDL.LU.64 R2, [R1+0x80] ;  /* 0x0000800001027983 */ /* 0x000f220000300a00 */
[----:B0-----:R-:W-:-:S03]  /*9d80*/  IMAD.MOV.U32 R0, RZ, RZ, R9 ;  /* 0x000000ffff007224 */ /* 0x001fc600078e0009 */
[----:B------:R-:W4:Y:S04]  /*9d90*/  LDL.LU.64 R12, [R1+0x270] ;  /* 0x00027000010c7983 */ /* 0x000f280000300a00 */
[----:B------:R0:W-:Y:S04]  /*9da0*/  STL [R1+0x3a04], R0 ;  /* 0x003a040001007387 */ /* 0x0001e80000100800 */
[----:B------:R1:W-:Y:S01]  /*9db0*/  STL [R1+0x3a08], R4 ;  /* 0x003a080401007387 */ /* 0x0003e20000100800 */
[----:B0-----:R-:W-:-:S03]  /*9dc0*/  IMAD.MOV.U32 R0, RZ, RZ, R5 ;  /* 0x000000ffff007224 */ /* 0x001fc600078e0005 */
[----:B------:R-:W4:Y:S04]  /*9dd0*/  LDL.LU.64 R8, [R1+0x78] ;  /* 0x0000780001087983 */ /* 0x000f280000300a00 */
[----:B------:R-:W-:Y:S04]  /*9de0*/  STL [R1+0x3a00], R24 ;  /* 0x003a001801007387 */ /* 0x000fe80000100800 */
[----:B------:R0:W-:Y:S04]  /*9df0*/  STL [R1+0x39fc], R0 ;  /* 0x0039fc0001007387 */ /* 0x0001e80000100800 */
[----:B-1----:R-:W4:Y:S01]  /*9e00*/  LDL.LU.64 R4, [R1+0x268] ;  /* 0x0002680001047983 */ /* 0x002f220000300a00 */
[----:B0-----:R-:W-:-:S03]  /*9e10*/  IMAD.MOV.U32 R0, RZ, RZ, R25 ;  /* 0x000000ffff007224 */ /* 0x001fc600078e0019 */
[----:B------:R-:W-:Y:S04]  /*9e20*/  STL [R1+0x39f8], R22 ;  /* 0x0039f81601007387 */ /* 0x000fe80000100800 */
[----:B------:R0:W-:Y:S04]  /*9e30*/  STL [R1+0x39f4], R0 ;  /* 0x0039f40001007387 */ /* 0x0001e80000100800 */
[----:B------:R-:W4:Y:S04]  /*9e40*/  LDL.LU.64 R24, [R1+0x70] ;  /* 0x0000700001187983 */ /* 0x000f280000300a00 */
[----:B------:R-:W4:Y:S01]  /*9e50*/  LDL.LU.64 R6, [R1+0x260] ;  /* 0x0002600001067983 */ /* 0x000f220000300a00 */
[----:B0-----:R-:W-:-:S05]  /*9e60*/  IMAD.MOV.U32 R0, RZ, RZ, R23 ;  /* 0x000000ffff007224 */ /* 0x001fca00078e0017 */
        /* <DEDUP_REMOVED lines=9> */
[----:B----4-:R1:W-:Y:S04]  /*9f00*/  STL [R1+0x39e0], R14 ;  /* 0x0039e00e01007387 */ /* 0x0103e80000100800 */
[----:B------:R-:W4:Y:S01]  /*9f10*/  LDL.LU.64 R22, [R1+0x60] ;  /* 0x0000600001167983 */ /* 0x000f220000300a00 */
[----:B0-----:R-:W-:-:S03]  /*9f20*/  IMAD.MOV.U32 R0, RZ, RZ, R15 ;  /* 0x000000ffff007224 */ /* 0x001fc600078e000f */
[----:B------:R-:W-:Y:S04]  /*9f30*/  STL [R1+0x39d8], R28 ;  /* 0x0039d81c01007387 */ /* 0x000fe80000100800 */
[----:B------:R0:W-:Y:S04]  /*9f40*/  STL [R1+0x39d4], R0 ;  /* 0x0039d40001007387 */ /* 0x0001e80000100800 */
[----:B-1----:R-:W4:Y:S01]  /*9f50*/  LDL.LU.64 R14, [R1+0x250] ;  /* 0x00025000010e7983 */ /* 0x002f220000300a00 */
[----:B0-----:R-:W-:-:S03]  /*9f60*/  IMAD.MOV.U32 R0, RZ, RZ, R29 ;  /* 0x000000ffff007224 */ /* 0x001fc600078e001d */
[----:B------:R-:W-:Y:S04]  /*9f70*/  STL [R1+0x39d0], R16 ;  /* 0x0039d01001007387 */ /* 0x000fe80000100800 */
[----:B------:R0:W-:Y:S04]  /*9f80*/  STL [R1+0x39cc], R0 ;  /* 0x0039cc0001007387 */ /* 0x0001e80000100800 */
[----:B------:R-:W4:Y:S01]  /*9f90*/  LDL.LU.64 R28, [R1+0x58] ;  /* 0x00005800011c7983 */ /* 0x000f220000300a00 */
[----:B0-----:R-:W-:-:S03]  /*9fa0*/  IMAD.MOV.U32 R0, RZ, RZ, R17 ;  /* 0x000000ffff007224 */ /* 0x001fc600078e0011 */
[----:B------:R-:W4:Y:S04]  /*9fb0*/  LDL.LU.64 R16, [R1+0x248] ;  /* 0x0002480001107983 */ /* 0x000f280000300a00 */
[----:B------:R0:W-:Y:S04]  /*9fc0*/  STL [R1+0x39c4], R0 ;  /* 0x0039c40001007387 */ /* 0x0001e80000100800 */
[----:B------:R-:W-:Y:S01]  /*9fd0*/  STL [R1+0x39c8], R26 ;  /* 0x0039c81a01007387 */ /* 0x000fe20000100800 */
[----:B0-----:R-:W-:-:S03]  /*9fe0*/  IMAD.MOV.U32 R0, RZ, RZ, R27 ;  /* 0x000000ffff007224 */ /* 0x001fc600078e001b */
[----:B------:R-:W-:Y:S04]  /*9ff0*/  STL [R1+0x39c0], R2 ;  /* 0x0039c00201007387 */ /* 0x000fe80000100800 */
[----:B------:R0:W-:Y:S04]  /*a000*/  STL [R1+0x39bc], R0 ;  /* 0x0039bc0001007387 */ /* 0x0001e80000100800 */
[----:B------:R-:W-:Y:S01]  /*a010*/  STL [R1+0x39b8], R12 ;  /* 0x0039b80c01007387 */ /* 0x000fe20000100800 */
[----:B0-----:R-:W-:-:S05]  /*a020*/  IMAD.MOV.U32 R0, RZ, RZ, R3 ;  /* 0x000000ffff007224 */ /* 0x001fca00078e0003 */
[----:B------:R0:W-:Y:S04]  /*a030*/  STL [R1+0x39b4], R0 ;  /* 0x0039b40001007387 */ /* 0x0001e80000100800 */
[----:B------:R-:W-:Y:S01]  /*a040*/  STL [R1+0x39b0], R8 ;  /* 0x0039b00801007387 */ /* 0x000fe20000100800 */
[----:B0-----:R-:W-:-:S05]  /*a050*/  IMAD.MOV.U32 R0, RZ, RZ, R13 ;  /* 0x000000ffff007224 */ /* 0x001fca00078e000d */
        /* <DEDUP_REMOVED lines=10> */
[----:B------:R-:W-:Y:S04]  /*a100*/  STL [R1+0x3998], R6 ;  /* 0x0039980601007387 */ /* 0x000fe80000100800 */
[----:B------:R0:W-:Y:S04]  /*a110*/  STL [R1+0x3994], R0 ;  /* 0x0039940001007387 */ /* 0x0001e80000100800 */
[----:B-1----:R-:W4:Y:S01]  /*a120*/  LDL.LU.64 R24, [R1+0x238] ;  /* 0x0002380001187983 */ /* 0x002f220000300a00 */
[----:B0-----:R-:W-:-:S03]  /*a130*/  IMAD.MOV.U32 R0, RZ, RZ, R7 ;  /* 0x000000ffff007224 */ /* 0x001fc600078e0007 */
[----:B--2---:R-:W-:Y:S04]  /*a140*/  STL [R1+0x3990], R20 ;  /* 0x0039901401007387 */ /* 0x004fe80000100800 */
[----:B------:R0:W-:Y:S02]  /*a150*/  STL [R1+0x398c], R0 ;  /* 0x00398c0001007387 */ /* 0x0001e40000100800 */
[----:B0-----:R-:W-:Y:S02]  /*a160*/  IMAD.MOV.U32 R0, RZ, RZ, R21 ;  /* 0x000000ffff007224 */ /* 0x001fe400078e0015 */
[----:B------:R-:W2:Y:S04]  /*a170*/  LDL.LU.64 R20, [R1+0x40] ;  /* 0x0000400001147983 */ /* 0x000ea80000300a00 */
[----:B------:R0:W-:Y:S04]  /*a180*/  STL [R1+0x3984], R0 ;  /* 0x0039840001007387 */ /* 0x0001e80000100800 */
[----:B---3--:R1:W-:Y:S01]  /*a190*/  STL [R1+0x3988], R18 ;  /* 0x0039881201007387 */ /* 0x0083e20000100800 */
[----:B0-----:R-:W-:-:S03]  /*a1a0*/  IMAD.MOV.U32 R0, RZ, RZ, R19 ;  /* 0x000000ffff007224 */ /* 0x001fc600078e0013 */
[----:B----4-:R-:W-:Y:S04]  /*a1b0*/  STL [R1+0x3980], R22 ;  /* 0x0039801601007387 */ /* 0x010fe80000100800 */
[----:B------:R0:W-:Y:S04]  /*a1c0*/  STL [R1+0x397c], R0 ;  /* 0x00397c0001007387 */ /* 0x0001e80000100800 */
[----:B-1----:R-:W3:Y:S01]  /*a1d0*/  LDL.LU.64 R18, [R1+0x230] ;  /* 0x0002300001127983 */ /* 0x002ee20000300a00 */
        /* <DEDUP_REMOVED lines=8> */
[----:B------:R-:W-:Y:S04]  /*a260*/  STL [R1+0x3968], R16 ;  /* 0x0039681001007387 */ /* 0x000fe80000100800 */
[----:B------:R0:W-:Y:S04]  /*a270*/  STL [R1+0x3964], R0 ;  /* 0x0039640001007387 */ /* 0x0001e80000100800 */
[----:B-1----:R-:W2:Y:S01]  /*a280*/  LDL.LU.64 R28, [R1+0x30] ;  /* 0x00003000011c7983 */ /* 0x002ea20000300a00 */
[----:B0-----:R-:W-:-:S03]  /*a290*/  IMAD.MOV.U32 R0, RZ, RZ, R17 ;  /* 0x000000ffff007224 */ /* 0x001fc600078e0011 */
[----:B--2---:R0:W-:Y:S04]  /*a2a0*/  STL.64 [R1+0x3c70], R28 ;  /* 0x003c701c01007387 */ /* 0x0041e80000100a00 */
[----:B0-----:R-:W2:Y:S04]  /*a2b0*/  LDL.LU.64 R28, [R1+0x228] ;  /* 0x00022800011c7983 */ /* 0x001ea80000300a00 */
[----:B------:R-:W2:Y:S04]  /*a2c0*/  LDL.LU.64 R26, [R1+0x220] ;  /* 0x00022000011a7983 */ /* 0x000ea80000300a00 */
[----:B------:R0:W-:Y:S04]  /*a2d0*/  STL [R1+0x395c], R0 ;  /* 0x00395c0001007387 */ /* 0x0001e80000100800 */
[----:B------:R1:W-:Y:S04]  /*a2e0*/  STL [R1+0x3960], R10 ;  /* 0x0039600a01007387 */ /* 0x0003e80000100800 */
[----:B------:R-:W2:Y:S01]  /*a2f0*/  LDL.LU.64 R2, [R1+0x28] ;  /* 0x0000280001027983 */ /* 0x000ea20000300a00 */
[----:B0-----:R-:W-:-:S05]  /*a300*/  IMAD.MOV.U32 R0, RZ, RZ, R11 ;  /* 0x000000ffff007224 */ /* 0x001fca00078e000b */
[----:B------:R0:W-:Y:S04]  /*a310*/  STL [R1+0x3954], R0 ;  /* 0x0039540001007387 */ /* 0x0001e80000100800 */
[----:B------:R-:W-:Y:S04]  /*a320*/  STL [R1+0x3958], R8 ;  /* 0x0039580801007387 */ /* 0x000fe80000100800 */
[----:B-1----:R-:W2:Y:S01]  /*a330*/  LDL.LU.64 R10, [R1+0x218] ;  /* 0x00021800010a7983 */ /* 0x002ea20000300a00 */
[----:B0-----:R-:W-:-:S03]  /*a340*/  IMAD.MOV.U32 R0, RZ, RZ, R9 ;  /* 0x000000ffff007224 */ /* 0x001fc600078e0009 */
[----:B------:R-:W-:Y:S04]  /*a350*/  STL [R1+0x3950], R4 ;  /* 0x0039500401007387 */ /* 0x000fe80000100800 */
[----:B------:R0:W-:Y:S04]  /*a360*/  STL [R1+0x394c], R0 ;  /* 0x00394c0001007387 */ /* 0x0001e80000100800 */
[----:B------:R-:W2:Y:S04]  /*a370*/  LDL.LU.64 R12, [R1+0x20] ;  /* 0x00002000010c7983 */ /* 0x000ea80000300a00 */
[----:B------:R-:W2:Y:S01]  /*a380*/  LDL.LU.64 R6, [R1+0x210] ;  /* 0x0002100001067983 */ /* 0x000ea20000300a00 */
[----:B0-----:R-:W-:-:S05]  /*a390*/  IMAD.MOV.U32 R0, RZ, RZ, R5 ;  /* 0x000000ffff007224 */ /* 0x001fca00078e0005 */
[----:B------:R0:W-:Y:S04]  /*a3a0*/  STL [R1+0x3944], R0 ;  /* 0x0039440001007387 */ /* 0x0001e80000100800 */
[----:B------:R-:W-:Y:S04]  /*a3b0*/  STL [R1+0x3948], R24 ;  /* 0x0039481801007387 */ /* 0x000fe80000100800 */
[----:B------:R-:W2:Y:S01]  /*a3c0*/  LDL.LU.64 R22, [R1+0x18] ;  /* 0x0000180001167983 */ /* 0x000ea20000300a00 */
[----:B0-----:R-:W-:-:S03]  /*a3d0*/  IMAD.MOV.U32 R0, RZ, RZ, R25 ;  /* 0x000000ffff007224 */ /* 0x001fc600078e0019 */
[----:B------:R-:W2:Y:S04]  /*a3e0*/  LDL.LU.64 R16, [R1+0x208] ;  /* 0x0002080001107983 */ /* 0x000ea80000300a00 */
[----:B------:R0:W-:Y:S04]  /*a3f0*/  STL [R1+0x393c], R0 ;  /* 0x00393c0001007387 */ /* 0x0001e80000100800 */
[----:B------:R-:W-:Y:S04]  /*a400*/  STL [R1+0x3940], R20 ;  /* 0x0039401401007387 */ /* 0x000fe80000100800 */
[----:B------:R-:W2:Y:S01]  /*a410*/  LDL.LU.64 R4, [R1+0x10] ;  /* 0x0000100001047983 */ /* 0x000ea20000300a00 */
[----:B0-----:R-:W-:-:S03]  /*a420*/  IMAD.MOV.U32 R0, RZ, RZ, R21 ;  /* 0x000000ffff007224 */ /* 0x001fc600078e0015 */
[----:B------:R-:W2:Y:S04]  /*a430*/  LDL.LU.64 R24, [R1+0x200] ;  /* 0x0002000001187983 */ /* 0x000ea80000300a00 */
[----:B------:R0:W-:Y:S04]  /*a440*/  STL [R1+0x3934], R0 ;  /* 0x0039340001007387 */ /* 0x0001e80000100800 */
[----:B---3--:R1:W-:Y:S04]  /*a450*/  STL [R1+0x3938], R18 ;  /* 0x0039381201007387 */ /* 0x0083e80000100800 */
[----:B------:R-:W3:Y:S01]  /*a460*/  LDL.LU.64 R8, [R1+0x8] ;  /* 0x0000080001087983 */ /* 0x000ee20000300a00 */
[----:B0-----:R-:W-:-:S03]  /*a470*/  IMAD.MOV.U32 R0, RZ, RZ, R19 ;  /* 0x000000ffff007224 */ /* 0x001fc600078e0013 */
[----:B------:R-:W3:Y:S04]  /*a480*/  LDL.LU.64 R20, [R1+0x1f8] ;  /* 0x0001f80001147983 */ /* 0x000ee80000300a00 */
[----:B------:R0:W-:Y:S04]  /*a490*/  STL [R1+0x392c], R0 ;  /* 0x00392c0001007387 */ /* 0x0001e80000100800 */
[----:B----4-:R-:W-:Y:S04]  /*a4a0*/  STL [R1+0x3930], R14 ;  /* 0x0039300e01007387 */ /* 0x010fe80000100800 */
[----:B-1----:R-:W4:Y:S01]  /*a4b0*/  LDL.LU.64 R18, [R1] ;  /* 0x0000000001127983 */ /* 0x002f220000300a00 */
[----:B0-----:R-:W-:-:S05]  /*a4c0*/  IMAD.MOV.U32 R0, RZ, RZ, R15 ;  /* 0x000000ffff007224 */ /* 0x001fca00078e000f */
[----:B------:R0:W-:Y:S04]  /*a4d0*/  STL [R1+0x3924], R0 ;  /* 0x0039240001007387 */ /* 0x0001e80000100800 */
[----:B--2---:R1:W-:Y:S01]  /*a4e0*/  STL [R1+0x3928], R28 ;  /* 0x0039281c01007387 */ /* 0x0043e20000100800 */
[----:B0-----:R-:W-:-:S03]  /*a4f0*/  IMAD.MOV.U32 R0, RZ, RZ, R29 ;  /* 0x000000ffff007224 */ /* 0x001fc600078e001d */
[----:B------:R-:W2:Y:S04]  /*a500*/  LDL.LU.64 R14, [R1+0x1f0] ;  /* 0x0001f000010e7983 */ /* 0x000ea80000300a00 */
[----:B-1----:R-:W2:Y:S04]  /*a510*/  LDL.LU.64 R28, [R1+0x3c70] ;  /* 0x003c7000011c7983 */ /* 0x002ea80000300a00 */
[----:B--2---:R-:W-:Y:S04]  /*a520*/  STL [R1+0x3920], R28 ;  /* 0x0039201c01007387 */ /* 0x004fe80000100800 */
[----:B------:R0:W-:Y:S04]  /*a530*/  STL [R1+0x391c], R0 ;  /* 0x00391c0001007387 */ /* 0x0001e80000100800 */
[----:B------:R-:W-:Y:S01]  /*a540*/  STL [R1+0x3918], R26 ;  /* 0x0039181a01007387 */ /* 0x000fe20000100800 */
[----:B0-----:R-:W-:-:S05]  /*a550*/  IMAD.MOV.U32 R0, RZ, RZ, R29 ;  /* 0x000000ffff007224 */ /* 0x001fca00078e001d */
[----:B------:R0:W-:Y:S04]  /*a560*/  STL [R1+0x3914], R0 ;  /* 0x0039140001007387 */ /* 0x0001e80000100800 */
[----:B------:R-:W2:Y:S01]  /*a570*/  LDL.LU.64 R28, [R1+0x1e8] ;  /* 0x0001e800011c7983 */ /* 0x000ea20000300a00 */
[----:B0-----:R-:W-:-:S03]  /*a580*/  IMAD.MOV.U32 R0, RZ, RZ, R27 ;  /* 0x000000ffff007224 */ /* 0x001fc600078e001b */
[----:B------:R-:W2:Y:S04]  /*a590*/  LDL.LU.64 R26, [R1+0x3c68] ;  /* 0x003c6800011a7983 */ /* 0x000ea80000300a00 */
[----:B------:R-:W-:Y:S04]  /*a5a0*/  STL [R1+0x3910], R2 ;  /* 0x0039100201007387 */ /* 0x000fe80000100800 */
[----:B------:R0:W-:Y:S02]  /*a5b0*/  STL [R1+0x390c], R0 ;  /* 0x00390c0001007387 */ /* 0x0001e40000100800 */
[----:B0-----:R-:W-:-:S02]  /*a5c0*/  IMAD.MOV.U32 R0, RZ, RZ, R3 ;  /* 0x000000ffff007224 */ /* 0x001fc400078e0003 */
[----:B------:R-:W2:Y:S04]  /*a5d0*/  LDL.LU.64 R2, [R1+0x3c60] ;  /* 0x003c600001027983 */ /* 0x000ea80000300a00 */
[----:B------:R-:W-:Y:S04]  /*a5e0*/  STL [R1+0x3908], R10 ;  /* 0x0039080a01007387 */ /* 0x000fe80000100800 */
[----:B------:R0:W-:Y:S02]  /*a5f0*/  STL [R1+0x3904], R0 ;  /* 0x0039040001007387 */ /* 0x0001e40000100800 */
[----:B0-----:R-:W-:-:S02]  /*a600*/  IMAD.MOV.U32 R0, RZ, RZ, R11 ;  /* 0x000000ffff007224 */ /* 0x001fc400078e000b */
[----:B------:R-:W2:Y:S04]  /*a610*/  LDL.LU.64 R10, [R1+0x1e0] ;  /* 0x0001e000010a7983 */ /* 0x000ea80000300a00 */
[----:B------:R0:W-:Y:S04]  /*a620*/  STL [R1+0x38fc], R0 ;  /* 0x0038fc0001007387 */ /* 0x0001e80000100800 */
[----:B------:R1:W-:Y:S01]  /*a630*/  STL [R1+0x3900], R12 ;  /* 0x0039000c01007387 */ /* 0x0003e20000100800 */
[----:B0-----:R-:W-:-:S03]  /*a640*/  IMAD.MOV.U32 R0, RZ, RZ, R13 ;  /* 0x000000ffff007224 */ /* 0x001fc600078e000d */
[----:B-1----:R-:W2:Y:S04]  /*a650*/  LDL.LU.64 R12, [R1+0x3c58] ;  /* 0x003c5800010c7983 */ /* 0x002ea80000300a00 */
        /* <DEDUP_REMOVED lines=20> */
[----:B---3--:R-:W-:Y:S04]  /*a7a0*/  STL [R1+0x38d0], R8 ;  /* 0x0038d00801007387 */ /* 0x008fe80000100800 */
[----:B------:R0:W-:Y:S04]  /*a7b0*/  STL [R1+0x38cc], R0 ;  /* 0x0038cc0001007387 */ /* 0x0001e80000100800 */
[----:B------:R-:W-:Y:S01]  /*a7c0*/  STL [R1+0x38c8], R20 ;  /* 0x0038c81401007387 */ /* 0x000fe20000100800 */
[----:B0-----:R-:W-:-:S05]  /*a7d0*/  IMAD.MOV.U32 R0, RZ, RZ, R9 ;  /* 0x000000ffff007224 */ /* 0x001fca00078e0009 */
[----:B------:R0:W-:Y:S04]  /*a7e0*/  STL [R1+0x38c4], R0 ;  /* 0x0038c40001007387 */ /* 0x0001e80000100800 */
[----:B------:R-:W3:Y:S01]  /*a7f0*/  LDL.LU.64 R8, [R1+0x1c8] ;  /* 0x0001c80001087983 */ /* 0x000ee20000300a00 */
[----:B0-----:R-:W-:-:S03]  /*a800*/  IMAD.MOV.U32 R0, RZ, RZ, R21 ;  /* 0x000000ffff007224 */ /* 0x001fc600078e0015 */
[----:B------:R-:W2:Y:S04]  /*a810*/  LDL.LU.64 R20, [R1+0x3c28] ;  /* 0x003c280001147983 */ /* 0x000ea80000300a00 */
[----:B----4-:R-:W-:Y:S04]  /*a820*/  STL [R1+0x38c0], R18 ;  /* 0x0038c01201007387 */ /* 0x010fe80000100800 */
[----:B------:R0:W-:Y:S02]  /*a830*/  STL [R1+0x38bc], R0 ;  /* 0x0038bc0001007387 */ /* 0x0001e40000100800 */
[----:B0-----:R-:W-:-:S02]  /*a840*/  IMAD.MOV.U32 R0, RZ, RZ, R19 ;  /* 0x000000ffff007224 */ /* 0x001fc400078e0013 */
[----:B------:R-:W4:Y:S04]  /*a850*/  LDL.LU.64 R18, [R1+0x3c20] ;  /* 0x003c200001127983 */ /* 0x000f280000300a00 */
[----:B------:R-:W-:Y:S04]  /*a860*/  STL [R1+0x38b8], R14 ;  /* 0x0038b80e01007387 */ /* 0x000fe80000100800 */
[----:B------:R0:W-:Y:S02]  /*a870*/  STL [R1+0x38b4], R0 ;  /* 0x0038b40001007387 */ /* 0x0001e40000100800 */
[----:B0-----:R-:W-:-:S02]  /*a880*/  IMAD.MOV.U32 R0, RZ, RZ, R15 ;  /* 0x000000ffff007224 */ /* 0x001fc400078e000f */
[----:B------:R-:W2:Y:S04]  /*a890*/  LDL.LU.64 R14, [R1+0x3c18] ;  /* 0x003c1800010e7983 */ /* 0x000ea80000300a00 */
[----:B--2---:R-:W-:Y:S04]  /*a8a0*/  STL [R1+0x38b0], R14 ;  /* 0x0038b00e01007387 */ /* 0x004fe80000100800 */
[----:B------:R0:W-:Y:S04]  /*a8b0*/  STL [R1+0x38ac], R0 ;  /* 0x0038ac0001007387 */ /* 0x0001e80000100800 */
[----:B------:R1:W-:Y:S01]  /*a8c0*/  STL [R1+0x38a4], R15 ;  /* 0x0038a40f01007387 */ /* 0x0003e20000100800 */
[----:B0-----:R-:W-:-:S03]  /*a8d0*/  IMAD.MOV.U32 R0, RZ, RZ, R29 ;  /* 0x000000ffff007224 */ /* 0x001fc600078e001d */
[----:B-1----:R-:W2:Y:S04]  /*a8e0*/  LDL.LU.64 R14, [R1+0x1d0] ;  /* 0x0001d000010e7983 */ /* 0x002ea80000300a00 */
[----:B------:R0:W-:Y:S04]  /*a8f0*/  STL [R1+0x38a8], R28 ;  /* 0x0038a81c01007387 */ /* 0x0001e80000100800 */
[----:B0-----:R-:W2:Y:S04]  /*a900*/  LDL.LU.64 R28, [R1+0x1b8] ;  /* 0x0001b800011c7983 */ /* 0x001ea80000300a00 */
[----:B------:R0:W-:Y:S04]  /*a910*/  STL [R1+0x389c], R0 ;  /* 0x00389c0001007387 */ /* 0x0001e80000100800 */
[----:B----4-:R-:W-:Y:S04]  /*a920*/  STL [R1+0x38a0], R18 ;  /* 0x0038a01201007387 */ /* 0x010fe80000100800 */
[----:B------:R1:W-:Y:S01]  /*a930*/  STL [R1+0x3894], R19 ;  /* 0x0038941301007387 */ /* 0x0003e20000100800 */
[----:B0-----:R-:W-:-:S03]  /*a940*/  IMAD.MOV.U32 R0, RZ, RZ, R11 ;  /* 0x000000ffff007224 */ /* 0x001fc600078e000b */
[----:B-1----:R-:W4:Y:S04]  /*a950*/  LDL.64 R18, [R1+0xd58] ;  /* 0x000d580001127983 */ /* 0x002f280000100a00 */
[----:B------:R0:W-:Y:S04]  /*a960*/  STL [R1+0x3898], R10 ;  /* 0x0038980a01007387 */ /* 0x0001e80000100800 */
[----:B------:R-:W-:Y:S04]  /*a970*/  STL [R1+0x3890], R20 ;  /* 0x0038901401007387 */ /* 0x000fe80000100800 */
[----:B------:R-:W-:Y:S04]  /*a980*/  STL [R1+0x388c], R0 ;  /* 0x00388c0001007387 */ /* 0x000fe80000100800 */
[----:B0-----:R-:W2:Y:S04]  /*a990*/  LDL.LU.64 R10, [R1+0x1b0] ;  /* 0x0001b000010a7983 */ /* 0x001ea80000300a00 */
[----:B------:R0:W-:Y:S04]  /*a9a0*/  STL [R1+0x3884], R21 ;  /* 0x0038841501007387 */ /* 0x0001e80000100800 */
[----:B0-----:R-:W2:Y:S02]  /*a9b0*/  LDL.LU.64 R20, [R1+0x1d8] ;  /* 0x0001d80001147983 */ /* 0x001ea40000300a00 */
[----:B--2---:R-:W-:-:S02]  /*a9c0*/  IMAD.MOV.U32 R0, RZ, RZ, R21 ;  /* 0x000000ffff007224 */ /* 0x004fc400078e0015 */
[----:B------:R0:W-:Y:S04]  /*a9d0*/  STL [R1+0x3888], R20 ;  /* 0x0038881401007387 */ /* 0x0001e80000100800 */
[----:B------:R-:W-:Y:S04]  /*a9e0*/  STL [R1+0x3880], R24 ;  /* 0x0038801801007387 */ /* 0x000fe80000100800 */
[----:B------:R1:W-:Y:S04]  /*a9f0*/  STL [R1+0x387c], R0 ;  /* 0x00387c0001007387 */ /* 0x0003e80000100800 */
[----:B------:R2:W-:Y:S04]  /*aa00*/  STL [R1+0x3874], R25 ;  /* 0x0038741901007387 */ /* 0x0005e80000100800 */
[----:B0-----:R-:W4:Y:S01]  /*aa10*/  LDL.64 R20, [R1+0xd50] ;  /* 0x000d500001147983 */ /* 0x001f220000100a00 */
[----:B-1----:R-:W-:-:S03]  /*aa20*/  IMAD.MOV.U32 R0, RZ, RZ, R15 ;  /* 0x000000ffff007224 */ /* 0x002fc600078e000f */
[----:B--2---:R-:W2:Y:S04]  /*aa30*/  LDL.64 R24, [R1+0xd48] ;  /* 0x000d480001187983 */ /* 0x004ea80000100a00 */
[----:B------:R0:W-:Y:S04]  /*aa40*/  STL [R1+0x3878], R14 ;  /* 0x0038780e01007387 */ /* 0x0001e80000100800 */
[----:B------:R-:W-:Y:S04]  /*aa50*/  STL [R1+0x3870], R4 ;  /* 0x0038700401007387 */ /* 0x000fe80000100800 */
[----:B------:R3:W-:Y:S04]  /*aa60*/  STL [R1+0x386c], R0 ;  /* 0x00386c0001007387 */ /* 0x0007e80000100800 */
[----:B------:R1:W-:Y:S01]  /*aa70*/  STL [R1+0x3864], R5 ;  /* 0x0038640501007387 */ /* 0x0003e20000100800 */
[----:B0-----:R-:W0:Y:S01]  /*aa80*/  LDC R14, c[0x0][0x3a8] ;  /* 0x0000ea00ff0e7b82 */ /* 0x001e220000000800 */
[----:B---3--:R-:W-:-:S02]  /*aa90*/  IMAD.MOV.U32 R0, RZ, RZ, R9 ;  /* 0x000000ffff007224 */ /* 0x008fc400078e0009 */
[----:B-1----:R-:W3:Y:S04]  /*aaa0*/  LDL.LU.64 R4, [R1+0x1a0] ;  /* 0x0001a00001047983 */ /* 0x002ee80000300a00 */
[----:B------:R1:W-:Y:S04]  /*aab0*/  STL [R1+0x3868], R8 ;  /* 0x0038680801007387 */ /* 0x0003e80000100800 */
[----:B-1----:R-:W2:Y:S04]  /*aac0*/  LDL.LU.64 R8, [R1+0x3c10] ;  /* 0x003c100001087983 */ /* 0x002ea80000300a00 */
[----:B--2---:R-:W-:Y:S04]  /*aad0*/  STL [R1+0x3860], R8 ;  /* 0x0038600801007387 */ /* 0x004fe80000100800 */
[----:B------:R-:W-:Y:S04]  /*aae0*/  STL [R1+0x385c], R0 ;  /* 0x00385c0001007387 */ /* 0x000fe80000100800 */
[----:B------:R1:W-:Y:S04]  /*aaf0*/  STL [R1+0x3854], R9 ;  /* 0x0038540901007387 */ /* 0x0003e80000100800 */
[----:B-1----:R-:W2:Y:S02]  /*ab00*/  LDL.LU.64 R8, [R1+0x1c0] ;  /* 0x0001c00001087983 */ /* 0x002ea40000300a00 */
[----:B--2---:R-:W-:-:S02]  /*ab10*/  IMAD.MOV.U32 R0, RZ, RZ, R9 ;  /* 0x000000ffff007224 */ /* 0x004fc400078e0009 */
[----:B------:R1:W-:Y:S04]  /*ab20*/  STL [R1+0x3858], R8 ;  /* 0x0038580801007387 */ /* 0x0003e80000100800 */
[----:B------:R-:W-:Y:S04]  /*ab30*/  STL [R1+0x3850], R16 ;  /* 0x0038501001007387 */ /* 0x000fe80000100800 */
[----:B------:R2:W-:Y:S04]  /*ab40*/  STL [R1+0x384c], R0 ;  /* 0x00384c0001007387 */ /* 0x0005e80000100800 */
[----:B------:R0:W-:Y:S04]  /*ab50*/  STL [R1+0x3844], R17 ;  /* 0x0038441101007387 */ /* 0x0001e80000100800 */
[----:B-1----:R-:W3:Y:S01]  /*ab60*/  LDL.64 R8, [R1+0xd38] ;  /* 0x000d380001087983 */ /* 0x002ee20000100a00 */
[----:B--2---:R-:W-:-:S03]  /*ab70*/  IMAD.MOV.U32 R0, RZ, RZ, R29 ;  /* 0x000000ffff007224 */ /* 0x004fc600078e001d */
[----:B0-----:R-:W2:Y:S04]  /*ab80*/  LDL.64 R16, [R1+0xd28] ;  /* 0x000d280001107983 */ /* 0x001ea80000100a00 */
[----:B------:R0:W-:Y:S04]  /*ab90*/  STL [R1+0x3848], R28 ;  /* 0x0038481c01007387 */ /* 0x0001e80000100800 */
[----:B0-----:R-:W2:Y:S04]  /*aba0*/  LDL.64 R28, [R1+0xd30] ;  /* 0x000d3000011c7983 */ /* 0x001ea80000100a00 */
[----:B------:R0:W-:Y:S04]  /*abb0*/  STL [R1+0x383c], R0 ;  /* 0x00383c0001007387 */ /* 0x0001e80000100800 */
[----:B------:R-:W-:Y:S04]  /*abc0*/  STL [R1+0x3840], R22 ;  /* 0x0038401601007387 */ /* 0x000fe80000100800 */
[----:B------:R1:W-:Y:S01]  /*abd0*/  STL [R1+0x3834], R23 ;  /* 0x0038341701007387 */ /* 0x0003e20000100800 */
[----:B0-----:R-:W-:-:S03]  /*abe0*/  IMAD.MOV.U32 R0, RZ, RZ, R11 ;  /* 0x000000ffff007224 */ /* 0x001fc600078e000b */
[----:B-1----:R-:W2:Y:S04]  /*abf0*/  LDL.64 R22, [R1+0xd40] ;  /* 0x000d400001167983 */ /* 0x002ea80000100a00 */
[----:B------:R0:W-:Y:S04]  /*ac00*/  STL [R1+0x3838], R10 ;  /* 0x0038380a01007387 */ /* 0x0001e80000100800 */
[----:B0-----:R-:W2:Y:S04]  /*ac10*/  LDL.LU.64 R10, [R1+0x3c08] ;  /* 0x003c0800010a7983 */ /* 0x001ea80000300a00 */
[----:B------:R-:W-:Y:S04]  /*ac20*/  STL [R1+0x3830], R6 ;  /* 0x0038300601007387 */ /* 0x000fe80000100800 */
[----:B------:R-:W-:Y:S04]  /*ac30*/  STL [R1+0x382c], R0 ;  /* 0x00382c0001007387 */ /* 0x000fe80000100800 */
[----:B------:R0:W-:Y:S04]  /*ac40*/  STL [R1+0x3824], R7 ;  /* 0x0038240701007387 */ /* 0x0001e80000100800 */
[----:B0-----:R-:W2:Y:S02]  /*ac50*/  LDL.LU.64 R6, [R1+0x1a8] ;  /* 0x0001a80001067983 */ /* 0x001ea40000300a00 */
[----:B--2---:R-:W-:-:S02]  /*ac60*/  IMAD.MOV.U32 R0, RZ, RZ, R7 ;  /* 0x000000ffff007224 */ /* 0x004fc400078e0007 */
[----:B------:R-:W-:Y:S04]  /*ac70*/  STL [R1+0x3828], R6 ;  /* 0x0038280601007387 */ /* 0x000fe80000100800 */
[----:B------:R-:W-:Y:S04]  /*ac80*/  STL [R1+0x3820], R12 ;  /* 0x0038200c01007387 */ /* 0x000fe80000100800 */
[----:B------:R-:W-:Y:S04]  /*ac90*/  STL [R1+0x381c], R0 ;  /* 0x00381c0001007387 */ /* 0x000fe80000100800 */
[----:B------:R0:W-:Y:S04]  /*aca0*/  STL [R1+0x3814], R13 ;  /* 0x0038140d01007387 */ /* 0x0001e80000100800 */
[----:B0-----:R-:W2:Y:S01]  /*acb0*/  LDL.64 R12, [R1+0xd20] ;  /* 0x000d2000010c7983 */ /* 0x001ea20000100a00 */
[----:B---3--:R-:W-:-:S03]  /*acc0*/  IMAD.MOV.U32 R0, RZ, RZ, R5 ;  /* 0x000000ffff007224 */ /* 0x008fc600078e0005 */
[----:B------:R-:W-:Y:S04]  /*acd0*/  STL [R1+0x3818], R4 ;  /* 0x0038180401007387 */ /* 0x000fe80000100800 */
[----:B------:R-:W-:Y:S04]  /*ace0*/  STL [R1+0x3810], R2 ;  /* 0x0038100201007387 */ /* 0x000fe80000100800 */
[----:B------:R0:W-:Y:S04]  /*acf0*/  STL [R1+0x380c], R0 ;  /* 0x00380c0001007387 */ /* 0x0001e80000100800 */
[----:B------:R-:W-:Y:S01]  /*ad00*/  STL [R1+0x3804], R3 ;  /* 0x0038040301007387 */ /* 0x000fe20000100800 */
[----:B0-----:R-:W-:-:S03]  /*ad10*/  IMAD R0, R14, 0x7f, RZ ;  /* 0x0000007f0e007824 */ /* 0x001fc600078e02ff */
[----:B------:R-:W-:Y:S01]  /*ad20*/  STL [R1+0x3808], R10 ;  /* 0x0038080a01007387 */ /* 0x000fe20000100800 */
[----:B------:R-:W-:-:S03]  /*ad30*/  IMAD.WIDE R4, R0, 0x2, R16 ;  /* 0x0000000200047825 */ /* 0x000fc600078e0210 */
[----:B------:R0:W-:Y:S04]  /*ad40*/  STL [R1+0x37fc], R11 ;  /* 0x0037fc0b01007387 */ /* 0x0001e80000100800 */
[----:B------:R1:W-:Y:S04]  /*ad50*/  STL [R1+0x3800], R26 ;  /* 0x0038001a01007387 */ /* 0x0003e80000100800 */
[----:B------:R3:W-:Y:S01]  /*ad60*/  STL [R1+0x37f4], R27 ;  /* 0x0037f41b01007387 */ /* 0x0007e20000100800 */
[----:B------:R-:W-:Y:S01]  /*ad70*/  IMAD.WIDE R6, R0, 0x2, R22 ;  /* 0x0000000200067825 */ /* 0x000fe200078e0216 */
[----:B0-----:R-:W0:Y:S03]  /*ad80*/  LDC R11, c[0x0][0x3a8] ;  /* 0x0000ea00ff0b7b82 */ /* 0x001e260000000800 */
[----:B-1----:R-:W-:-:S02]  /*ad90*/  IMAD.MOV.U32 R26, RZ, RZ, R8 ;  /* 0x000000ffff1a7224 */ /* 0x002fc400078e0008 */
[----:B---3--:R-:W-:Y:S02]  /*ada0*/  IMAD.MOV.U32 R27, RZ, RZ, R9 ;  /* 0x000000ffff1b7224 */ /* 0x008fe400078e0009 */
[----:B------:R-:W-:Y:S02]  /*adb0*/  IMAD R8, R14, 0x7e, RZ ;  /* 0x0000007e0e087824 */ /* 0x000fe400078e02ff */
[----:B--2---:R-:W-:-:S05]  /*adc0*/  IMAD.WIDE R2, R0, 0x2, R12 ;  /* 0x0000000200027825 */ /* 0x004fca00078e020c */
[----:B------:R-:W-:Y:S04]  /*add0*/  STL [R1+0x37f8], R2 ;  /* 0x0037f80201007387 */ /* 0x000fe80000100800 */
[----:B------:R1:W-:Y:S04]  /*ade0*/  STL [R1+0x37ec], R3 ;  /* 0x0037ec0301007387 */ /* 0x0003e80000100800 */
[----:B------:R-:W-:Y:S04]  /*adf0*/  STL [R1+0x37f0], R4 ;  /* 0x0037f00401007387 */ /* 0x000fe80000100800 */
[----:B------:R2:W-:Y:S01]  /*ae00*/  STL [R1+0x37e4], R5 ;  /* 0x0037e40501007387 */ /* 0x0005e20000100800 */
[----:B-1----:R-:W-:-:S05]  /*ae10*/  IMAD.WIDE R2, R0, 0x2, R28 ;  /* 0x0000000200027825 */ /* 0x002fca00078e021c */
[----:B------:R-:W-:Y:S01]  /*ae20*/  STL [R1+0x37e8], R2 ;  /* 0x0037e80201007387 */ /* 0x000fe20000100800 */
[----:B--2---:R-:W-:-:S03]  /*ae30*/  IMAD.WIDE R4, R0, 0x2, R26 ;  /* 0x0000000200047825 */ /* 0x004fc600078e021a */
[----:B------:R1:W-:Y:S04]  /*ae40*/  STL [R1+0x37dc], R3 ;  /* 0x0037dc0301007387 */ /* 0x0003e80000100800 */
[----:B------:R-:W-:Y:S04]  /*ae50*/  STL [R1+0x37e0], R4 ;  /* 0x0037e00401007387 */ /* 0x000fe80000100800 */
[----:B------:R4:W-:Y:S01]  /*ae60*/  STL [R1+0x37d4], R5 ;  /* 0x0037d40501007387 */ /* 0x0009e20000100800 */
[----:B-1----:R-:W-:-:S03]  /*ae70*/  IMAD.WIDE R2, R0, 0x2, R24 ;  /* 0x0000000200027825 */ /* 0x002fc600078e0218 */
[----:B------:R-:W-:Y:S04]  /*ae80*/  STL [R1+0x37d8], R6 ;  /* 0x0037d80601007387 */ /* 0x000fe80000100800 */
[----:B------:R1:W-:Y:S01]  /*ae90*/  STL [R1+0x37cc], R7 ;  /* 0x0037cc0701007387 */ /* 0x0003e20000100800 */
[----:B----4-:R-:W-:-:S03]  /*aea0*/  IMAD.WIDE R4, R0, 0x2, R20 ;  /* 0x0000000200047825 */ /* 0x010fc600078e0214 */
[----:B------:R-:W-:Y:S04]  /*aeb0*/  STL [R1+0x37d0], R2 ;  /* 0x0037d00201007387 */ /* 0x000fe80000100800 */
[----:B------:R2:W-:Y:S01]  /*aec0*/  STL [R1+0x37c4], R3 ;  /* 0x0037c40301007387 */ /* 0x0005e20000100800 */
[----:B-1----:R-:W-:-:S03]  /*aed0*/  IMAD.WIDE R6, R0, 0x2, R18 ;  /* 0x0000000200067825 */ /* 0x002fc600078e0212 */
[----:B------:R-:W-:Y:S04]  /*aee0*/  STL [R1+0x37c8], R4 ;  /* 0x0037c80401007387 */ /* 0x000fe80000100800 */
[----:B------:R1:W-:Y:S01]  /*aef0*/  STL [R1+0x37bc], R5 ;  /* 0x0037bc0501007387 */ /* 0x0003e20000100800 */
[----:B--2---:R-:W-:-:S03]  /*af00*/  IMAD.WIDE R2, R8, 0x2, R12 ;  /* 0x0000000208027825 */ /* 0x004fc600078e020c */
[----:B------:R-:W-:Y:S04]  /*af10*/  STL [R1+0x37c0], R6 ;  /* 0x0037c00601007387 */ /* 0x000fe80000100800 */
[----:B------:R2:W-:Y:S01]  /*af20*/  STL [R1+0x37b4], R7 ;  /* 0x0037b40701007387 */ /* 0x0005e20000100800 */
[----:B-1----:R-:W-:-:S03]  /*af30*/  IMAD.WIDE R4, R8, 0x2, R16 ;  /* 0x0000000208047825 */ /* 0x002fc600078e0210 */
[----:B------:R-:W-:Y:S04]  /*af40*/  STL [R1+0x37b8], R2 ;  /* 0x0037b80201007387 */ /* 0x000fe80000100800 */
[----:B------:R1:W-:Y:S01]  /*af50*/  STL [R1+0x37ac], R3 ;  /* 0x0037ac0301007387 */ /* 0x0003e20000100800 */
[----:B--2---:R-:W-:-:S03]  /*af60*/  IMAD.WIDE R6, R8, 0x2, R26 ;  /* 0x0000000208067825 */ /* 0x004fc600078e021a */
[----:B------:R-:W-:Y:S01]  /*af70*/  STL [R1+0x37b0], R4 ;  /* 0x0037b00401007387 */ /* 0x000fe20000100800 */
[----:B-1----:R-:W-:-:S03]  /*af80*/  IMAD.WIDE R2, R8, 0x2, R28 ;  /* 0x0000000208027825 */ /* 0x002fc600078e021c */
[----:B------:R1:W-:Y:S04]  /*af90*/  STL [R1+0x37a4], R5 ;  /* 0x0037a40501007387 */ /* 0x0003e80000100800 */
[----:B------:R-:W-:Y:S04]  /*afa0*/  STL [R1+0x37a8], R2 ;  /* 0x0037a80201007387 */ /* 0x000fe80000100800 */
[----:B------:R2:W-:Y:S01]  /*afb0*/  STL [R1+0x379c], R3 ;  /* 0x00379c0301007387 */ /* 0x0005e20000100800 */
[----:B-1----:R-:W-:-:S03]  /*afc0*/  IMAD.WIDE R4, R8, 0x2, R22 ;  /* 0x0000000208047825 */ /* 0x002fc600078e0216 */
[----:B------:R-:W-:Y:S04]  /*afd0*/  STL [R1+0x37a0], R6 ;  /* 0x0037a00601007387 */ /* 0x000fe80000100800 */
[----:B------:R1:W-:Y:S01]  /*afe0*/  STL [R1+0x3794], R7 ;  /* 0x0037940701007387 */ /* 0x0003e20000100800 */
[----:B--2---:R-:W-:-:S03]  /*aff0*/  IMAD.WIDE R2, R8, 0x2, R24 ;  /* 0x0000000208027825 */ /* 0x004fc600078e0218 */
[----:B------:R-:W-:Y:S01]  /*b000*/  STL [R1+0x3798], R4 ;  /* 0x0037980401007387 */ /* 0x000fe20000100800 */
[----:B------:R-:W-:-:S03]  /*b010*/  IMAD R0, R14, 0x7d, RZ ;  /* 0x0000007d0e007824 */ /* 0x000fc600078e02ff */
[----:B------:R2:W-:Y:S01]  /*b020*/  STL [R1+0x378c], R5 ;  /* 0x00378c0501007387 */ /* 0x0005e20000100800 */
[----:B-1----:R-:W-:-:S03]  /*b030*/  IMAD.WIDE R6, R8, 0x2, R18 ;  /* 0x0000000208067825 */ /* 0x002fc600078e0212 */
        /* <DEDUP_REMOVED lines=254> */
[----:B------:R-:W-:Y:S01]  /*c020*/  STL [R1+0x34fc], R5 ;  /* 0x0034fc0501007387 */ /* 0x000fe20000100800 */
[----:B-1----:R-:W-:-:S03]  /*c030*/  IMAD.WIDE R2, R0, 0x2, R12 ;  /* 0x0000000200027825 */ /* 0x002fc600078e020c */
[----:B------:R-:W-:Y:S04]  /*c040*/  STL [R1+0x3500], R6 ;  /* 0x0035000601007387 */ /* 0x000fe80000100800 */
[----:B------:R1:W-:Y:S04]  /*c050*/  STL [R1+0x34f4], R7 ;  /* 0x0034f40701007387 */ /* 0x0003e80000100800 */
[----:B------:R-:W-:Y:S04]  /*c060*/  STL [R1+0x34f8], R2 ;  /* 0x0034f80201007387 */ /* 0x000fe80000100800 */
[----:B------:R2:W-:Y:S01]  /*c070*/  STL [R1+0x34ec], R3 ;  /* 0x0034ec0301007387 */ /* 0x0005e20000100800 */
[----:B-1----:R-:W-:-:S04]  /*c080*/  IMAD.WIDE R6, R0, 0x2, R16 ;  /* 0x0000000200067825 */ /* 0x002fc800078e0210 */
[C---:B------:R-:W-:Y:S01]  /*c090*/  IMAD.WIDE R4, R0.reuse, 0x2, R26 ;  /* 0x0000000200047825 */ /* 0x040fe200078e021a */
[----:B------:R-:W-:Y:S03]  /*c0a0*/  STL [R1+0x34f0], R6 ;  /* 0x0034f00601007387 */ /* 0x000fe60000100800 */
[C---:B--2---:R-:W-:Y:S01]  /*c0b0*/  IMAD.WIDE R2, R0.reuse, 0x2, R28 ;  /* 0x0000000200027825 */ /* 0x044fe200078e021c */
[----:B------:R1:W-:Y:S04]  /*c0c0*/  STL [R1+0x34e4], R7 ;  /* 0x0034e40701007387 */ /* 0x0003e80000100800 */
[----:B------:R-:W-:Y:S04]  /*c0d0*/  STL [R1+0x34e8], R2 ;  /* 0x0034e80201007387 */ /* 0x000fe80000100800 */
[----:B------:R2:W-:Y:S01]  /*c0e0*/  STL [R1+0x34dc], R3 ;  /* 0x0034dc0301007387 */ /* 0x0005e20000100800 */
[----:B-1----:R-:W-:-:S03]  /*c0f0*/  IMAD.WIDE R6, R0, 0x2, R22 ;  /* 0x0000000200067825 */ /* 0x002fc600078e0216 */
[----:B------:R-:W-:Y:S01]  /*c100*/  STL [R1+0x34e0], R4 ;  /* 0x0034e00401007387 */ /* 0x000fe20000100800 */
[----:B------:R-:W-:-:S03]  /*c110*/  IMAD R8, R14, 0x72, RZ ;  /* 0x000000720e087824 */ /* 0x000fc600078e02ff */
        /* <DEDUP_REMOVED lines=306> */
[----:B------:R-:W-:-:S04]  /*d440*/  IMAD.WIDE R8, R10, 0x2, R12 ;  /* 0x000000020a087825 */ /* 0x000fc800078e020c */
[----:B--2---:R-:W-:Y:S01]  /*d450*/  IMAD.WIDE R4, R0, 0x2, R20 ;  /* 0x0000000200047825 */ /* 0x004fe200078e0214 */
        /* <DEDUP_REMOVED lines=202> */
[----:B------:R-:W2:Y:S03]  /*e100*/  LDC R12, c[0x0][0x3a8] ;  /* 0x0000ea00ff0c7b82 */ /* 0x000ea60000000800 */
[----:B------:R3:W-:Y:S01]  /*e110*/  STL [R1+0x1a30], R5 ;  /* 0x001a300501007387 */ /* 0x0007e20000100800 */
[----:B-1----:R-:W-:-:S03]  /*e120*/  IMAD.WIDE R2, R10, 0x2, R16 ;  /* 0x000000020a027825 */ /* 0x002fc600078e0210 */
[----:B------:R-:W-:Y:S01]  /*e130*/  STL [R1+0x1a3c], R6 ;  /* 0x001a3c0601007387 */ /* 0x000fe20000100800 */
[----:B------:R-:W1:Y:S03]  /*e140*/  LDC R13, c[0x0][0x3a8] ;  /* 0x0000ea00ff0d7b82 */ /* 0x000e660000000800 */
[----:B------:R4:W-:Y:S01]  /*e150*/  STL [R1+0x1a38], R7 ;  /* 0x001a380701007387 */ /* 0x0009e20000100800 */
[----:B---3--:R-:W-:-:S03]  /*e160*/  IMAD.WIDE R4, R10, 0x2, R28 ;  /* 0x000000020a047825 */ /* 0x008fc600078e021c */
[----:B------:R-:W-:Y:S04]  /*e170*/  STL [R1+0x1a44], R8 ;  /* 0x001a440801007387 */ /* 0x000fe80000100800 */
[----:B------:R-:W-:Y:S01]  /*e180*/  STL [R1+0x1a40], R9 ;  /* 0x001a400901007387 */ /* 0x000fe20000100800 */
[----:B----4-:R-:W-:-:S03]  /*e190*/  IMAD.WIDE R6, R10, 0x2, R26 ;  /* 0x000000020a067825 */ /* 0x010fc600078e021a */
[----:B------:R-:W-:Y:S04]  /*e1a0*/  STL [R1+0x1a4c], R2 ;  /* 0x001a4c0201007387 */ /* 0x000fe80000100800 */
[----:B------:R3:W-:Y:S04]  /*e1b0*/  STL [R1+0x1a48], R3 ;  /* 0x001a480301007387 */ /* 0x0007e80000100800 */
[----:B------:R-:W-:Y:S04]  /*e1c0*/  STL [R1+0x1a54], R4 ;  /* 0x001a540401007387 */ /* 0x000fe80000100800 */
[----:B------:R-:W-:Y:S01]  /*e1d0*/  STL [R1+0x1a50], R5 ;  /* 0x001a500501007387 */ /* 0x000fe20000100800 */
[----:B---3--:R-:W-:-:S03]  /*e1e0*/  IMAD.WIDE R2, R10, 0x2, R22 ;  /* 0x000000020a027825 */ /* 0x008fc600078e0216 */
[----:B------:R-:W-:Y:S04]  /*e1f0*/  STL [R1+0x1a5c], R6 ;  /* 0x001a5c0601007387 */ /* 0x000fe80000100800 */
[----:B------:R-:W-:Y:S01]  /*e200*/  STL [R1+0x1a58], R7 ;  /* 0x001a580701007387 */ /* 0x000fe20000100800 */
[----:B------:R-:W-:-:S03]  /*e210*/  IMAD R0, R14, 0x5d, RZ ;  /* 0x0000005d0e007824 */ /* 0x000fc600078e02ff */
[----:B------:R-:W-:Y:S04]  /*e220*/  STL [R1+0x1a64], R2 ;  /* 0x001a640201007387 */ /* 0x000fe80000100800 */
[----:B------:R-:W-:Y:S04]  /*e230*/  STL [R1+0x1a60], R3 ;  /* 0x001a600301007387 */ /* 0x000fe80000100800 */
[----:B------:R3:W-:Y:S04]  /*e240*/  STL [R1+0x3c04], R14 ;  /* 0x003c040e01007387 */ /* 0x0007e80000100800 */
[----:B---3--:R-:W3:Y:S01]  /*e250*/  LDL.64 R14, [R1+0xd20] ;  /* 0x000d2000010e7983 */ /* 0x008ee20000100a00 */
[----:B------:R-:W-:-:S04]  /*e260*/  IMAD.WIDE R2, R10, 0x2, R24 ;  /* 0x000000020a027825 */ /* 0x000fc800078e0218 */
[C---:B------:R-:W-:Y:S01]  /*e270*/  IMAD.WIDE R4, R10.reuse, 0x2, R20 ;  /* 0x000000020a047825 */ /* 0x040fe200078e0214 */
[----:B------:R-:W-:Y:S03]  /*e280*/  STL [R1+0x1a6c], R2 ;  /* 0x001a6c0201007387 */ /* 0x000fe60000100800 */
[----:B------:R-:W-:Y:S01]  /*e290*/  IMAD.WIDE R6, R10, 0x2, R18 ;  /* 0x000000020a067825 */ /* 0x000fe200078e0212 */
[----:B------:R4:W-:Y:S04]  /*e2a0*/  STL [R1+0x1a68], R3 ;  /* 0x001a680301007387 */ /* 0x0009e80000100800 */
[----:B------:R-:W-:Y:S04]  /*e2b0*/  STL [R1+0x1a74], R4 ;  /* 0x001a740401007387 */ /* 0x000fe80000100800 */
[----:B------:R0:W-:Y:S01]  /*e2c0*/  STL [R1+0x1a70], R5 ;  /* 0x001a700501007387 */ /* 0x0001e20000100800 */
[----:B----4-:R-:W-:-:S03]  /*e2d0*/  IMAD.WIDE R2, R0, 0x2, R16 ;  /* 0x0000000200027825 */ /* 0x010fc600078e0210 */
[----:B------:R-:W-:Y:S04]  /*e2e0*/  STL [R1+0x1a7c], R6 ;  /* 0x001a7c0601007387 */ /* 0x000fe80000100800 */
[----:B------:R4:W-:Y:S01]  /*e2f0*/  STL [R1+0x1a78], R7 ;  /* 0x001a780701007387 */ /* 0x0009e20000100800 */
[----:B0-----:R-:W-:-:S04]  /*e300*/  IMAD.WIDE R4, R0, 0x2, R28 ;  /* 0x0000000200047825 */ /* 0x001fc800078e021c */
[----:B----4-:R-:W-:-:S04]  /*e310*/  IMAD.WIDE R6, R0, 0x2, R26 ;  /* 0x0000000200067825 */ /* 0x010fc800078e021a */
[----:B------:R-:W-:Y:S02]  /*e320*/  IMAD R10, R11, 0x5c, RZ ;  /* 0x0000005c0b0a7824 */ /* 0x000fe400078e02ff */
[----:B------:R-:W0:Y:S01]  /*e330*/  LDC R11, c[0x0][0x3a8] ;  /* 0x0000ea00ff0b7b82 */ /* 0x000e220000000800 */
[----:B---3--:R-:W-:-:S05]  /*e340*/  IMAD.WIDE R8, R0, 0x2, R14 ;  /* 0x0000000200087825 */ /* 0x008fca00078e020e */
[----:B------:R-:W-:Y:S04]  /*e350*/  STL [R1+0x1a84], R8 ;  /* 0x001a840801007387 */ /* 0x000fe80000100800 */
[----:B------:R-:W-:Y:S04]  /*e360*/  STL [R1+0x1a80], R9 ;  /* 0x001a800901007387 */ /* 0x000fe80000100800 */
[----:B------:R-:W-:Y:S04]  /*e370*/  STL [R1+0x1a8c], R2 ;  /* 0x001a8c0201007387 */ /* 0x000fe80000100800 */
[----:B------:R3:W-:Y:S04]  /*e380*/  STL [R1+0x1a88], R3 ;  /* 0x001a880301007387 */ /* 0x0007e80000100800 */
[----:B------:R-:W-:Y:S04]  /*e390*/  STL [R1+0x1a94], R4 ;  /* 0x001a940401007387 */ /* 0x000fe80000100800 */
[----:B------:R4:W-:Y:S01]  /*e3a0*/  STL [R1+0x1a90], R5 ;  /* 0x001a900501007387 */ /* 0x0009e20000100800 */
[----:B---3--:R-:W-:-:S03]  /*e3b0*/  IMAD.WIDE R2, R0, 0x2, R22 ;  /* 0x0000000200027825 */ /* 0x008fc600078e0216 */
[----:B------:R-:W-:Y:S04]  /*e3c0*/  STL [R1+0x1a9c], R6 ;  /* 0x001a9c0601007387 */ /* 0x000fe80000100800 */
[----:B------:R3:W-:Y:S04]  /*e3d0*/  STL [R1+0x1a98], R7 ;  /* 0x001a980701007387 */ /* 0x0007e80000100800 */
[----:B------:R-:W-:Y:S01]  /*e3e0*/  STL [R1+0x1aa4], R2 ;  /* 0x001aa40201007387 */ /* 0x000fe20000100800 */
[----:B----4-:R-:W-:-:S03]  /*e3f0*/  IMAD.WIDE R4, R0, 0x2, R20 ;  /* 0x0000000200047825 */ /* 0x010fc600078e0214 */
[----:B------:R4:W-:Y:S01]  /*e400*/  STL [R1+0x1aa0], R3 ;  /* 0x001aa00301007387 */ /* 0x0009e20000100800 */
[----:B---3--:R-:W-:-:S04]  /*e410*/  IMAD.WIDE R6, R0, 0x2, R18 ;  /* 0x0000000200067825 */ /* 0x008fc800078e0212 */
[----:B----4-:R-:W-:-:S04]  /*e420*/  IMAD.WIDE R2, R0, 0x2, R24 ;  /* 0x0000000200027825 */ /* 0x010fc800078e0218 */
[C---:B------:R-:W-:Y:S01]  /*e430*/  IMAD.WIDE R8, R10.reuse, 0x2, R14 ;  /* 0x000000020a087825 */ /* 0x040fe200078e020e */
[----:B------:R-:W-:Y:S04]  /*e440*/  STL [R1+0x1aac], R2 ;  /* 0x001aac0201007387 */ /* 0x000fe80000100800 */
[----:B------:R3:W-:Y:S04]  /*e450*/  STL [R1+0x1aa8], R3 ;  /* 0x001aa80301007387 */ /* 0x0007e80000100800 */
[----:B------:R-:W-:Y:S04]  /*e460*/  STL [R1+0x1ab4], R4 ;  /* 0x001ab40401007387 */ /* 0x000fe80000100800 */
[----:B------:R4:W-:Y:S01]  /*e470*/  STL [R1+0x1ab0], R5 ;  /* 0x001ab00501007387 */ /* 0x0009e20000100800 */
[----:B---3--:R-:W-:-:S03]  /*e480*/  IMAD.WIDE R2, R10, 0x2, R16 ;  /* 0x000000020a027825 */ /* 0x008fc600078e0210 */
[----:B------:R-:W-:Y:S04]  /*e490*/  STL [R1+0x1abc], R6 ;  /* 0x001abc0601007387 */ /* 0x000fe80000100800 */
[----:B------:R3:W-:Y:S01]  /*e4a0*/  STL [R1+0x1ab8], R7 ;  /* 0x001ab80701007387 */ /* 0x0007e20000100800 */
[----:B----4-:R-:W-:-:S03]  /*e4b0*/  IMAD.WIDE R4, R10, 0x2, R28 ;  /* 0x000000020a047825 */ /* 0x010fc600078e021c */
[----:B------:R-:W-:Y:S04]  /*e4c0*/  STL [R1+0x1ac4], R8 ;  /* 0x001ac40801007387 */ /* 0x000fe80000100800 */
[----:B------:R-:W-:Y:S01]  /*e4d0*/  STL [R1+0x1ac0], R9 ;  /* 0x001ac00901007387 */ /* 0x000fe20000100800 */
[----:B---3--:R-:W-:-:S03]  /*e4e0*/  IMAD.WIDE R6, R10, 0x2, R26 ;  /* 0x000000020a067825 */ /* 0x008fc600078e021a */
        /* <DEDUP_REMOVED lines=8> */
[----:B--2---:R-:W-:Y:S02]  /*e570*/  IMAD R0, R12, 0x5b, RZ ;  /* 0x0000005b0c007824 */ /* 0x004fe400078e02ff */
[C---:B----4-:R-:W-:Y:S01]  /*e580*/  IMAD.WIDE R4, R10.reuse, 0x2, R20 ;  /* 0x000000020a047825 */ /* 0x050fe200078e0214 */
[----:B------:R2:W-:Y:S01]  /*e590*/  STL [R1+0x1ae0], R3 ;  /* 0x001ae00301007387 */ /* 0x0005e20000100800 */
[----:B------:R-:W4:Y:S02]  /*e5a0*/  LDC R12, c[0x0][0x3a8] ;  /* 0x0000ea00ff0c7b82 */ /* 0x000f240000000800 */
[----:B---3--:R-:W-:-:S04]  /*e5b0*/  IMAD.WIDE R6, R10, 0x2, R18 ;  /* 0x000000020a067825 */ /* 0x008fc800078e0212 */
[----:B--2---:R-:W-:-:S04]  /*e5c0*/  IMAD.WIDE R2, R10, 0x2, R24 ;  /* 0x000000020a027825 */ /* 0x004fc800078e0218 */
[C---:B------:R-:W-:Y:S01]  /*e5d0*/  IMAD.WIDE R8, R0.reuse, 0x2, R14 ;  /* 0x0000000200087825 */ /* 0x040fe200078e020e */
[----:B------:R-:W-:Y:S04]  /*e5e0*/  STL [R1+0x1aec], R2 ;  /* 0x001aec0201007387 */ /* 0x000fe80000100800 */
[----:B------:R2:W-:Y:S04]  /*e5f0*/  STL [R1+0x1ae8], R3 ;  /* 0x001ae80301007387 */ /* 0x0005e80000100800 */
[----:B------:R-:W-:Y:S04]  /*e600*/  STL [R1+0x1af4], R4 ;  /* 0x001af40401007387 */ /* 0x000fe80000100800 */
[----:B------:R3:W-:Y:S01]  /*e610*/  STL [R1+0x1af0], R5 ;  /* 0x001af00501007387 */ /* 0x0007e20000100800 */
[----:B--2---:R-:W-:-:S03]  /*e620*/  IMAD.WIDE R2, R0, 0x2, R16 ;  /* 0x0000000200027825 */ /* 0x004fc600078e0210 */
[----:B------:R-:W-:Y:S04]  /*e630*/  STL [R1+0x1afc], R6 ;  /* 0x001afc0601007387 */ /* 0x000fe80000100800 */
[----:B------:R2:W-:Y:S01]  /*e640*/  STL [R1+0x1af8], R7 ;  /* 0x001af80701007387 */ /* 0x0005e20000100800 */
[----:B---3--:R-:W-:-:S03]  /*e650*/  IMAD.WIDE R4, R0, 0x2, R28 ;  /* 0x0000000200047825 */ /* 0x008fc600078e021c */
[----:B------:R-:W-:Y:S04]  /*e660*/  STL [R1+0x1b04], R8 ;  /* 0x001b040801007387 */ /* 0x000fe80000100800 */
[----:B------:R-:W-:Y:S01]  /*e670*/  STL [R1+0x1b00], R9 ;  /* 0x001b000901007387 */ /* 0x000fe20000100800 */
[----:B--2---:R-:W-:-:S03]  /*e680*/  IMAD.WIDE R6, R0, 0x2, R26 ;  /* 0x0000000200067825 */ /* 0x004fc600078e021a */
[----:B------:R-:W-:Y:S04]  /*e690*/  STL [R1+0x1b0c], R2 ;  /* 0x001b0c0201007387 */ /* 0x000fe80000100800 */
[----:B------:R2:W-:Y:S04]  /*e6a0*/  STL [R1+0x1b08], R3 ;  /* 0x001b080301007387 */ /* 0x0005e80000100800 */
[----:B------:R-:W-:Y:S04]  /*e6b0*/  STL [R1+0x1b14], R4 ;  /* 0x001b140401007387 */ /* 0x000fe80000100800 */
[----:B------:R3:W-:Y:S01]  /*e6c0*/  STL [R1+0x1b10], R5 ;  /* 0x001b100501007387 */ /* 0x0007e20000100800 */
[----:B--2---:R-:W-:-:S03]  /*e6d0*/  IMAD.WIDE R2, R0, 0x2, R22 ;  /* 0x0000000200027825 */ /* 0x004fc600078e0216 */
[----:B------:R-:W-:Y:S04]  /*e6e0*/  STL [R1+0x1b1c], R6 ;  /* 0x001b1c0601007387 */ /* 0x000fe80000100800 */
[----:B------:R2:W-:Y:S04]  /*e6f0*/  STL [R1+0x1b18], R7 ;  /* 0x001b180701007387 */ /* 0x0005e80000100800 */
[----:B------:R-:W-:Y:S01]  /*e700*/  STL [R1+0x1b24], R2 ;  /* 0x001b240201007387 */ /* 0x000fe20000100800 */
[----:B0-----:R-:W-:Y:S02]  /*e710*/  IMAD R10, R11, 0x5a, RZ ;  /* 0x0000005a0b0a7824 */ /* 0x001fe400078e02ff */
[C---:B---3--:R-:W-:Y:S01]  /*e720*/  IMAD.WIDE R4, R0.reuse, 0x2, R20 ;  /* 0x0000000200047825 */ /* 0x048fe200078e0214 */
[----:B------:R0:W-:Y:S01]  /*e730*/  STL [R1+0x1b20], R3 ;  /* 0x001b200301007387 */ /* 0x0001e20000100800 */
[----:B------:R-:W3:Y:S02]  /*e740*/  LDC R11, c[0x0][0x3a8] ;  /* 0x0000ea00ff0b7b82 */ /* 0x000ee40000000800 */
[----:B--2---:R-:W-:-:S04]  /*e750*/  IMAD.WIDE R6, R0, 0x2, R18 ;  /* 0x0000000200067825 */ /* 0x004fc800078e0212 */
[----:B0-----:R-:W-:-:S04]  /*e760*/  IMAD.WIDE R2, R0, 0x2, R24 ;  /* 0x0000000200027825 */ /* 0x001fc800078e0218 */
[C---:B------:R-:W-:Y:S01]  /*e770*/  IMAD.WIDE R8, R10.reuse, 0x2, R14 ;  /* 0x000000020a087825 */ /* 0x040fe200078e020e */
[----:B------:R-:W-:Y:S04]  /*e780*/  STL [R1+0x1b2c], R2 ;  /* 0x001b2c0201007387 */ /* 0x000fe80000100800 */
[----:B------:R0:W-:Y:S04]  /*e790*/  STL [R1+0x1b28], R3 ;  /* 0x001b280301007387 */ /* 0x0001e80000100800 */
[----:B------:R-:W-:Y:S04]  /*e7a0*/  STL [R1+0x1b34], R4 ;  /* 0x001b340401007387 */ /* 0x000fe80000100800 */
[----:B------:R2:W-:Y:S01]  /*e7b0*/  STL [R1+0x1b30], R5 ;  /* 0x001b300501007387 */ /* 0x0005e20000100800 */
[----:B0-----:R-:W-:-:S03]  /*e7c0*/  IMAD.WIDE R2, R10, 0x2, R16 ;  /* 0x000000020a027825 */ /* 0x001fc600078e0210 */
[----:B------:R-:W-:Y:S04]  /*e7d0*/  STL [R1+0x1b3c], R6 ;  /* 0x001b3c0601007387 */ /* 0x000fe80000100800 */
[----:B------:R0:W-:Y:S01]  /*e7e0*/  STL [R1+0x1b38], R7 ;  /* 0x001b380701007387 */ /* 0x0001e20000100800 */
[----:B--2---:R-:W-:-:S03]  /*e7f0*/  IMAD.WIDE R4, R10, 0x2, R28 ;  /* 0x000000020a047825 */ /* 0x004fc600078e021c */
[----:B------:R-:W-:Y:S04]  /*e800*/  STL [R1+0x1b44], R8 ;  /* 0x001b440801007387 */ /* 0x000fe80000100800 */
[----:B------:R-:W-:Y:S01]  /*e810*/  STL [R1+0x1b40], R9 ;  /* 0x001b400901007387 */ /* 0x000fe20000100800 */
[----:B0-----:R-:W-:-:S03]  /*e820*/  IMAD.WIDE R6, R10, 0x2, R26 ;  /* 0x000000020a067825 */ /* 0x001fc600078e021a */
[----:B------:R-:W-:Y:S04]  /*e830*/  STL [R1+0x1b4c], R2 ;  /* 0x001b4c0201007387 */ /* 0x000fe80000100800 */
[----:B------:R0:W-:Y:S04]  /*e840*/  STL [R1+0x1b48], R3 ;  /* 0x001b480301007387 */ /* 0x0001e80000100800 */
[----:B------:R-:W-:Y:S04]  /*e850*/  STL [R1+0x1b54], R4 ;  /* 0x001b540401007387 */ /* 0x000fe80000100800 */
[----:B------:R2:W-:Y:S01]  /*e860*/  STL [R1+0x1b50], R5 ;  /* 0x001b500501007387 */ /* 0x0005e20000100800 */
[----:B0-----:R-:W-:-:S03]  /*e870*/  IMAD.WIDE R2, R10, 0x2, R22 ;  /* 0x000000020a027825 */ /* 0x001fc600078e0216 */
[----:B------:R-:W-:Y:S04]  /*e880*/  STL [R1+0x1b5c], R6 ;  /* 0x001b5c0601007387 */ /* 0x000fe80000100800 */
[----:B------:R0:W-:Y:S04]  /*e890*/  STL [R1+0x1b58], R7 ;  /* 0x001b580701007387 */ /* 0x0001e80000100800 */
[----:B------:R-:W-:Y:S01]  /*e8a0*/  STL [R1+0x1b64], R2 ;  /* 0x001b640201007387 */ /* 0x000fe20000100800 */
[----:B----4-:R-:W-:Y:S02]  /*e8b0*/  IMAD R0, R12, 0x59, RZ ;  /* 0x000000590c007824 */ /* 0x010fe400078e02ff */
[C---:B--2---:R-:W-:Y:S01]  /*e8c0*/  IMAD.WIDE R4, R10.reuse, 0x2, R20 ;  /* 0x000000020a047825 */ /* 0x044fe200078e0214 */
[----:B------:R2:W-:Y:S01]  /*e8d0*/  STL [R1+0x1b60], R3 ;  /* 0x001b600301007387 */ /* 0x0005e20000100800 */
[----:B------:R-:W4:Y:S02]  /*e8e0*/  LDC R12, c[0x0][0x3a8] ;  /* 0x0000ea00ff0c7b82 */ /* 0x000f240000000800 */
[----:B0-----:R-:W-:-:S04]  /*e8f0*/  IMAD.WIDE R6, R10, 0x2, R18 ;  /* 0x000000020a067825 */ /* 0x001fc800078e0212 */
[----:B--2---:R-:W-:-:S04]  /*e900*/  IMAD.WIDE R2, R10, 0x2, R24 ;  /* 0x000000020a027825 */ /* 0x004fc800078e0218 */
        /* <DEDUP_REMOVED lines=20> */
[----:B---3--:R-:W-:Y:S02]  /*ea50*/  IMAD R10, R11, 0x58, RZ ;  /* 0x000000580b0a7824 */ /* 0x008fe400078e02ff */
[C---:B--2---:R-:W-:Y:S01]  /*ea60*/  IMAD.WIDE R4, R0.reuse, 0x2, R20 ;  /* 0x0000000200047825 */ /* 0x044fe200078e0214 */
[----:B------:R2:W-:Y:S01]  /*ea70*/  STL [R1+0x1ba0], R3 ;  /* 0x001ba00301007387 */ /* 0x0005e20000100800 */
[----:B------:R-:W3:Y:S02]  /*ea80*/  LDC R11, c[0x0][0x3a8] ;  /* 0x0000ea00ff0b7b82 */ /* 0x000ee40000000800 */
        /* <DEDUP_REMOVED lines=620> */
[----:B---3--:R-:W-:Y:S02]  /*11150*/  IMAD.SHL.U32 R10, R11, 0x40, RZ ;  /* 0x000000400b0a7824 */ /* 0x008fe400078e00ff */
        /* <DEDUP_REMOVED lines=1590> */
[----:B--2---:R-:W-:Y:S02]  /*174c0*/  IMAD.WIDE R2, R10, 0x2, R24 ;  /* 0x000000020a027825 */ /* 0x004fe400078e0218 */
[----:B------:R-:W0:Y:S02]  /*174d0*/  LDC R10, c[0x0][0x3a8] ;  /* 0x0000ea00ff0a7b82 */ /* 0x000e240000000800 */
        /* <DEDUP_REMOVED lines=19> */
[----:B------:R-:W-:Y:S01]  /*17610*/  STL [R1+0x311c], R7 ;  /* 0x00311c0701007387 */ /* 0x000fe20000100800 */
[----:B-1----:R-:W-:-:S03]  /*17620*/  IMAD.WIDE R4, R0, 0x2, R20 ;  /* 0x0000000200047825 */ /* 0x002fc600078e0214 */
[----:B------:R3:W-:Y:S04]  /*17630*/  STL [R1+0x3128], R8 ;  /* 0x0031280801007387 */ /* 0x0007e80000100800 */
[----:B------:R1:W-:Y:S04]  /*17640*/  STL [R1+0x3124], R9 ;  /* 0x0031240901007387 */ /* 0x0003e80000100800 */
[----:B------:R-:W-:Y:S01]  /*17650*/  STL [R1+0x3130], R2 ;  /* 0x0031300201007387 */ /* 0x000fe20000100800 */
[----:B---3--:R-:W-:-:S03]  /*17660*/  IMAD.SHL.U32 R8, R11, 0x2, RZ ;  /* 0x000000020b087824 */ /* 0x008fc600078e00ff */
[----:B------:R2:W-:Y:S01]  /*17670*/  STL [R1+0x312c], R3 ;  /* 0x00312c0301007387 */ /* 0x0005e20000100800 */
[----:B-1----:R-:W1:Y:S01]  /*17680*/  LDC R9, c[0x0][0x3a8] ;  /* 0x0000ea00ff097b82 */ /* 0x002e620000000800 */
[----:B------:R-:W-:Y:S02]  /*17690*/  IMAD.WIDE R6, R8, 0x2, R14 ;  /* 0x0000000208067825 */ /* 0x000fe400078e020e */
[----:B------:R-:W3:Y:S05]  /*176a0*/  LDL.LU R14, [R1+0x3c04] ;  /* 0x003c0400010e7983 */ /* 0x000eea0000300800 */
[----:B------:R-:W0:Y:S01]  /*176b0*/  LDC R11, c[0x0][0x3a8] ;  /* 0x0000ea00ff0b7b82 */ /* 0x000e220000000800 */
[----:B--2---:R-:W-:Y:S01]  /*176c0*/  IMAD.WIDE R2, R0, 0x2, R18 ;  /* 0x0000000200027825 */ /* 0x004fe200078e0212 */
[----:B------:R-:W-:Y:S04]  /*176d0*/  STL [R1+0x3138], R4 ;  /* 0x0031380401007387 */ /* 0x000fe80000100800 */
[----:B------:R2:W-:Y:S02]  /*176e0*/  STL [R1+0x3134], R5 ;  /* 0x0031340501007387 */ /* 0x0005e40000100800 */
[----:B------:R-:W0:Y:S02]  /*176f0*/  LDC R0, c[0x0][0x3a8] ;  /* 0x0000ea00ff007b82 */ /* 0x000e240000000800 */
[----:B------:R-:W-:Y:S04]  /*17700*/  STL [R1+0x3140], R2 ;  /* 0x0031400201007387 */ /* 0x000fe80000100800 */
[----:B------:R4:W-:Y:S01]  /*17710*/  STL [R1+0x313c], R3 ;  /* 0x00313c0301007387 */ /* 0x0009e20000100800 */
[C---:B--2---:R-:W-:Y:S01]  /*17720*/  IMAD.WIDE R4, R8.reuse, 0x2, R16 ;  /* 0x0000000208047825 */ /* 0x044fe200078e0210 */
[----:B------:R-:W2:Y:S02]  /*17730*/  LDC R15, c[0x0][0x3a8] ;  /* 0x0000ea00ff0f7b82 */ /* 0x000ea40000000800 */
[----:B------:R-:W-:Y:S04]  /*17740*/  STL [R1+0x3148], R6 ;  /* 0x0031480601007387 */ /* 0x000fe80000100800 */
[----:B------:R1:W-:Y:S01]  /*17750*/  STL [R1+0x3144], R7 ;  /* 0x0031440701007387 */ /* 0x0003e20000100800 */
[C---:B----4-:R-:W-:Y:S01]  /*17760*/  IMAD.WIDE R2, R8.reuse, 0x2, R28 ;  /* 0x0000000208027825 */ /* 0x050fe200078e021c */
[----:B------:R-:W4:Y:S02]  /*17770*/  LDC R16, c[0x0][0x3a8] ;  /* 0x0000ea00ff107b82 */ /* 0x000f240000000800 */
[----:B------:R-:W-:Y:S04]  /*17780*/  STL [R1+0x3150], R4 ;  /* 0x0031500401007387 */ /* 0x000fe80000100800 */
[----:B------:R1:W-:Y:S02]  /*17790*/  STL [R1+0x314c], R5 ;  /* 0x00314c0501007387 */ /* 0x0003e40000100800 */
[----:B-1----:R-:W-:-:S02]  /*177a0*/  IMAD.WIDE R6, R8, 0x2, R22 ;  /* 0x0000000208067825 */ /* 0x002fc400078e0216 */
[----:B------:R-:W-:Y:S02]  /*177b0*/  STL [R1+0x3158], R2 ;  /* 0x0031580201007387 */ /* 0x000fe40000100800 */
[C---:B------:R-:W-:Y:S02]  /*177c0*/  IMAD.WIDE R4, R8.reuse, 0x2, R26 ;  /* 0x0000000208047825 */ /* 0x040fe400078e021a */
[----:B------:R1:W-:Y:S04]  /*177d0*/  STL [R1+0x3154], R3 ;  /* 0x0031540301007387 */ /* 0x0003e80000100800 */
[----:B------:R-:W-:Y:S04]  /*177e0*/  STL [R1+0x3160], R4 ;  /* 0x0031600401007387 */ /* 0x000fe80000100800 */
[----:B------:R0:W-:Y:S01]  /*177f0*/  STL [R1+0x315c], R5 ;  /* 0x00315c0501007387 */ /* 0x0001e20000100800 */
[----:B-1----:R-:W-:-:S03]  /*17800*/  IMAD.WIDE R2, R8, 0x2, R24 ;  /* 0x0000000208027825 */ /* 0x002fc600078e0218 */
[----:B------:R-:W-:Y:S04]  /*17810*/  STL [R1+0x3168], R6 ;  /* 0x0031680601007387 */ /* 0x000fe80000100800 */
[----:B------:R-:W-:Y:S01]  /*17820*/  STL [R1+0x3164], R7 ;  /* 0x0031640701007387 */ /* 0x000fe20000100800 */
[----:B0-----:R-:W-:-:S03]  /*17830*/  IMAD.WIDE R4, R8, 0x2, R20 ;  /* 0x0000000208047825 */ /* 0x001fc600078e0214 */
[----:B------:R-:W-:Y:S04]  /*17840*/  STL [R1+0x3170], R2 ;  /* 0x0031700201007387 */ /* 0x000fe80000100800 */
[----:B------:R0:W-:Y:S04]  /*17850*/  STL [R1+0x316c], R3 ;  /* 0x00316c0301007387 */ /* 0x0001e80000100800 */
[----:B0-----:R-:W2:Y:S04]  /*17860*/  LDL.64 R2, [R1+0xd20] ;  /* 0x000d200001027983 */ /* 0x001ea80000100a00 */
[----:B------:R-:W-:Y:S04]  /*17870*/  STL [R1+0x3178], R4 ;  /* 0x0031780401007387 */ /* 0x000fe80000100800 */
[----:B------:R0:W-:Y:S04]  /*17880*/  STL [R1+0x3174], R5 ;  /* 0x0031740501007387 */ /* 0x0001e80000100800 */
[----:B0-----:R-:W3:Y:S01]  /*17890*/  LDL.64 R4, [R1+0xd28] ;  /* 0x000d280001047983 */ /* 0x001ee20000100a00 */
[----:B------:R-:W-:-:S05]  /*178a0*/  IMAD.WIDE R6, R8, 0x2, R18 ;  /* 0x0000000208067825 */ /* 0x000fca00078e0212 */
[----:B------:R-:W-:Y:S04]  /*178b0*/  STL [R1+0x3180], R6 ;  /* 0x0031800601007387 */ /* 0x000fe80000100800 */
[----:B------:R0:W-:Y:S02]  /*178c0*/  STL [R1+0x317c], R7 ;  /* 0x00317c0701007387 */ /* 0x0001e40000100800 */
[----:B0-----:R-:W-:Y:S02]  /*178d0*/  IMAD.WIDE R6, R10, 0x2, R28 ;  /* 0x000000020a067825 */ /* 0x001fe400078e021c */
[----:B------:R-:W4:Y:S02]  /*178e0*/  LDL.LU R29, [R1+0x3c00] ;  /* 0x003c0000011d7983 */ /* 0x000f240000300800 */
[----:B--2---:R-:W-:-:S05]  /*178f0*/  IMAD.WIDE R2, R0, 0x2, R2 ;  /* 0x0000000200027825 */ /* 0x004fca00078e0202 */
[----:B------:R-:W-:Y:S04]  /*17900*/  STL [R1+0x3188], R2 ;  /* 0x0031880201007387 */ /* 0x000fe80000100800 */
[----:B------:R0:W-:Y:S01]  /*17910*/  STL [R1+0x3184], R3 ;  /* 0x0031840301007387 */ /* 0x0001e20000100800 */
[----:B---3--:R-:W-:-:S04]  /*17920*/  IMAD.WIDE R4, R9, 0x2, R4 ;  /* 0x0000000209047825 */ /* 0x008fc800078e0204 */
[----:B------:R-:W-:Y:S01]  /*17930*/  IMAD.WIDE R8, R11, 0x2, R26 ;  /* 0x000000020b087825 */ /* 0x000fe200078e021a */
[----:B------:R-:W-:Y:S03]  /*17940*/  STL [R1+0x3190], R4 ;  /* 0x0031900401007387 */ /* 0x000fe60000100800 */
[----:B0-----:R-:W-:Y:S01]  /*17950*/  IMAD.WIDE R2, R12, 0x2, R22 ;  /* 0x000000020c027825 */ /* 0x001fe200078e0216 */
[----:B------:R0:W-:Y:S04]  /*17960*/  STL [R1+0x318c], R5 ;  /* 0x00318c0501007387 */ /* 0x0001e80000100800 */
[----:B------:R-:W-:Y:S04]  /*17970*/  STL [R1+0x3198], R6 ;  /* 0x0031980601007387 */ /* 0x000fe80000100800 */
[----:B------:R1:W-:Y:S01]  /*17980*/  STL [R1+0x3194], R7 ;  /* 0x0031940701007387 */ /* 0x0003e20000100800 */
[----:B0-----:R-:W-:-:S03]  /*17990*/  IMAD.WIDE R4, R13, 0x2, R24 ;  /* 0x000000020d047825 */ /* 0x001fc600078e0218 */
[----:B------:R-:W-:Y:S04]  /*179a0*/  STL [R1+0x31a0], R8 ;  /* 0x0031a00801007387 */ /* 0x000fe80000100800 */
[----:B------:R-:W-:Y:S01]  /*179b0*/  STL [R1+0x319c], R9 ;  /* 0x00319c0901007387 */ /* 0x000fe20000100800 */
[----:B-1----:R-:W-:-:S03]  /*179c0*/  IMAD.WIDE R6, R15, 0x2, R20 ;  /* 0x000000020f067825 */ /* 0x002fc600078e0214 */
[----:B------:R-:W-:Y:S04]  /*179d0*/  STL [R1+0x31a8], R2 ;  /* 0x0031a80201007387 */ /* 0x000fe80000100800 */
[----:B------:R4:W-:Y:S04]  /*179e0*/  STL [R1+0x31a4], R3 ;  /* 0x0031a40301007387 */ /* 0x0009e80000100800 */
[----:B------:R-:W-:Y:S04]  /*179f0*/  STL [R1+0x31b0], R4 ;  /* 0x0031b00401007387 */ /* 0x000fe80000100800 */
[----:B------:R-:W-:Y:S01]  /*17a00*/  STL [R1+0x31ac], R5 ;  /* 0x0031ac0501007387 */ /* 0x000fe20000100800 */
[----:B----4-:R-:W-:-:S03]  /*17a10*/  IMAD.WIDE R2, R16, 0x2, R18 ;  /* 0x0000000210027825 */ /* 0x010fc600078e0212 */
[----:B------:R-:W-:Y:S04]  /*17a20*/  STL [R1+0x31b8], R6 ;  /* 0x0031b80601007387 */ /* 0x000fe80000100800 */
[----:B------:R-:W-:Y:S04]  /*17a30*/  STL [R1+0x31b4], R7 ;  /* 0x0031b40701007387 */ /* 0x000fe80000100800 */
[----:B------:R0:W-:Y:S04]  /*17a40*/  STL [R1+0x31c0], R2 ;  /* 0x0031c00201007387 */ /* 0x0001e80000100800 */
[----:B------:R1:W-:Y:S04]  /*17a50*/  STL [R1+0x31bc], R3 ;  /* 0x0031bc0301007387 */ /* 0x0003e80000100800 */
[----:B------:R2:W-:Y:S04]  /*17a60*/  STL [R1+0x1814], RZ ;  /* 0x001814ff01007387 */ /* 0x0005e80000100800 */
        /* <DEDUP_REMOVED lines=300> */
[----:B------:R2:W-:Y:S01]  /*18d30*/  STL [R1+0xa10], RZ ;  /* 0x000a10ff01007387 */ /* 0x0005e20000100800 */
[----:B------:R-:W3:Y:S03]  /*18d40*/  S2R R28, SR_TID.X ;  /* 0x00000000001c7919 */ /* 0x000ee60000002100 */
        /* <DEDUP_REMOVED lines=29> */
[----:B---3--:R-:W-:-:S03]  /*18f20*/  LOP3.LUT R28, R28, 0x3f, RZ, 0xc0, !PT ;  /* 0x0000003f1c1c7812 */ /* 0x008fc600078ec0ff */
[----:B------:R2:W-:Y:S04]  /*18f30*/  STL [R1+0xaa8], RZ ;  /* 0x000aa8ff01007387 */ /* 0x0005e80000100800 */
[----:B------:R2:W-:Y:S04]  /*18f40*/  STL [R1+0xaac], RZ ;  /* 0x000aacff01007387 */ /* 0x0005e80000100800 */
[----:B------:R2:W-:Y:S04]  /*18f50*/  STL [R1+0x9c0], RZ ;  /* 0x0009c0ff01007387 */ /* 0x0005e80000100800 */
[----:B------:R2:W-:Y:S04]  /*18f60*/  STL [R1+0x9c4], RZ ;  /* 0x0009c4ff01007387 */ /* 0x0005e80000100800 */
[----:B------:R2:W-:Y:S01]  /*18f70*/  STL [R1+0x9c8], RZ ;  /* 0x0009c8ff01007387 */ /* 0x0005e20000100800 */
[----:B0-----:R-:W-:-:S02]  /*18f80*/  IMAD.SHL.U32 R2, R28, 0x2, RZ ;  /* 0x000000021c027824 */ /* 0x001fc400078e00ff */
[----:B------:R-:W0:Y:S01]  /*18f90*/  LDC R28, c[0x0][0x3ac] ;  /* 0x0000eb00ff1c7b82 */ /* 0x000e220000000800 */
        /* <DEDUP_REMOVED lines=14> */
[----:B0-----:R-:W-:Y:S01]  /*19080*/  IMAD.SHL.U32 R0, R28, 0x80, RZ ;  /* 0x000000801c007824 */ /* 0x001fe200078e00ff */
[----:B------:R-:W-:Y:S01]  /*19090*/  USHF.R.S32.HI UR6, URZ, 0x1f, UR4 ;  /* 0x0000001fff067899 */ /* 0x000fe20008011404 */
[----:B------:R-:W-:-:S03]  /*190a0*/  IMAD.SHL.U32 R14, R14, 0x80, RZ ;  /* 0x000000800e0e7824 */ /* 0x000fc600078e00ff */
[----:B-1----:R-:W-:Y:S01]  /*190b0*/  SHF.R.S32.HI R3, RZ, 0x1f, R0 ;  /* 0x0000001fff037819 */ /* 0x002fe20000011400 */
[----:B------:R-:W-:Y:S01]  /*190c0*/  ULEA.HI UR6, UR6, UR4, URZ, 0x7 ;  /* 0x0000000406067291 */ /* 0x000fe2000f8f38ff */
[----:B------:R2:W-:Y:S01]  /*190d0*/  STL [R1+0x4e4], RZ ;  /* 0x0004e4ff01007387 */ /* 0x0005e20000100800 */
[----:B------:R-:W-:Y:S01]  /*190e0*/  SHF.R.S32.HI R4, RZ, 0x1f, R14 ;  /* 0x0000001fff047819 */ /* 0x000fe2000001140e */
[----:B------:R-:W-:Y:S01]  /*190f0*/  IMAD.SHL.U32 R28, R14, 0x2, RZ ;  /* 0x000000020e1c7824 */ /* 0x000fe200078e00ff */
[----:B------:R-:W-:Y:S01]  /*19100*/  SHF.L.U64.HI R3, R0, 0x1, R3 ;  /* 0x0000000100037819 */ /* 0x000fe20000010203 */
[----:B------:R2:W-:Y:S01]  /*19110*/  STL [R1+0x4e8], RZ ;  /* 0x0004e8ff01007387 */ /* 0x0005e20000100800 */
[----:B------:R-:W-:Y:S01]  /*19120*/  SHF.L.U64.HI R0, R14, 0x1, R4 ;  /* 0x000000010e007819 */ /* 0x000fe20000010204 */
[----:B------:R-:W-:Y:S01]  /*19130*/  USHF.R.S32.HI UR6, URZ, 0x7, UR6 ;  /* 0x00000007ff067899 */ /* 0x000fe20008011406 */
[C---:B------:R-:W-:Y:S01]  /*19140*/  LOP3.LUT R4, R2.reuse, 0x20, RZ, 0x3c, !PT ;  /* 0x0000002002047812 */ /* 0x040fe200078e3cff */
[----:B------:R2:W-:Y:S01]  /*19150*/  STL [R1+0x4ec], RZ ;  /* 0x0004ecff01007387 */ /* 0x0005e20000100800 */
[----:B------:R-:W-:-:S02]  /*19160*/  LOP3.LUT R4, R2, 0x40, RZ, 0x3c, !PT ;  /* 0x0000004002047812 */ /* 0x000fc400078e3cff */
[C---:B------:R-:W-:Y:S01]  /*19170*/  LOP3.LUT R4, R2.reuse, 0x60, RZ, 0x3c, !PT ;  /* 0x0000006002047812 */ /* 0x040fe200078e3cff */
[----:B------:R2:W-:Y:S01]  /*19180*/  STL [R1+0xcc0], RZ ;  /* 0x000cc0ff01007387 */ /* 0x0005e20000100800 */
[----:B------:R-:W-:Y:S02]  /*19190*/  LOP3.LUT R4, R29, 0x40, RZ, 0x3c, !PT ;  /* 0x000000401d047812 */ /* 0x000fe400078e3cff */
[C---:B------:R-:W-:Y:S01]  /*191a0*/  LOP3.LUT R5, R2.reuse, 0x30, RZ, 0x3c, !PT ;  /* 0x0000003002057812 */ /* 0x040fe200078e3cff */
[----:B------:R2:W-:Y:S01]  /*191b0*/  STL [R1+0xcc4], RZ ;  /* 0x000cc4ff01007387 */ /* 0x0005e20000100800 */
[C---:B------:R-:W-:Y:S02]  /*191c0*/  LOP3.LUT R6, R2.reuse, 0x10, RZ, 0x3c, !PT ;  /* 0x0000001002067812 */ /* 0x040fe400078e3cff */
[C---:B------:R-:W-:Y:S01]  /*191d0*/  LOP3.LUT R5, R2.reuse, 0x50, RZ, 0x3c, !PT ;  /* 0x0000005002057812 */ /* 0x040fe200078e3cff */
[----:B------:R2:W-:Y:S01]  /*191e0*/  STL [R1+0xcc8], RZ ;  /* 0x000cc8ff01007387 */ /* 0x0005e20000100800 */
[----:B------:R-:W-:-:S03]  /*191f0*/  LOP3.LUT R6, R2, 0x70, RZ, 0x3c, !PT ;  /* 0x0000007002067812 */ /* 0x000fc600078e3cff */
        /* <DEDUP_REMOVED lines=131> */
[----:B------:R-:W0:Y:S03]  /*19a30*/  S2R R19, SR_TID.X ;  /* 0x0000000000137919 */ /* 0x000e260000002100 */
        /* <DEDUP_REMOVED lines=8> */
[C---:B0-----:R-:W-:Y:S01]  /*19ac0*/  IMAD.SHL.U32 R18, R19.reuse, 0x2, RZ ;  /* 0x0000000213127824 */ /* 0x041fe200078e00ff */
[----:B------:R-:W-:-:S02]  /*19ad0*/  LOP3.LUT R19, R19, 0x7, RZ, 0xc0, !PT ;  /* 0x0000000713137812 */ /* 0x000fc400078ec0ff */
[----:B------:R2:W-:Y:S03]  /*19ae0*/  STL [R1+0x928], RZ ;  /* 0x000928ff01007387 */ /* 0x0005e60000100800 */
[----:B------:R-:W-:Y:S01]  /*19af0*/  IMAD R19, R19, 0x110, RZ ;  /* 0x0000011013137824 */ /* 0x000fe200078e02ff */
[----:B------:R2:W-:Y:S04]  /*19b00*/  STL [R1+0x92c], RZ ;  /* 0x00092cff01007387 */ /* 0x0005e80000100800 */
[----:B------:R2:W-:Y:S01]  /*19b10*/  STL [R1+0x830], RZ ;  /* 0x000830ff01007387 */ /* 0x0005e20000100800 */
[----:B------:R-:W-:-:S03]  /*19b20*/  LOP3.LUT R19, R19, 0x30, R18, 0x78, !PT ;  /* 0x0000003013137812 */ /* 0x000fc600078e7812 */
        /* <DEDUP_REMOVED lines=16> */
[----:B------:R2:W-:Y:S02]  /*19c30*/  STL [R1+0x3bf8], R4 ;  /* 0x003bf80401007387 */ /* 0x0005e40000100800 */
.L_x_1:
[----:B0-2---:R-:W2:Y:S01]  /*19c40*/  LDL.64 R4, [R1+0xd58] ;  /* 0x000d580001047983 */ /* 0x005ea20000100a00 */
[----:B------:R-:W0:Y:S03]  /*19c50*/  LDC R11, c[0x0][0x3a0] ;  /* 0x0000e800ff0b7b82 */ /* 0x000e260000000800 */
[----:B--2---:R1:W-:Y:S04]  /*19c60*/  STL [R1+0x4eb0], R5 ;  /* 0x004eb00501007387 */ /* 0x0043e80000100800 */
[----:B-1----:R-:W0:Y:S04]  /*19c70*/  LDL R5, [R1+0x1814] ;  /* 0x0018140001057983 */ /* 0x002e280000100800 */
[----:B------:R-:W-:Y:S04]  /*19c80*/  STL [R1+0x3fa8], R13 ;  /* 0x003fa80d01007387 */ /* 0x000fe80000100800 */
        /* <DEDUP_REMOVED lines=73> */
[----:B------:R-:W-:Y:S01]  /*1a120*/  STL [R1+0x40d0], R13 ;  /* 0x0040d00d01007387 */ /* 0x000fe20000100800 */
[----:B0-----:R-:W-:-:S03]  /*1a130*/  IMAD R11, R5, -0x80, R11 ;  /* 0xffffff80050b7824 */ /* 0x001fc600078e020b */
        /* <DEDUP_REMOVED lines=888> */
[----:B------:R0:W-:Y:S04]  /*1d8c0*/  STL [R1+0x4eac], R2 ;  /* 0x004eac0201007387 */ /* 0x0001e80000100800 */
[----:B------:R-:W-:Y:S04]  /*1d8d0*/  STL [R1+0x3f9c], R27 ;  /* 0x003f9c1b01007387 */ /* 0x000fe80000100800 */
[----:B------:R-:W-:Y:S04]  /*1d8e0*/  STL [R1+0x3f98], R26 ;  /* 0x003f981a01007387 */ /* 0x000fe80000100800 */
[----:B-----5:R-:W-:Y:S04]  /*1d8f0*/  STL [R1+0x3f94], R25 ;  /* 0x003f941901007387 */ /* 0x020fe80000100800 */
        /* <DEDUP_REMOVED lines=105> */
[----:B------:R-:W2:Y:S01]  /*1df90*/  LDL.LU R5, [R1+0x4eb0] ;  /* 0x004eb00001057983 */ /* 0x000ea20000300800 */
[----:B------:R-:W-:-:S02]  /*1dfa0*/  ISETP.GT.AND P0, PT, R11, RZ, PT ;  /* 0x000000ff0b00720c */ /* 0x000fc40003f04270 */
[----:B0-----:R-:W-:Y:S02]  /*1dfb0*/  PRMT R2, RZ, 0x7610, R2 ;  /* 0x00007610ff027816 */ /* 0x001fe40000000002 */
[----:B------:R-:W-:Y:S02]  /*1dfc0*/  PRMT R13, RZ, 0x7610, R13 ;  /* 0x00007610ff0d7816 */ /* 0x000fe4000000000d */
[----:B------:R-:W-:-:S07]  /*1dfd0*/  PRMT R12, RZ, 0x7610, R12 ;  /* 0x00007610ff0c7816 */ /* 0x000fce000000000c */
[----:B--2---:R-:W2:Y:S04]  /*1dfe0*/  @P0 LDG.E.U16 R2, desc[UR8][R4.64] ;  /* 0x0000000804020981 */ /* 0x004ea8000c1e1500 */
[----:B--2---:R0:W-:Y:S04]  /*1dff0*/  STL [R1+0x17f4], R2 ;  /* 0x0017f40201007387 */ /* 0x0041e80000100800 */
[----:B0-----:R-:W2:Y:S04]  /*1e000*/  LDL.LU R2, [R1+0x4eac] ;  /* 0x004eac0001027983 */ /* 0x001ea80000300800 */
[----:B------:R-:W3:Y:S04]  /*1e010*/  LDL.64 R4, [R1+0xd50] ;  /* 0x000d500001047983 */ /* 0x000ee80000100a00 */
[----:B---3--:R-:W3:Y:S04]  /*1e020*/  @P0 LDG.E.U16 R13, desc[UR8][R4.64] ;  /* 0x00000008040d0981 */ /* 0x008ee8000c1e1500 */
[----:B---3--:R0:W-:Y:S04]  /*1e030*/  STL [R1+0x17f0], R13 ;  /* 0x0017f00d01007387 */ /* 0x0081e80000100800 */
[----:B0-----:R-:W3:Y:S04]  /*1e040*/  LDL.LU R13, [R1+0x4ea8] ;  /* 0x004ea800010d7983 */ /* 0x001ee80000300800 */
[----:B------:R-:W4:Y:S01]  /*1e050*/  LDL.64 R4, [R1+0xd48] ;  /* 0x000d480001047983 */ /* 0x000f220000100a00 */
[----:B---3--:R-:W-:-:S03]  /*1e060*/  PRMT R13, RZ, 0x7610, R13 ;  /* 0x00007610ff0d7816 */ /* 0x008fc6000000000d */
[----:B----4-:R-:W3:Y:S04]  /*1e070*/  @P0 LDG.E.U16 R12, desc[UR8][R4.64] ;  /* 0x00000008040c0981 */ /* 0x010ee8000c1e1500 */
        /* <DEDUP_REMOVED lines=8> */
[----:B------:R-:W-:-:S02]  /*1e100*/  ISETP.GT.AND P1, PT, R11, 0x1, PT ;  /* 0x000000010b00780c */ /* 0x000fc40003f24270 */
[----:B---3--:R-:W-:Y:S01]  /*1e110*/  PRMT R13, RZ, 0x7610, R13 ;  /* 0x00007610ff0d7816 */ /* 0x008fe2000000000d */
        /* <DEDUP_REMOVED lines=18> */
[----:B------:R-:W4:Y:S04]  /*1e240*/  LDL R4, [R1+0x31bc] ;  /* 0x0031bc0001047983 */ /* 0x000f280000100800 */
[----:B------:R-:W4:Y:S01]  /*1e250*/  LDL R5, [R1+0x31c0] ;  /* 0x0031c00001057983 */ /* 0x000f220000100800 */
[----:B---3--:R-:W-:-:S02]  /*1e260*/  PRMT R13, RZ, 0x7610, R13 ;  /* 0x00007610ff0d7816 */ /* 0x008fc4000000000d */
[----:B----4-:R-:W-:-:S04]  /*1e270*/  @P1 LOP3.LUT R5, R5, R4, RZ, 0x3c, !PT ;  /* 0x0000000405051212 */ /* 0x010fc800078e3cff */
[----:B------:R-:W-:-:S04]  /*1e280*/  @P1 LOP3.LUT R4, R5, R4, RZ, 0x3c, !PT ;  /* 0x0000000405041212 */ /* 0x000fc800078e3cff */
[----:B------:R-:W-:-:S05]  /*1e290*/  @P1 LOP3.LUT R5, R5, R4, RZ, 0x3c, !PT ;  /* 0x0000000405051212 */ /* 0x000fca00078e3cff */
[----:B------:R-:W3:Y:S04]  /*1e2a0*/  @P1 LDG.E.U16 R12, desc[UR8][R4.64] ;  /* 0x00000008040c1981 */ /* 0x000ee8000c1e1500 */
        /* <DEDUP_REMOVED lines=31> */
[----:B------:R-:W-:-:S02]  /*1e4a0*/  ISETP.GT.AND P0, PT, R11, 0x2, PT ;  /* 0x000000020b00780c */ /* 0x000fc40003f04270 */
[----:B---3--:R-:W-:Y:S02]  /*1e4b0*/  PRMT R13, RZ, 0x7610, R13 ;  /* 0x00007610ff0d7816 */ /* 0x008fe4000000000d */
        /* <DEDUP_REMOVED lines=7087> */
[----:B------:R-:W4:Y:S02]  /*39fb0*/  LDL R5, [R1+0x1954] ;  /* 0x0019540001057983 */ /* 0x000f240000100800 */
[----:B----4-:R-:W-:-:S04]  /*39fc0*/  @P0 LOP3.LUT R5, R5, R4, RZ, 0x3c, !PT ;  /* 0x0000000405050212 */ /* 0x010fc800078e3cff */
[----:B------:R-:W-:-:S04]  /*39fd0*/  @P0 LOP3.LUT R4, R5, R4, RZ, 0x3c, !PT ;  /* 0x0000000405040212 */ /* 0x000fc800078e3cff */
[----:B------:R-:W-:-:S05]  /*39fe0*/  @P0 LOP3.LUT R5, R5, R4, RZ, 0x3c, !PT ;  /* 0x0000000405050212 */ /* 0x000fca00078e3cff */
[----:B------:R-:W4:Y:S04]  /*39ff0*/  @P0 LDG.E.U16 R13, desc[UR8][R4.64] ;  /* 0x00000008040d0981 */ /* 0x000f28000c1e1500 */
[----:B----4-:R0:W-:Y:S04]  /*3a000*/  STL [R1+0x324], R13 ;  /* 0x0003240d01007387 */ /* 0x0101e80000100800 */
[----:B0-----:R-:W4:Y:S04]  /*3a010*/  LDL.LU R13, [R1+0x4258] ;  /* 0x00425800010d7983 */ /* 0x001f280000300800 */
[----:B------:R-:W2:Y:S04]  /*3a020*/  LDL R4, [R1+0x1948] ;  /* 0x0019480001047983 */ /* 0x000ea80000100800 */
[----:B------:R-:W2:Y:S01]  /*3a030*/  LDL R5, [R1+0x194c] ;  /* 0x00194c0001057983 */ /* 0x000ea20000100800 */
[----:B----4-:R-:W-:-:S02]  /*3a040*/  PRMT R13, RZ, 0x7610, R13 ;  /* 0x00007610ff0d7816 */ /* 0x010fc4000000000d */
[----:B--2---:R-:W-:-:S04]  /*3a050*/  @P0 LOP3.LUT R5, R5, R4, RZ, 0x3c, !PT ;  /* 0x0000000405050212 */ /* 0x004fc800078e3cff */
[----:B------:R-:W-:-:S04]  /*3a060*/  @P0 LOP3.LUT R4, R5, R4, RZ, 0x3c, !PT ;  /* 0x0000000405040212 */ /* 0x000fc800078e3cff */
[----:B------:R-:W-:-:S05]  /*3a070*/  @P0 LOP3.LUT R5, R5, R4, RZ, 0x3c, !PT ;  /* 0x0000000405050212 */ /* 0x000fca00078e3cff */
[----:B------:R-:W2:Y:S04]  /*3a080*/  @P0 LDG.E.U16 R13, desc[UR8][R4.64] ;  /* 0x00000008040d0981 */ /* 0x000ea8000c1e1500 */
[----:B--2---:R0:W-:Y:S04]  /*3a090*/  STL [R1+0x320], R13 ;  /* 0x0003200d01007387 */ /* 0x0041e80000100800 */
[----:B0-----:R-:W2:Y:S04]  /*3a0a0*/  LDL.LU R13, [R1+0x4254] ;  /* 0x00425400010d7983 */ /* 0x001ea80000300800 */
[----:B------:R-:W4:Y:S04]  /*3a0b0*/  LDL R4, [R1+0x1940] ;  /* 0x0019400001047983 */ /* 0x000f280000100800 */
[----:B------:R-:W4:Y:S01]  /*3a0c0*/  LDL R5, [R1+0x1944] ;  /* 0x0019440001057983 */ /* 0x000f220000100800 */
[----:B------:R-:W-:-:S02]  /*3a0d0*/  ISETP.GT.AND P1, PT, R11, 0x63, PT ;  /* 0x000000630b00780c */ /* 0x000fc40003f24270 */
[----:B--2---:R-:W-:Y:S02]  /*3a0e0*/  PRMT R13, RZ, 0x7610, R13 ;  /* 0x00007610ff0d7816 */ /* 0x004fe4000000000d */
[----:B----4-:R-:W-:-:S04]  /*3a0f0*/  @P0 LOP3.LUT R5, R5, R4, RZ, 0x3c, !PT ;  /* 0x0000000405050212 */ /* 0x010fc800078e3cff */
[----:B------:R-:W-:-:S04]  /*3a100*/  @P0 LOP3.LUT R4, R5, R4, RZ, 0x3c, !PT ;  /* 0x0000000405040212 */ /* 0x000fc800078e3cff */
[----:B------:R-:W-:-:S05]  /*3a110*/  @P0 LOP3.LUT R5, R5, R4, RZ, 0x3c, !PT ;  /* 0x0000000405050212 */ /* 0x000fca00078e3cff */
[----:B------:R-:W2:Y:S04]  /*3a120*/  @P0 LDG.E.U16 R13, desc[UR8][R4.64] ;  /* 0x00000008040d0981 */ /* 0x000ea8000c1e1500 */
[----:B--2---:R0:W-:Y:S04]  /*3a130*/  STL [R1+0x31c], R13 ;  /* 0x00031c0d01007387 */ /* 0x0041e80000100800 */
[----:B0-----:R-:W2:Y:S04]  /*3a140*/  LDL.LU R13, [R1+0x4250] ;  /* 0x00425000010d7983 */ /* 0x001ea80000300800 */
[----:B------:R-:W4:Y:S04]  /*3a150*/  LDL R4, [R1+0x1938] ;  /* 0x0019380001047983 */ /* 0x000f280000100800 */
[----:B------:R-:W4:Y:S01]  /*3a160*/  LDL R5, [R1+0x193c] ;  /* 0x00193c0001057983 */ /* 0x000f220000100800 */
[----:B--2---:R-:W-:-:S02]  /*3a170*/  PRMT R13, RZ, 0x7610, R13 ;  /* 0x00007610ff0d7816 */ /* 0x004fc4000000000d */
        /* <DEDUP_REMOVED lines=884> */
[----:B------:R-:W-:-:S02]  /*3d8c0*/  PRMT R28, RZ, 0x7610, R28 ;  /* 0x00007610ff1c7816 */ /* 0x000fc4000000001c */
[----:B----4-:R-:W-:-:S04]  /*3d8d0*/  @P1 LOP3.LUT R5, R5, R4, RZ, 0x3c, !PT ;  /* 0x0000000405051212 */ /* 0x010fc800078e3cff */
[----:B------:R-:W-:-:S04]  /*3d8e0*/  @P1 LOP3.LUT R4, R5, R4, RZ, 0x3c, !PT ;  /* 0x0000000405041212 */ /* 0x000fc800078e3cff */
[----:B------:R-:W-:-:S05]  /*3d8f0*/  @P1 LOP3.LUT R5, R5, R4, RZ, 0x3c, !PT ;  /* 0x0000000405051212 */ /* 0x000fca00078e3cff */
[----:B------:R-:W4:Y:S04]  /*3d900*/  @P1 LDG.E.U16 R28, desc[UR8][R4.64] ;  /* 0x00000008041c1981 */ /* 0x000f28000c1e1500 */
[----:B------:R-:W2:Y:S04]  /*3d910*/  LDL R4, [R1+0x33c4] ;  /* 0x0033c40001047983 */ /* 0x000ea80000100800 */
[----:B------:R-:W2:Y:S01]  /*3d920*/  LDL R5, [R1+0x33d0] ;  /* 0x0033d00001057983 */ /* 0x000ea20000100800 */
[----:B------:R-:W-:-:S03]  /*3d930*/  PRMT R0, RZ, 0x7610, R0 ;  /* 0x00007610ff007816 */ /* 0x000fc60000000000 */
[----:B----4-:R-:W-:Y:S01]  /*3d940*/  STL [R1+0x3dc8], R28 ;  /* 0x003dc81c01007387 */ /* 0x010fe20000100800 */
[----:B--2---:R-:W-:-:S04]  /*3d950*/  @P1 LOP3.LUT R5, R5, R4, RZ, 0x3c, !PT ;  /* 0x0000000405051212 */ /* 0x004fc800078e3cff */
[----:B------:R-:W-:-:S04]  /*3d960*/  @P1 LOP3.LUT R4, R5, R4, RZ, 0x3c, !PT ;  /* 0x0000000405041212 */ /* 0x000fc800078e3cff */
[----:B------:R-:W-:-:S05]  /*3d970*/  @P1 LOP3.LUT R5, R5, R4, RZ, 0x3c, !PT ;  /* 0x0000000405051212 */ /* 0x000fca00078e3cff */
[----:B------:R-:W2:Y:S04]  /*3d980*/  @P1 LDG.E.U16 R0, desc[UR8][R4.64] ;  /* 0x0000000804001981 */ /* 0x000ea8000c1e1500 */
[----:B------:R-:W4:Y:S04]  /*3d990*/  LDL R4, [R1+0x33cc] ;  /* 0x0033cc0001047983 */ /* 0x000f280000100800 */
[----:B------:R-:W4:Y:S01]  /*3d9a0*/  LDL R5, [R1+0x33d8] ;  /* 0x0033d80001057983 */ /* 0x000f220000100800 */
[----:B------:R-:W-:-:S03]  /*3d9b0*/  PRMT R29, RZ, 0x7610, R29 ;  /* 0x00007610ff1d7816 */ /* 0x000fc6000000001d */
[----:B--2---:R-:W-:Y:S01]  /*3d9c0*/  STL [R1+0x3dcc], R0 ;  /* 0x003dcc0001007387 */ /* 0x004fe20000100800 */
[----:B----4-:R-:W-:-:S04]  /*3d9d0*/  @P1 LOP3.LUT R5, R5, R4, RZ, 0x3c, !PT ;  /* 0x0000000405051212 */ /* 0x010fc800078e3cff */
        /* <DEDUP_REMOVED lines=538> */
[----:B------:R-:W3:Y:S04]  /*3fb80*/  LDL R4, [R1+0x35ac] ;  /* 0x0035ac0001047983 */ /* 0x000ee80000100800 */
[----:B------:R-:W3:Y:S01]  /*3fb90*/  LDL R5, [R1+0x35b8] ;  /* 0x0035b80001057983 */ /* 0x000ee20000100800 */
[----:B--2---:R-:W-:Y:S02]  /*3fba0*/  PRMT R13, RZ, 0x7610, R13 ;  /* 0x00007610ff0d7816 */ /* 0x004fe4000000000d */
[----:B------:R-:W-:Y:S01]  /*3fbb0*/  ISETP.GT.AND P1, PT, R11, 0x77, PT ;  /* 0x000000770b00780c */ /* 0x000fe20003f24270 */
[----:B----4-:R-:W-:Y:S01]  /*3fbc0*/  STL [R1+0x3e44], R29 ;  /* 0x003e441d01007387 */ /* 0x010fe20000100800 */
[----:B---3--:R-:W-:-:S04]  /*3fbd0*/  @P0 LOP3.LUT R5, R5, R4, RZ, 0x3c, !PT ;  /* 0x0000000405050212 */ /* 0x008fc800078e3cff */
[----:B------:R-:W-:-:S04]  /*3fbe0*/  @P0 LOP3.LUT R4, R5, R4, RZ, 0x3c, !PT ;  /* 0x0000000405040212 */ /* 0x000fc800078e3cff */
[----:B------:R-:W-:-:S05]  /*3fbf0*/  @P0 LOP3.LUT R5, R5, R4, RZ, 0x3c, !PT ;  /* 0x0000000405050212 */ /* 0x000fca00078e3cff */
[----:B------:R-:W2:Y:S04]  /*3fc00*/  @P0 LDG.E.U16 R13, desc[UR8][R4.64] ;  /* 0x00000008040d0981 */ /* 0x000ea8000c1e1500 */
[----:B--2---:R0:W-:Y:S04]  /*3fc10*/  STL [R1+0x8c], R13 ;  /* 0x00008c0d01007387 */ /* 0x0041e80000100800 */
[----:B0-----:R-:W2:Y:S04]  /*3fc20*/  LDL.LU R13, [R1+0x3fe8] ;  /* 0x003fe800010d7983 */ /* 0x001ea80000300800 */
[----:B------:R-:W3:Y:S04]  /*3fc30*/  LDL R4, [R1+0x35b4] ;  /* 0x0035b40001047983 */ /* 0x000ee80000100800 */
[----:B------:R-:W3:Y:S01]  /*3fc40*/  LDL R5, [R1+0x35c0] ;  /* 0x0035c00001057983 */ /* 0x000ee20000100800 */
[----:B--2---:R-:W-:-:S02]  /*3fc50*/  PRMT R13, RZ, 0x7610, R13 ;  /* 0x00007610ff0d7816 */ /* 0x004fc4000000000d */
        /* <DEDUP_REMOVED lines=62> */
[----:B------:R-:W-:-:S02]  /*40040*/  ISETP.GT.AND P0, PT, R11, 0x78, PT ;  /* 0x000000780b00780c */ /* 0x000fc40003f04270 */
[----:B--2---:R-:W-:Y:S02]  /*40050*/  PRMT R13, RZ, 0x7610, R13 ;  /* 0x00007610ff0d7816 */ /* 0x004fe4000000000d */
        /* <DEDUP_REMOVED lines=81> */
[----:B------:R-:W-:-:S02]  /*40570*/  PRMT R12, RZ, 0x7610, R12 ;  /* 0x00007610ff0c7816 */ /* 0x000fc4000000000c */
[----:B---3--:R-:W-:-:S04]  /*40580*/  @P1 LOP3.LUT R5, R5, R4, RZ, 0x3c, !PT ;  /* 0x0000000405051212 */ /* 0x008fc800078e3cff */
[----:B------:R-:W-:-:S04]  /*40590*/  @P1 LOP3.LUT R4, R5, R4, RZ, 0x3c, !PT ;  /* 0x0000000405041212 */ /* 0x000fc800078e3cff */
[----:B------:R-:W-:-:S05]  /*405a0*/  @P1 LOP3.LUT R5, R5, R4, RZ, 0x3c, !PT ;  /* 0x0000000405051212 */ /* 0x000fca00078e3cff */
[----:B------:R-:W3:Y:S04]  /*405b0*/  @P1 LDG.E.U16 R12, desc[UR8][R4.64] ;  /* 0x00000008040c1981 */ /* 0x000ee8000c1e1500 */
[----:B---3--:R0:W-:Y:S04]  /*405c0*/  STL [R1+0x68], R12 ;  /* 0x0000680c01007387 */ /* 0x0081e80000100800 */
[----:B0-----:R-:W3:Y:S04]  /*405d0*/  LDL.LU R12, [R1+0x3fa4] ;  /* 0x003fa400010c7983 */ /* 0x001ee80000300800 */
[----:B------:R-:W4:Y:S04]  /*405e0*/  LDL R4, [R1+0x363c] ;  /* 0x00363c0001047983 */ /* 0x000f280000100800 */
[----:B------:R-:W4:Y:S01]  /*405f0*/  LDL R5, [R1+0x3648] ;  /* 0x0036480001057983 */ /* 0x000f220000100800 */
[----:B------:R-:W-:-:S02]  /*40600*/  PRMT R2, RZ, 0x7610, R2 ;  /* 0x00007610ff027816 */ /* 0x000fc40000000002 */
        /* <DEDUP_REMOVED lines=8> */
[----:B------:R-:W-:-:S02]  /*40690*/  PRMT R27, RZ, 0x7610, R27 ;  /* 0x00007610ff1b7816 */ /* 0x000fc4000000001b */
[----:B--2---:R-:W-:-:S04]  /*406a0*/  @P1 LOP3.LUT R5, R5, R4, RZ, 0x3c, !PT ;  /* 0x0000000405051212 */ /* 0x004fc800078e3cff */
[----:B------:R-:W-:-:S04]  /*406b0*/  @P1 LOP3.LUT R4, R5, R4, RZ, 0x3c, !PT ;  /* 0x0000000405041212 */ /* 0x000fc800078e3cff */
[----:B------:R-:W-:-:S05]  /*406c0*/  @P1 LOP3.LUT R5, R5, R4, RZ, 0x3c, !PT ;  /* 0x0000000405051212 */ /* 0x000fca00078e3cff */
[----:B------:R-:W2:Y:S04]  /*406d0*/  @P1 LDG.E.U16 R27, desc[UR8][R4.64] ;  /* 0x00000008041b1981 */ /* 0x000ea8000c1e1500 */
[----:B--2---:R0:W-:Y:S04]  /*406e0*/  STL [R1+0x60], R27 ;  /* 0x0000601b01007387 */ /* 0x0041e80000100800 */
[----:B0-----:R-:W2:Y:S04]  /*406f0*/  LDL.LU R27, [R1+0x3f9c] ;  /* 0x003f9c00011b7983 */ /* 0x001ea80000300800 */
        /* <DEDUP_REMOVED lines=39> */
[----:B------:R-:W-:Y:S02]  /*40970*/  ISETP.GT.AND P0, PT, R11, 0x7a, PT ;  /* 0x0000007a0b00780c */ /* 0x000fe40003f04270 */
        /* <DEDUP_REMOVED lines=13> */
[----:B------:R-:W3:Y:S04]  /*40a50*/  LDL R4, [R1+0x367c] ;  /* 0x00367c0001047983 */ /* 0x000ee80000100800 */
[----:B------:R-:W3:Y:S01]  /*40a60*/  LDL R5, [R1+0x3688] ;  /* 0x0036880001057983 */ /* 0x000ee20000100800 */
[----:B------:R-:W-:-:S03]  /*40a70*/  PRMT R21, RZ, 0x7610, R21 ;  /* 0x00007610ff157816 */ /* 0x000fc60000000015 */
[----:B--2---:R0:W-:Y:S04]  /*40a80*/  STL [R1+0x48], R13 ;  /* 0x0000480d01007387 */ /* 0x0041e80000100800 */
[----:B0-----:R-:W2:Y:S01]  /*40a90*/  LDL R13, [R1+0x36b0] ;  /* 0x0036b000010d7983 */ /* 0x001ea20000100800 */
[----:B---3--:R-:W-:-:S04]  /*40aa0*/  @P0 LOP3.LUT R5, R5, R4, RZ, 0x3c, !PT ;  /* 0x0000000405050212 */ /* 0x008fc800078e3cff */
[----:B------:R-:W-:-:S04]  /*40ab0*/  @P0 LOP3.LUT R4, R5, R4, RZ, 0x3c, !PT ;  /* 0x0000000405040212 */ /* 0x000fc800078e3cff */
[----:B------:R-:W-:-:S05]  /*40ac0*/  @P0 LOP3.LUT R5, R5, R4, RZ, 0x3c, !PT ;  /* 0x0000000405050212 */ /* 0x000fca00078e3cff */
[----:B------:R-:W3:Y:S04]  /*40ad0*/  @P0 LDG.E.U16 R21, desc[UR8][R4.64] ;  /* 0x0000000804150981 */ /* 0x000ee8000c1e1500 */
[----:B---3--:R0:W-:Y:S04]  /*40ae0*/  STL [R1+0x44], R21 ;  /* 0x0000441501007387 */ /* 0x0081e80000100800 */
[----:B0-----:R-:W3:Y:S04]  /*40af0*/  LDL.LU R21, [R1+0x3f84] ;  /* 0x003f840001157983 */ /* 0x001ee80000300800 */
        /* <DEDUP_REMOVED lines=33> */
[----:B------:R-:W2:Y:S01]  /*40d10*/  @P0 LDG.E.U16 R17, desc[UR8][R4.64] ;  /* 0x0000000804110981 */ /* 0x000ea2000c1e1500 */
[----:B------:R-:W-:-:S03]  /*40d20*/  PRMT R12, RZ, 0x7610, R12 ;  /* 0x00007610ff0c7816 */ /* 0x000fc6000000000c */
[----:B--2---:R0:W-:Y:S04]  /*40d30*/  STL [R1+0x34], R17 ;  /* 0x0000341101007387 */ /* 0x0041e80000100800 */
[----:B0-----:R-:W2:Y:S04]  /*40d40*/  LDL.LU R17, [R1+0x3f74] ;  /* 0x003f740001117983 */ /* 0x001ea80000300800 */
[----:B------:R-:W2:Y:S01]  /*40d50*/  LDL R5, [R1+0x36a4] ;  /* 0x0036a40001057983 */ /* 0x000ea20000100800 */
[----:B------:R-:W-:Y:S01]  /*40d60*/  @P0 IMAD.MOV.U32 R4, RZ, RZ, R13 ;  /* 0x000000ffff040224 */ /* 0x000fe200078e000d */
[----:B------:R-:W-:-:S02]  /*40d70*/  PRMT R16, RZ, 0x7610, R16 ;  /* 0x00007610ff107816 */ /* 0x000fc40000000010 */
[----:B------:R-:W3:Y:S04]  /*40d80*/  LDL R13, [R1+0x36d4] ;  /* 0x0036d400010d7983 */ /* 0x000ee80000100800 */
[----:B--2---:R0:W2:Y:S04]  /*40d90*/  @P0 LDG.E.U16 R12, desc[UR8][R4.64] ;  /* 0x00000008040c0981 */ /* 0x0040a8000c1e1500 */
[----:B------:R-:W0:Y:S04]  /*40da0*/  LDL R4, [R1+0x36ac] ;  /* 0x0036ac0001047983 */ /* 0x000e280000100800 */
[----:B------:R-:W0:Y:S02]  /*40db0*/  LDL R5, [R1+0x36b8] ;  /* 0x0036b80001057983 */ /* 0x000e240000100800 */
[----:B0-----:R-:W-:-:S04]  /*40dc0*/  @P0 LOP3.LUT R5, R5, R4, RZ, 0x3c, !PT ;  /* 0x0000000405050212 */ /* 0x001fc800078e3cff */
[----:B------:R-:W-:-:S04]  /*40dd0*/  @P0 LOP3.LUT R4, R5, R4, RZ, 0x3c, !PT ;  /* 0x0000000405040212 */ /* 0x000fc800078e3cff */
[----:B------:R-:W-:-:S05]  /*40de0*/  @P0 LOP3.LUT R5, R5, R4, RZ, 0x3c, !PT ;  /* 0x0000000405050212 */ /* 0x000fca00078e3cff */
[----:B------:R-:W3:Y:S04]  /*40df0*/  @P0 LDG.E.U16 R16, desc[UR8][R4.64] ;  /* 0x0000000804100981 */ /* 0x000ee8000c1e1500 */
[----:B--2---:R0:W-:Y:S04]  /*40e00*/  STL [R1+0x30], R12 ;  /* 0x0000300c01007387 */ /* 0x0041e80000100800 */
[----:B0-----:R-:W2:Y:S04]  /*40e10*/  LDL R12, [R1+0x36e0] ;  /* 0x0036e000010c7983 */ /* 0x001ea80000100800 */
[----:B---3--:R0:W-:Y:S04]  /*40e20*/  STL [R1+0x2c], R16 ;  /* 0x00002c1001007387 */ /* 0x0081e80000100800 */
[----:B0-----:R-:W3:Y:S04]  /*40e30*/  LDL.LU R16, [R1+0x3f70] ;  /* 0x003f700001107983 */ /* 0x001ee80000300800 */
[----:B------:R-:W2:Y:S04]  /*40e40*/  LDL R4, [R1+0x36b4] ;  /* 0x0036b40001047983 */ /* 0x000ea80000100800 */
[----:B------:R-:W2:Y:S01]  /*40e50*/  LDL R5, [R1+0x36c0] ;  /* 0x0036c00001057983 */ /* 0x000ea20000100800 */
[----:B------:R-:W-:-:S02]  /*40e60*/  ISETP.GT.AND P1, PT, R11, 0x7b, PT ;  /* 0x0000007b0b00780c */ /* 0x000fc40003f24270 */
[----:B------:R-:W-:-:S11]  /*40e70*/  PRMT R15, RZ, 0x7610, R15 ;  /* 0x00007610ff0f7816 */ /* 0x000fd6000000000f */
        /* <DEDUP_REMOVED lines=27> */
[----:B------:R-:W-:Y:S02]  /*41030*/  PRMT R8, RZ, 0x7610, R8 ;  /* 0x00007610ff087816 */ /* 0x000fe40000000008 */
[----:B--2---:R-:W-:-:S04]  /*41040*/  @P1 LOP3.LUT R5, R5, R4, RZ, 0x3c, !PT ;  /* 0x0000000405051212 */ /* 0x004fc800078e3cff */
[----:B------:R-:W-:-:S04]  /*41050*/  @P1 LOP3.LUT R4, R5, R4, RZ, 0x3c, !PT ;  /* 0x0000000405041212 */ /* 0x000fc800078e3cff */
[----:B------:R-:W-:-:S05]  /*41060*/  @P1 LOP3.LUT R5, R5, R4, RZ, 0x3c, !PT ;  /* 0x0000000405051212 */ /* 0x000fca00078e3cff */
[----:B------:R0:W2:Y:S02]  /*41070*/  @P1 LDG.E.U16 R9, desc[UR8][R4.64] ;  /* 0x0000000804091981 */ /* 0x0000a4000c1e1500 */
[----:B0-----:R-:W-:Y:S02]  /*41080*/  @P1 IMAD.MOV.U32 R4, RZ, RZ, R12 ;  /* 0x000000ffff041224 */ /* 0x001fe400078e000c */
[----:B------:R-:W-:-:S05]  /*41090*/  @P1 IMAD.MOV.U32 R5, RZ, RZ, R13 ;  /* 0x000000ffff051224 */ /* 0x000fca00078e000d */
[----:B------:R-:W3:Y:S04]  /*410a0*/  @P1 LDG.E.U16 R8, desc[UR8][R4.64] ;  /* 0x0000000804081981 */ /* 0x000ee8000c1e1500 */
[----:B--2---:R0:W-:Y:S04]  /*410b0*/  STL [R1+0x1c], R9 ;  /* 0x00001c0901007387 */ /* 0x0041e80000100800 */
[----:B0-----:R-:W2:Y:S04]  /*410c0*/  LDL.LU R9, [R1+0x3f60] ;  /* 0x003f600001097983 */ /* 0x001ea80000300800 */
[----:B------:R-:W2:Y:S04]  /*410d0*/  LDL R13, [R1+0x36fc] ;  /* 0x0036fc00010d7983 */ /* 0x000ea80000100800 */
[----:B------:R-:W2:Y:S04]  /*410e0*/  LDL R12, [R1+0x3708] ;  /* 0x00370800010c7983 */ /* 0x000ea80000100800 */
        /* <DEDUP_REMOVED lines=22> */
[----:B----4-:R-:W-:-:S02]  /*41250*/  PRMT R2, RZ, 0x7610, R2 ;  /* 0x00007610ff027816 */ /* 0x010fc40000000002 */
[----:B--2---:R-:W-:-:S04]  /*41260*/  @P1 LOP3.LUT R5, R5, R4, RZ, 0x3c, !PT ;  /* 0x0000000405051212 */ /* 0x004fc800078e3cff */
[----:B------:R-:W-:-:S04]  /*41270*/  @P1 LOP3.LUT R4, R5, R4, RZ, 0x3c, !PT ;  /* 0x0000000405041212 */ /* 0x000fc800078e3cff */
[----:B------:R-:W-:-:S05]  /*41280*/  @P1 LOP3.LUT R5, R5, R4, RZ, 0x3c, !PT ;  /* 0x0000000405051212 */ /* 0x000fca00078e3cff */
[----:B------:R-:W2:Y:S01]  /*41290*/  @P1 LDG.E.U16 R2, desc[UR8][R4.64] ;  /* 0x0000000804021981 */ /* 0x000ea2000c1e1500 */
[----:B------:R-:W-:-:S03]  /*412a0*/  ISETP.GT.AND P0, PT, R11, 0x7c, PT ;  /* 0x0000007c0b00780c */ /* 0x000fc60003f04270 */
[----:B--2---:R-:W-:Y:S04]  /*412b0*/  STL [R1+0xc], R2 ;  /* 0x00000c0201007387 */ /* 0x004fe80000100800 */
[----:B------:R-:W2:Y:S04]  /*412c0*/  LDL R4, [R1+0x36f4] ;  /* 0x0036f40001047983 */ /* 0x000ea80000100800 */
[----:B------:R-:W2:Y:S01]  /*412d0*/  LDL R5, [R1+0x3700] ;  /* 0x0037000001057983 */ /* 0x000ea20000100800 */
[----:B------:R-:W-:Y:S02]  /*412e0*/  PRMT R28, RZ, 0x7610, R28 ;  /* 0x00007610ff1c7816 */ /* 0x000fe4000000001c */
[----:B--2---:R-:W-:-:S04]  /*412f0*/  @P0 LOP3.LUT R5, R5, R4, RZ, 0x3c, !PT ;  /* 0x0000000405050212 */ /* 0x004fc800078e3cff */
[----:B------:R-:W-:-:S04]  /*41300*/  @P0 LOP3.LUT R4, R5, R4, RZ, 0x3c, !PT ;  /* 0x0000000405040212 */ /* 0x000fc800078e3cff */
[----:B------:R-:W-:-:S05]  /*41310*/  @P0 LOP3.LUT R5, R5, R4, RZ, 0x3c, !PT ;  /* 0x0000000405050212 */ /* 0x000fca00078e3cff */
[----:B------:R0:W2:Y:S01]  /*41320*/  @P0 LDG.E.U16 R28, desc[UR8][R4.64] ;  /* 0x00000008041c0981 */ /* 0x0000a2000c1e1500 */
[----:B------:R-:W-:Y:S01]  /*41330*/  PRMT R29, RZ, 0x7610, R29 ;  /* 0x00007610ff1d7816 */ /* 0x000fe2000000001d */
[----:B0-----:R-:W-:Y:S02]  /*41340*/  @P0 IMAD.MOV.U32 R4, RZ, RZ, R12 ;  /* 0x000000ffff040224 */ /* 0x001fe400078e000c */
[----:B------:R-:W-:-:S05]  /*41350*/  @P0 IMAD.MOV.U32 R5, RZ, RZ, R13 ;  /* 0x000000ffff050224 */ /* 0x000fca00078e000d */
[----:B------:R-:W4:Y:S04]  /*41360*/  @P0 LDG.E.U16 R29, desc[UR8][R4.64] ;  /* 0x00000008041d0981 */ /* 0x000f28000c1e1500 */
[----:B--2---:R0:W-:Y:S04]  /*41370*/  STL [R1+0x8], R28 ;  /* 0x0000081c01007387 */ /* 0x0041e80000100800 */
[----:B------:R-:W2:Y:S04]  /*41380*/  LDL R4, [R1+0x3704] ;  /* 0x0037040001047983 */ /* 0x000ea80000100800 */
[----:B------:R-:W2:Y:S01]  /*41390*/  LDL R5, [R1+0x3710] ;  /* 0x0037100001057983 */ /* 0x000ea20000100800 */
[----:B------:R-:W-:-:S03]  /*413a0*/  PRMT R0, RZ, 0x7610, R0 ;  /* 0x00007610ff007816 */ /* 0x000fc60000000000 */
[----:B------:R-:W3:Y:S04]  /*413b0*/  LDL R13, [R1+0x371c] ;  /* 0x00371c00010d7983 */ /* 0x000ee80000100800 */
[----:B------:R-:W3:Y:S04]  /*413c0*/  LDL R12, [R1+0x3728] ;  /* 0x00372800010c7983 */ /* 0x000ee80000100800 */
[----:B0-----:R-:W3:Y:S04]  /*413d0*/  LDL R28, [R1+0x3720] ;  /* 0x00372000011c7983 */ /* 0x001ee80000100800 */
[----:B----4-:R0:W-:Y:S01]  /*413e0*/  STL [R1+0x3ec4], R29 ;  /* 0x003ec41d01007387 */ /* 0x0101e20000100800 */
[----:B------:R-:W-:-:S03]  /*413f0*/  PRMT R27, RZ, 0x7610, R27 ;  /* 0x00007610ff1b7816 */ /* 0x000fc6000000001b */
[----:B0-----:R-:W4:Y:S01]  /*41400*/  LDL R29, [R1+0x3730] ;  /* 0x00373000011d7983 */ /* 0x001f220000100800 */
[----:B--2---:R-:W-:-:S04]  /*41410*/  @P0 LOP3.LUT R5, R5, R4, RZ, 0x3c, !PT ;  /* 0x0000000405050212 */ /* 0x004fc800078e3cff */
[----:B------:R-:W-:-:S04]  /*41420*/  @P0 LOP3.LUT R4, R5, R4, RZ, 0x3c, !PT ;  /* 0x0000000405040212 */ /* 0x000fc800078e3cff */
[----:B------:R-:W-:-:S05]  /*41430*/  @P0 LOP3.LUT R5, R5, R4, RZ, 0x3c, !PT ;  /* 0x0000000405050212 */ /* 0x000fca00078e3cff */
[----:B------:R0:W2:Y:S04]  /*41440*/  @P0 LDG.E.U16 R0, desc[UR8][R4.64] ;  /* 0x0000000804000981 */ /* 0x0000a8000c1e1500 */
[----:B------:R-:W0:Y:S04]  /*41450*/  LDL R4, [R1+0x370c] ;  /* 0x00370c0001047983 */ /* 0x000e280000100800 */
[----:B------:R-:W0:Y:S02]  /*41460*/  LDL R5, [R1+0x3718] ;  /* 0x0037180001057983 */ /* 0x000e240000100800 */
[----:B0-----:R-:W-:-:S04]  /*41470*/  @P0 LOP3.LUT R5, R5, R4, RZ, 0x3c, !PT ;  /* 0x0000000405050212 */ /* 0x001fc800078e3cff */
[----:B------:R-:W-:-:S04]  /*41480*/  @P0 LOP3.LUT R4, R5, R4, RZ, 0x3c, !PT ;  /* 0x0000000405040212 */ /* 0x000fc800078e3cff */
[----:B------:R-:W-:Y:S01]  /*41490*/  @P0 LOP3.LUT R5, R5, R4, RZ, 0x3c, !PT ;  /* 0x0000000405050212 */ /* 0x000fe200078e3cff */
[----:B--2---:R-:W-:Y:S04]  /*414a0*/  STL [R1+0x3ec8], R0 ;  /* 0x003ec80001007387 */ /* 0x004fe80000100800 */
[----:B------:R3:W2:Y:S04]  /*414b0*/  @P0 LDG.E.U16 R27, desc[UR8][R4.64] ;  /* 0x00000008041b0981 */ /* 0x0006a8000c1e1500 */
[----:B------:R-:W2:Y:S01]  /*414c0*/  LDL R5, [R1+0x3714] ;  /* 0x0037140001057983 */ /* 0x000ea20000100800 */
[----:B------:R-:W-:Y:S01]  /*414d0*/  PRMT R26, RZ, 0x7610, R26 ;  /* 0x00007610ff1a7816 */ /* 0x000fe2000000001a */
[----:B---3--:R-:W-:-:S05]  /*414e0*/  @P0 IMAD.MOV.U32 R4, RZ, RZ, R28 ;  /* 0x000000ffff040224 */ /* 0x008fca00078e001c */
[----:B--2---:R-:W2:Y:S04]  /*414f0*/  @P0 LDG.E.U16 R26, desc[UR8][R4.64] ;  /* 0x00000008041a0981 */ /* 0x004ea8000c1e1500 */
[----:B------:R0:W-:Y:S04]  /*41500*/  STL [R1+0x3ecc], R27 ;  /* 0x003ecc1b01007387 */ /* 0x0001e80000100800 */
[----:B------:R-:W3:Y:S04]  /*41510*/  LDL R28, [R1+0x372c] ;  /* 0x00372c00011c7983 */ /* 0x000ee80000100800 */
[----:B0-----:R-:W3:Y:S04]  /*41520*/  LDL R27, [R1+0x3738] ;  /* 0x00373800011b7983 */ /* 0x001ee80000100800 */
[----:B--2---:R0:W-:Y:S04]  /*41530*/  STL [R1+0x3ed0], R26 ;  /* 0x003ed01a01007387 */ /* 0x0041e80000100800 */
[----:B0-----:R-:W2:Y:S01]  /*41540*/  LDL R26, [R1+0x3724] ;  /* 0x00372400011a7983 */ /* 0x001ea20000100800 */
[----:B------:R-:W-:Y:S01]  /*41550*/  PRMT R25, RZ, 0x7610, R25 ;  /* 0x00007610ff197816 */ /* 0x000fe20000000019 */
[----:B------:R-:W-:-:S02]  /*41560*/  @P0 IMAD.MOV.U32 R4, RZ, RZ, R12 ;  /* 0x000000ffff040224 */ /* 0x000fc400078e000c */
[----:B------:R-:W-:Y:S01]  /*41570*/  @P0 IMAD.MOV.U32 R5, RZ, RZ, R13 ;  /* 0x000000ffff050224 */ /* 0x000fe200078e000d */
[----:B------:R-:W-:Y:S02]  /*41580*/  PRMT R24, RZ, 0x7610, R24 ;  /* 0x00007610ff187816 */ /* 0x000fe40000000018 */
[----:B------:R-:W-:Y:S01]  /*41590*/  PRMT R23, RZ, 0x7610, R23 ;  /* 0x00007610ff177816 */ /* 0x000fe20000000017 */
[----:B------:R-:W3:Y:S04]  /*415a0*/  LDL R13, [R1+0x3734] ;  /* 0x00373400010d7983 */ /* 0x000ee80000100800 */
[----:B------:R4:W3:Y:S04]  /*415b0*/  @P0 LDG.E.U16 R25, desc[UR8][R4.64] ;  /* 0x0000000804190981 */ /* 0x0008e8000c1e1500 */
[----:B------:R-:W3:Y:S01]  /*415c0*/  LDL R12, [R1+0x3740] ;  /* 0x00374000010c7983 */ /* 0x000ee20000100800 */
[----:B----4-:R-:W-:-:S02]  /*415d0*/  @P0 IMAD.MOV.U32 R4, RZ, RZ, R29 ;  /* 0x000000ffff040224 */ /* 0x010fc400078e001d */
[----:B--2---:R-:W-:-:S05]  /*415e0*/  @P0 IMAD.MOV.U32 R5, RZ, RZ, R26 ;  /* 0x000000ffff050224 */ /* 0x004fca00078e001a */
[----:B------:R3:W2:Y:S02]  /*415f0*/  @P0 LDG.E.U16 R24, desc[UR8][R4.64] ;  /* 0x0000000804180981 */ /* 0x0006a4000c1e1500 */
[----:B---3--:R-:W-:Y:S02]  /*41600*/  @P0 IMAD.MOV.U32 R4, RZ, RZ, R27 ;  /* 0x000000ffff040224 */ /* 0x008fe400078e001b */
[----:B------:R-:W-:-:S05]  /*41610*/  @P0 IMAD.MOV.U32 R5, RZ, RZ, R28 ;  /* 0x000000ffff050224 */ /* 0x000fca00078e001c */
[----:B------:R-:W3:Y:S04]  /*41620*/  @P0 LDG.E.U16 R23, desc[UR8][R4.64] ;  /* 0x0000000804170981 */ /* 0x000ee8000c1e1500 */
[----:B------:R0:W-:Y:S04]  /*41630*/  STL [R1+0x3ed4], R25 ;  /* 0x003ed41901007387 */ /* 0x0001e80000100800 */
[----:B------:R-:W4:Y:S04]  /*41640*/  LDL R26, [R1+0x373c] ;  /* 0x00373c00011a7983 */ /* 0x000f280000100800 */
[----:B0-----:R-:W4:Y:S04]  /*41650*/  LDL R25, [R1+0x3748] ;  /* 0x0037480001197983 */ /* 0x001f280000100800 */
[----:B--2---:R0:W-:Y:S04]  /*41660*/  STL [R1+0x3ed8], R24 ;  /* 0x003ed81801007387 */ /* 0x0041e80000100800 */
[----:B------:R-:W2:Y:S04]  /*41670*/  LDL R29, [R1+0x3744] ;  /* 0x00374400011d7983 */ /* 0x000ea80000100800 */
[----:B0-----:R-:W2:Y:S04]  /*41680*/  LDL R24, [R1+0x3750] ;  /* 0x0037500001187983 */ /* 0x001ea80000100800 */
[----:B---3--:R0:W-:Y:S04]  /*41690*/  STL [R1+0x3edc], R23 ;  /* 0x003edc1701007387 */ /* 0x0081e80000100800 */
[----:B------:R-:W3:Y:S04]  /*416a0*/  LDL R28, [R1+0x374c] ;  /* 0x00374c00011c7983 */ /* 0x000ee80000100800 */
[----:B------:R-:W3:Y:S01]  /*416b0*/  LDL R27, [R1+0x3758] ;  /* 0x00375800011b7983 */ /* 0x000ee20000100800 */
[----:B------:R-:W-:-:S02]  /*416c0*/  ISETP.GT.AND P1, PT, R11, 0x7d, PT ;  /* 0x0000007d0b00780c */ /* 0x000fc40003f24270 */
[----:B------:R-:W-:Y:S02]  /*416d0*/  PRMT R22, RZ, 0x7610, R22 ;  /* 0x00007610ff167816 */ /* 0x000fe40000000016 */
[----:B------:R-:W-:-:S09]  /*416e0*/  PRMT R21, RZ, 0x7610, R21 ;  /* 0x00007610ff157816 */ /* 0x000fd20000000015 */
[----:B------:R-:W-:Y:S02]  /*416f0*/  @P1 IMAD.MOV.U32 R4, RZ, RZ, R12 ;  /* 0x000000ffff041224 */ /* 0x000fe400078e000c */
[----:B------:R-:W-:Y:S01]  /*41700*/  @P1 IMAD.MOV.U32 R5, RZ, RZ, R13 ;  /* 0x000000ffff051224 */ /* 0x000fe200078e000d */
[----:B------:R-:W-:Y:S02]  /*41710*/  PRMT R20, RZ, 0x7610, R20 ;  /* 0x00007610ff147816 */ /* 0x000fe40000000014 */
[----:B------:R-:W-:Y:S01]  /*41720*/  PRMT R19, RZ, 0x7610, R19 ;  /* 0x00007610ff137816 */ /* 0x000fe20000000013 */
[----:B------:R-:W3:Y:S04]  /*41730*/  LDL R13, [R1+0x3754] ;  /* 0x00375400010d7983 */ /* 0x000ee80000100800 */
[----:B------:R4:W3:Y:S04]  /*41740*/  @P1 LDG.E.U16 R22, desc[UR8][R4.64] ;  /* 0x0000000804161981 */ /* 0x0008e8000c1e1500 */
[----:B------:R-:W3:Y:S01]  /*41750*/  LDL R12, [R1+0x3760] ;  /* 0x00376000010c7983 */ /* 0x000ee20000100800 */
[----:B----4-:R-:W-:-:S02]  /*41760*/  @P1 IMAD.MOV.U32 R4, RZ, RZ, R25 ;  /* 0x000000ffff041224 */ /* 0x010fc400078e0019 */
[----:B------:R-:W-:-:S05]  /*41770*/  @P1 IMAD.MOV.U32 R5, RZ, RZ, R26 ;  /* 0x000000ffff051224 */ /* 0x000fca00078e001a */
[----:B------:R2:W4:Y:S02]  /*41780*/  @P1 LDG.E.U16 R21, desc[UR8][R4.64] ;  /* 0x0000000804151981 */ /* 0x000524000c1e1500 */
[----:B--2---:R-:W-:Y:S02]  /*41790*/  @P1 IMAD.MOV.U32 R5, RZ, RZ, R29 ;  /* 0x000000ffff051224 */ /* 0x004fe400078e001d */
[----:B------:R-:W-:-:S05]  /*417a0*/  @P1 IMAD.MOV.U32 R4, RZ, RZ, R24 ;  /* 0x000000ffff041224 */ /* 0x000fca00078e0018 */
[----:B------:R3:W2:Y:S02]  /*417b0*/  @P1 LDG.E.U16 R20, desc[UR8][R4.64] ;  /* 0x0000000804141981 */ /* 0x0006a4000c1e1500 */
[----:B---3--:R-:W-:Y:S02]  /*417c0*/  @P1 IMAD.MOV.U32 R4, RZ, RZ, R27 ;  /* 0x000000ffff041224 */ /* 0x008fe400078e001b */
[----:B------:R-:W-:-:S05]  /*417d0*/  @P1 IMAD.MOV.U32 R5, RZ, RZ, R28 ;  /* 0x000000ffff051224 */ /* 0x000fca00078e001c */
[----:B------:R1:W3:Y:S04]  /*417e0*/  @P1 LDG.E.U16 R19, desc[UR8][R4.64] ;  /* 0x0000000804131981 */ /* 0x0002e8000c1e1500 */
[----:B------:R-:W-:Y:S04]  /*417f0*/  STL [R1+0x3e7c], R22 ;  /* 0x003e7c1601007387 */ /* 0x000fe80000100800 */
[----:B------:R-:W3:Y:S04]  /*41800*/  LDL R26, [R1+0x375c] ;  /* 0x00375c00011a7983 */ /* 0x000ee80000100800 */
[----:B------:R-:W3:Y:S01]  /*41810*/  LDL R25, [R1+0x3768] ;  /* 0x0037680001197983 */ /* 0x000ee20000100800 */
[----:B-1----:R-:W-:-:S02]  /*41820*/  @P1 IMAD.MOV.U32 R4, RZ, RZ, R12 ;  /* 0x000000ffff041224 */ /* 0x002fc400078e000c */
[----:B------:R-:W-:Y:S01]  /*41830*/  @P1 IMAD.MOV.U32 R5, RZ, RZ, R13 ;  /* 0x000000ffff051224 */ /* 0x000fe200078e000d */
[----:B----4-:R1:W-:Y:S04]  /*41840*/  STL [R1+0x3e80], R21 ;  /* 0x003e801501007387 */ /* 0x0103e80000100800 */
[----:B------:R-:W4:Y:S04]  /*41850*/  LDL R24, [R1+0x3764] ;  /* 0x0037640001187983 */ /* 0x000f280000100800 */
[----:B0-----:R-:W4:Y:S04]  /*41860*/  LDL R23, [R1+0x3770] ;  /* 0x0037700001177983 */ /* 0x001f280000100800 */
[----:B--2---:R0:W-:Y:S04]  /*41870*/  STL [R1+0x3e84], R20 ;  /* 0x003e841401007387 */ /* 0x0041e80000100800 */
[----:B---3--:R-:W-:Y:S04]  /*41880*/  STL [R1+0x3e88], R19 ;  /* 0x003e881301007387 */ /* 0x008fe80000100800 */
[----:B------:R-:W2:Y:S04]  /*41890*/  LDL R13, [R1+0x376c] ;  /* 0x00376c00010d7983 */ /* 0x000ea80000100800 */
[----:B------:R-:W3:Y:S01]  /*418a0*/  LDL R12, [R1+0x3778] ;  /* 0x00377800010c7983 */ /* 0x000ee20000100800 */
[----:B------:R-:W-:-:S06]  /*418b0*/  PRMT R18, RZ, 0x7610, R18 ;  /* 0x00007610ff127816 */ /* 0x000fcc0000000012 */
[----:B------:R0:W3:Y:S01]  /*418c0*/  @P1 LDG.E.U16 R18, desc[UR8][R4.64] ;  /* 0x0000000804121981 */ /* 0x0000e2000c1e1500 */
[----:B------:R-:W-:Y:S02]  /*418d0*/  PRMT R17, RZ, 0x7610, R17 ;  /* 0x00007610ff117816 */ /* 0x000fe40000000011 */
[----:B------:R-:W-:Y:S01]  /*418e0*/  PRMT R16, RZ, 0x7610, R16 ;  /* 0x00007610ff107816 */ /* 0x000fe20000000010 */
[----:B0-----:R-:W-:Y:S02]  /*418f0*/  @P1 IMAD.MOV.U32 R4, RZ, RZ, R25 ;  /* 0x000000ffff041224 */ /* 0x001fe400078e0019 */
[----:B------:R-:W-:-:S05]  /*41900*/  @P1 IMAD.MOV.U32 R5, RZ, RZ, R26 ;  /* 0x000000ffff051224 */ /* 0x000fca00078e001a */
[----:B------:R4:W3:Y:S01]  /*41910*/  @P1 LDG.E.U16 R17, desc[UR8][R4.64] ;  /* 0x0000000804111981 */ /* 0x0008e2000c1e1500 */
[----:B------:R-:W-:Y:S01]  /*41920*/  PRMT R15, RZ, 0x7610, R15 ;  /* 0x00007610ff0f7816 */ /* 0x000fe2000000000f */
[----:B----4-:R-:W-:Y:S02]  /*41930*/  @P1 IMAD.MOV.U32 R4, RZ, RZ, R23 ;  /* 0x000000ffff041224 */ /* 0x010fe400078e0017 */
[----:B------:R-:W-:-:S05]  /*41940*/  @P1 IMAD.MOV.U32 R5, RZ, RZ, R24 ;  /* 0x000000ffff051224 */ /* 0x000fca00078e0018 */
[----:B------:R2:W4:Y:S02]  /*41950*/  @P1 LDG.E.U16 R16, desc[UR8][R4.64] ;  /* 0x0000000804101981 */ /* 0x000524000c1e1500 */
[----:B--2---:R-:W-:Y:S02]  /*41960*/  @P1 IMAD.MOV.U32 R5, RZ, RZ, R13 ;  /* 0x000000ffff051224 */ /* 0x004fe400078e000d */
[----:B---3--:R-:W-:-:S05]  /*41970*/  @P1 IMAD.MOV.U32 R4, RZ, RZ, R12 ;  /* 0x000000ffff041224 */ /* 0x008fca00078e000c */
[----:B------:R-:W2:Y:S04]  /*41980*/  @P1 LDG.E.U16 R15, desc[UR8][R4.64] ;  /* 0x00000008040f1981 */ /* 0x000ea8000c1e1500 */
[----:B------:R-:W-:Y:S04]  /*41990*/  STL [R1+0x3e78], R18 ;  /* 0x003e781201007387 */ /* 0x000fe80000100800 */
[----:B-1----:R-:W3:Y:S04]  /*419a0*/  LDL R21, [R1+0x3774] ;  /* 0x0037740001157983 */ /* 0x002ee80000100800 */
[----:B------:R-:W3:Y:S04]  /*419b0*/  LDL R20, [R1+0x3780] ;  /* 0x0037800001147983 */ /* 0x000ee80000100800 */
[----:B------:R0:W-:Y:S04]  /*419c0*/  STL [R1+0x3e8c], R17 ;  /* 0x003e8c1101007387 */ /* 0x0001e80000100800 */
[----:B------:R-:W3:Y:S04]  /*419d0*/  LDL R25, [R1+0x377c] ;  /* 0x00377c0001197983 */ /* 0x000ee80000100800 */
[----:B0-----:R-:W3:Y:S04]  /*419e0*/  LDL R17, [R1+0x3788] ;  /* 0x0037880001117983 */ /* 0x001ee80000100800 */
[----:B----4-:R0:W-:Y:S04]  /*419f0*/  STL [R1+0x3e90], R16 ;  /* 0x003e901001007387 */ /* 0x0101e80000100800 */
[----:B------:R-:W4:Y:S04]  /*41a00*/  LDL R13, [R1+0x3784] ;  /* 0x00378400010d7983 */ /* 0x000f280000100800 */
[----:B------:R-:W4:Y:S01]  /*41a10*/  LDL R12, [R1+0x3790] ;  /* 0x00379000010c7983 */ /* 0x000f220000100800 */
[----:B------:R-:W-:-:S03]  /*41a20*/  ISETP.GT.AND P0, PT, R11, 0x7e, PT ;  /* 0x0000007e0b00780c */ /* 0x000fc60003f04270 */
[----:B--2---:R-:W-:Y:S04]  /*41a30*/  STL [R1+0x3e94], R15 ;  /* 0x003e940f01007387 */ /* 0x004fe80000100800 */
[----:B------:R-:W2:Y:S04]  /*41a40*/  LDL R24, [R1+0x378c] ;  /* 0x00378c0001187983 */ /* 0x000ea80000100800 */
[----:B------:R-:W2:Y:S01]  /*41a50*/  LDL R23, [R1+0x3798] ;  /* 0x0037980001177983 */ /* 0x000ea20000100800 */
[----:B------:R-:W-:Y:S01]  /*41a60*/  PRMT R14, RZ, 0x7610, R14 ;  /* 0x00007610ff0e7816 */ /* 0x000fe2000000000e */
[----:B---3--:R-:W-:-:S02]  /*41a70*/  @P0 IMAD.MOV.U32 R4, RZ, RZ, R20 ;  /* 0x000000ffff040224 */ /* 0x008fc400078e0014 */
[----:B------:R-:W-:Y:S01]  /*41a80*/  @P0 IMAD.MOV.U32 R5, RZ, RZ, R21 ;  /* 0x000000ffff050224 */ /* 0x000fe200078e0015 */
[----:B------:R-:W-:Y:S02]  /*41a90*/  PRMT R10, RZ, 0x7610, R10 ;  /* 0x00007610ff0a7816 */ /* 0x000fe4000000000a */
[----:B------:R-:W-:Y:S02]  /*41aa0*/  PRMT R9, RZ, 0x7610, R9 ;  /* 0x00007610ff097816 */ /* 0x000fe40000000009 */
[----:B------:R-:W-:Y:S01]  /*41ab0*/  PRMT R8, RZ, 0x7610, R8 ;  /* 0x00007610ff087816 */ /* 0x000fe20000000008 */
[----:B------:R-:W3:Y:S04]  /*41ac0*/  LDL R21, [R1+0x3794] ;  /* 0x0037940001157983 */ /* 0x000ee80000100800 */
[----:B------:R1:W3:Y:S04]  /*41ad0*/  @P0 LDG.E.U16 R14, desc[UR8][R4.64] ;  /* 0x00000008040e0981 */ /* 0x0002e8000c1e1500 */
[----:B------:R-:W3:Y:S01]  /*41ae0*/  LDL R20, [R1+0x37a0] ;  /* 0x0037a00001147983 */ /* 0x000ee20000100800 */
[----:B-1----:R-:W-:-:S02]  /*41af0*/  @P0 IMAD.MOV.U32 R5, RZ, RZ, R25 ;  /* 0x000000ffff050224 */ /* 0x002fc400078e0019 */
[----:B------:R-:W-:-:S05]  /*41b00*/  @P0 IMAD.MOV.U32 R4, RZ, RZ, R17 ;  /* 0x000000ffff040224 */ /* 0x000fca00078e0011 */
[----:B------:R4:W3:Y:S02]  /*41b10*/  @P0 LDG.E.U16 R10, desc[UR8][R4.64] ;  /* 0x00000008040a0981 */ /* 0x0008e4000c1e1500 */
[----:B----4-:R-:W-:Y:S02]  /*41b20*/  @P0 IMAD.MOV.U32 R4, RZ, RZ, R12 ;  /* 0x000000ffff040224 */ /* 0x010fe400078e000c */
[----:B------:R-:W-:-:S05]  /*41b30*/  @P0 IMAD.MOV.U32 R5, RZ, RZ, R13 ;  /* 0x000000ffff050224 */ /* 0x000fca00078e000d */
[----:B------:R2:W4:Y:S02]  /*41b40*/  @P0 LDG.E.U16 R9, desc[UR8][R4.64] ;  /* 0x0000000804090981 */ /* 0x000524000c1e1500 */
[----:B--2---:R-:W-:Y:S02]  /*41b50*/  @P0 IMAD.MOV.U32 R5, RZ, RZ, R24 ;  /* 0x000000ffff050224 */ /* 0x004fe400078e0018 */
[----:B------:R-:W-:-:S05]  /*41b60*/  @P0 IMAD.MOV.U32 R4, RZ, RZ, R23 ;  /* 0x000000ffff040224 */ /* 0x000fca00078e0017 */
[----:B------:R-:W2:Y:S04]  /*41b70*/  @P0 LDG.E.U16 R8, desc[UR8][R4.64] ;  /* 0x0000000804080981 */ /* 0x000ea8000c1e1500 */
[----:B---3--:R1:W-:Y:S04]  /*41b80*/  STL [R1+0x3e48], R14 ;  /* 0x003e480e01007387 */ /* 0x0083e80000100800 */
[----:B------:R-:W3:Y:S04]  /*41b90*/  LDL R17, [R1+0x379c] ;  /* 0x00379c0001117983 */ /* 0x000ee80000100800 */
[----:B0-----:R-:W3:Y:S04]  /*41ba0*/  LDL R16, [R1+0x37a8] ;  /* 0x0037a80001107983 */ /* 0x001ee80000100800 */
[----:B------:R0:W-:Y:S04]  /*41bb0*/  STL [R1+0x3e4c], R10 ;  /* 0x003e4c0a01007387 */ /* 0x0001e80000100800 */
[----:B------:R-:W3:Y:S04]  /*41bc0*/  LDL R13, [R1+0x37a4] ;  /* 0x0037a400010d7983 */ /* 0x000ee80000100800 */
[----:B------:R-:W3:Y:S04]  /*41bd0*/  LDL R12, [R1+0x37b0] ;  /* 0x0037b000010c7983 */ /* 0x000ee80000100800 */
[----:B----4-:R-:W-:Y:S04]  /*41be0*/  STL [R1+0x3e50], R9 ;  /* 0x003e500901007387 */ /* 0x010fe80000100800 */
[----:B--2---:R2:W-:Y:S04]  /*41bf0*/  STL [R1+0x3e54], R8 ;  /* 0x003e540801007387 */ /* 0x0045e80000100800 */
[----:B-1----:R-:W4:Y:S04]  /*41c00*/  LDL R14, [R1+0x37ac] ;  /* 0x0037ac00010e7983 */ /* 0x002f280000100800 */
[----:B0-----:R-:W2:Y:S01]  /*41c10*/  LDL R10, [R1+0x37b8] ;  /* 0x0037b800010a7983 */ /* 0x001ea20000100800 */
[----:B------:R-:W-:Y:S01]  /*41c20*/  PRMT R7, RZ, 0x7610, R7 ;  /* 0x00007610ff077816 */ /* 0x000fe20000000007 */
[----:B------:R-:W-:-:S02]  /*41c30*/  @P0 IMAD.MOV.U32 R4, RZ, RZ, R20 ;  /* 0x000000ffff040224 */ /* 0x000fc400078e0014 */
[----:B------:R-:W-:Y:S01]  /*41c40*/  @P0 IMAD.MOV.U32 R5, RZ, RZ, R21 ;  /* 0x000000ffff050224 */ /* 0x000fe200078e0015 */
[----:B------:R-:W-:-:S04]  /*41c50*/  PRMT R6, RZ, 0x7610, R6 ;  /* 0x00007610ff067816 */ /* 0x000fc80000000006 */
[----:B------:R3:W2:Y:S02]  /*41c60*/  @P0 LDG.E.U16 R7, desc[UR8][R4.64] ;  /* 0x0000000804070981 */ /* 0x0006a4000c1e1500 */
[----:B---3--:R-:W-:Y:S02]  /*41c70*/  @P0 IMAD.MOV.U32 R4, RZ, RZ, R16 ;  /* 0x000000ffff040224 */ /* 0x008fe400078e0010 */
[----:B------:R-:W-:-:S05]  /*41c80*/  @P0 IMAD.MOV.U32 R5, RZ, RZ, R17 ;  /* 0x000000ffff050224 */ /* 0x000fca00078e0011 */
[----:B------:R0:W3:Y:S02]  /*41c90*/  @P0 LDG.E.U16 R6, desc[UR8][R4.64] ;  /* 0x0000000804060981 */ /* 0x0000e4000c1e1500 */
[----:B0-----:R-:W-:-:S06]  /*41ca0*/  PRMT R5, RZ, 0x7610, R5 ;  /* 0x00007610ff057816 */ /* 0x001fcc0000000005 */
[----:B------:R4:W3:Y:S01]  /*41cb0*/  @P0 LDG.E.U16 R5, desc[UR8][R12.64] ;  /* 0x000000080c050981 */ /* 0x0008e2000c1e1500 */
[----:B------:R-:W-:Y:S01]  /*41cc0*/  PRMT R4, RZ, 0x7610, R4 ;  /* 0x00007610ff047816 */ /* 0x000fe20000000004 */
[----:B----4-:R-:W-:Y:S02]  /*41cd0*/  @P0 IMAD.MOV.U32 R13, RZ, RZ, R14 ;  /* 0x000000ffff0d0224 */ /* 0x010fe400078e000e */
[----:B--2---:R-:W-:-:S05]  /*41ce0*/  @P0 IMAD.MOV.U32 R12, RZ, RZ, R10 ;  /* 0x000000ffff0c0224 */ /* 0x004fca00078e000a */
[----:B------:R-:W2:Y:S04]  /*41cf0*/  @P0 LDG.E.U16 R4, desc[UR8][R12.64] ;  /* 0x000000080c040981 */ /* 0x000ea8000c1e1500 */
[----:B------:R0:W-:Y:S04]  /*41d00*/  STL [R1+0x3e58], R7 ;  /* 0x003e580701007387 */ /* 0x0001e80000100800 */
[----:B---3--:R-:W-:Y:S04]  /*41d10*/  STL [R1+0x3e5c], R6 ;  /* 0x003e5c0601007387 */ /* 0x008fe80000100800 */
[----:B------:R-:W3:Y:S04]  /*41d20*/  LDL R24, [R1+0x37b4] ;  /* 0x0037b40001187983 */ /* 0x000ee80000100800 */
[----:B------:R-:W4:Y:S04]  /*41d30*/  LDL R23, [R1+0x37c0] ;  /* 0x0037c00001177983 */ /* 0x000f280000100800 */
[----:B------:R-:W4:Y:S04]  /*41d40*/  LDL R21, [R1+0x37bc] ;  /* 0x0037bc0001157983 */ /* 0x000f280000100800 */
[----:B------:R-:W4:Y:S04]  /*41d50*/  LDL R20, [R1+0x37c8] ;  /* 0x0037c80001147983 */ /* 0x000f280000100800 */
[----:B------:R-:W4:Y:S04]  /*41d60*/  LDL R8, [R1+0x37c4] ;  /* 0x0037c40001087983 */ /* 0x000f280000100800 */
[----:B0-----:R-:W4:Y:S04]  /*41d70*/  LDL R7, [R1+0x37d0] ;  /* 0x0037d00001077983 */ /* 0x001f280000100800 */
[----:B------:R0:W-:Y:S04]  /*41d80*/  STL [R1+0x3e60], R5 ;  /* 0x003e600501007387 */ /* 0x0001e80000100800 */
[----:B------:R-:W4:Y:S04]  /*41d90*/  LDL R17, [R1+0x37cc] ;  /* 0x0037cc0001117983 */ /* 0x000f280000100800 */
[----:B------:R-:W4:Y:S04]  /*41da0*/  LDL R16, [R1+0x37d8] ;  /* 0x0037d80001107983 */ /* 0x000f280000100800 */
[----:B------:R-:W4:Y:S04]  /*41db0*/  LDL R14, [R1+0x37d4] ;  /* 0x0037d400010e7983 */ /* 0x000f280000100800 */
[----:B------:R-:W4:Y:S01]  /*41dc0*/  LDL R10, [R1+0x37e0] ;  /* 0x0037e000010a7983 */ /* 0x000f220000100800 */
[----:B------:R-:W-:-:S03]  /*41dd0*/  ISETP.GT.AND P1, PT, R11, 0x7f, PT ;  /* 0x0000007f0b00780c */ /* 0x000fc60003f24270 */
[----:B--2---:R1:W-:Y:S04]  /*41de0*/  STL [R1+0x3e64], R4 ;  /* 0x003e640401007387 */ /* 0x0043e80000100800 */
[----:B0-----:R-:W2:Y:S04]  /*41df0*/  LDL R5, [R1+0x37dc] ;  /* 0x0037dc0001057983 */ /* 0x001ea80000100800 */
[----:B-1----:R-:W2:Y:S01]  /*41e00*/  LDL R4, [R1+0x37e8] ;  /* 0x0037e80001047983 */ /* 0x002ea20000100800 */
[----:B------:R-:W-:Y:S02]  /*41e10*/  PRMT R22, RZ, 0x7610, R22 ;  /* 0x00007610ff167816 */ /* 0x000fe40000000016 */
[----:B------:R-:W-:Y:S01]  /*41e20*/  PRMT R19, RZ, 0x7610, R19 ;  /* 0x00007610ff137816 */ /* 0x000fe20000000013 */
[----:B---3--:R-:W-:-:S02]  /*41e30*/  @P1 IMAD.MOV.U32 R13, RZ, RZ, R24 ;  /* 0x000000ffff0d1224 */ /* 0x008fc400078e0018 */
[----:B----4-:R-:W-:-:S05]  /*41e40*/  @P1 IMAD.MOV.U32 R12, RZ, RZ, R23 ;  /* 0x000000ffff0c1224 */ /* 0x010fca00078e0017 */
[----:B------:R0:W3:Y:S01]  /*41e50*/  @P1 LDG.E.U16 R22, desc[UR8][R12.64] ;  /* 0x000000080c161981 */ /* 0x0000e2000c1e1500 */
[----:B------:R-:W-:Y:S01]  /*41e60*/  PRMT R18, RZ, 0x7610, R18 ;  /* 0x00007610ff127816 */ /* 0x000fe20000000012 */
[----:B0-----:R-:W-:Y:S02]  /*41e70*/  @P1 IMAD.MOV.U32 R12, RZ, RZ, R20 ;  /* 0x000000ffff0c1224 */ /* 0x001fe400078e0014 */
[----:B------:R-:W-:-:S05]  /*41e80*/  @P1 IMAD.MOV.U32 R13, RZ, RZ, R21 ;  /* 0x000000ffff0d1224 */ /* 0x000fca00078e0015 */
[----:B------:R0:W4:Y:S01]  /*41e90*/  @P1 LDG.E.U16 R19, desc[UR8][R12.64] ;  /* 0x000000080c131981 */ /* 0x000122000c1e1500 */
[----:B------:R-:W-:Y:S01]  /*41ea0*/  PRMT R15, RZ, 0x7610, R15 ;  /* 0x00007610ff0f7816 */ /* 0x000fe2000000000f */
[----:B0-----:R-:W-:Y:S02]  /*41eb0*/  @P1 IMAD.MOV.U32 R12, RZ, RZ, R7 ;  /* 0x000000ffff0c1224 */ /* 0x001fe400078e0007 */
[----:B------:R-:W-:Y:S01]  /*41ec0*/  @P1 IMAD.MOV.U32 R13, RZ, RZ, R8 ;  /* 0x000000ffff0d1224 */ /* 0x000fe200078e0008 */
[----:B------:R-:W-:Y:S01]  /*41ed0*/  PRMT R9, RZ, 0x7610, R9 ;  /* 0x00007610ff097816 */ /* 0x000fe20000000009 */
[----:B------:R-:W3:Y:S04]  /*41ee0*/  LDL R8, [R1+0x37e4] ;  /* 0x0037e40001087983 */ /* 0x000ee80000100800 */
[----:B------:R0:W4:Y:S04]  /*41ef0*/  @P1 LDG.E.U16 R18, desc[UR8][R12.64] ;  /* 0x000000080c121981 */ /* 0x000128000c1e1500 */
[----:B------:R-:W4:Y:S01]  /*41f00*/  LDL R7, [R1+0x37f0] ;  /* 0x0037f00001077983 */ /* 0x000f220000100800 */
[----:B0-----:R-:W-:-:S02]  /*41f10*/  @P1 IMAD.MOV.U32 R12, RZ, RZ, R16 ;  /* 0x000000ffff0c1224 */ /* 0x001fc400078e0010 */
[----:B------:R-:W-:-:S05]  /*41f20*/  @P1 IMAD.MOV.U32 R13, RZ, RZ, R17 ;  /* 0x000000ffff0d1224 */ /* 0x000fca00078e0011 */
[----:B------:R0:W4:Y:S02]  /*41f30*/  @P1 LDG.E.U16 R15, desc[UR8][R12.64] ;  /* 0x000000080c0f1981 */ /* 0x000124000c1e1500 */
[----:B0-----:R-:W-:Y:S02]  /*41f40*/  @P1 IMAD.MOV.U32 R12, RZ, RZ, R10 ;  /* 0x000000ffff0c1224 */ /* 0x001fe400078e000a */
[----:B------:R-:W-:-:S05]  /*41f50*/  @P1 IMAD.MOV.U32 R13, RZ, RZ, R14 ;  /* 0x000000ffff0d1224 */ /* 0x000fca00078e000e */
[----:B------:R2:W4:Y:S02]  /*41f60*/  @P1 LDG.E.U16 R9, desc[UR8][R12.64] ;  /* 0x000000080c091981 */ /* 0x000524000c1e1500 */
[----:B--2---:R-:W-:Y:S02]  /*41f70*/  @P1 IMAD.MOV.U32 R13, RZ, RZ, R5 ;  /* 0x000000ffff0d1224 */ /* 0x004fe400078e0005 */
[----:B------:R-:W2:Y:S01]  /*41f80*/  LDL R5, [R1+0x37ec] ;  /* 0x0037ec0001057983 */ /* 0x000ea20000100800 */
[----:B------:R-:W-:-:S03]  /*41f90*/  @P1 IMAD.MOV.U32 R12, RZ, RZ, R4 ;  /* 0x000000ffff0c1224 */ /* 0x000fc600078e0004 */
[----:B------:R-:W2:Y:S01]  /*41fa0*/  LDL R4, [R1+0x37f8] ;  /* 0x0037f80001047983 */ /* 0x000ea20000100800 */
[----:B------:R-:W-:Y:S02]  /*41fb0*/  PRMT R0, RZ, 0x7610, R0 ;  /* 0x00007610ff007816 */ /* 0x000fe40000000000 */
[----:B------:R-:W-:Y:S02]  /*41fc0*/  PRMT R6, RZ, 0x7610, R6 ;  /* 0x00007610ff067816 */ /* 0x000fe40000000006 */
[----:B------:R-:W-:Y:S01]  /*41fd0*/  PRMT R3, RZ, 0x7610, R3 ;  /* 0x00007610ff037816 */ /* 0x000fe20000000003 */
[----:B------:R-:W2:Y:S04]  /*41fe0*/  LDL.LU R27, [R1+0x17f4] ;  /* 0x0017f400011b7983 */ /* 0x000ea80000300800 */
[----:B------:R3:W2:Y:S02]  /*41ff0*/  @P1 LDG.E.U16 R0, desc[UR8][R12.64] ;  /* 0x000000080c001981 */ /* 0x0006a4000c1e1500 */
[----:B---3--:R-:W-:-:S02]  /*42000*/  @P1 IMAD.MOV.U32 R13, RZ, RZ, R8 ;  /* 0x000000ffff0d1224 */ /* 0x008fc400078e0008 */
[----:B----4-:R-:W-:-:S05]  /*42010*/  @P1 IMAD.MOV.U32 R12, RZ, RZ, R7 ;  /* 0x000000ffff0c1224 */ /* 0x010fca00078e0007 */
[----:B------:R2:W3:Y:S02]  /*42020*/  @P1 LDG.E.U16 R6, desc[UR8][R12.64] ;  /* 0x000000080c061981 */ /* 0x0004e4000c1e1500 */
[----:B--2---:R-:W-:Y:S02]  /*42030*/  @P1 IMAD.MOV.U32 R13, RZ, RZ, R5 ;  /* 0x000000ffff0d1224 */ /* 0x004fe400078e0005 */
[----:B------:R-:W-:-:S05]  /*42040*/  @P1 IMAD.MOV.U32 R12, RZ, RZ, R4 ;  /* 0x000000ffff0c1224 */ /* 0x000fca00078e0004 */
[----:B------:R-:W2:Y:S04]  /*42050*/  @P1 LDG.E.U16 R3, desc[UR8][R12.64] ;  /* 0x000000080c031981 */ /* 0x000ea8000c1e1500 */
[----:B------:R0:W-:Y:S01]  /*42060*/  STL [R1+0x278], R0 ;  /* 0x0002780001007387 */ /* 0x0001e20000100800 */
[----:B------:R-:W1:Y:S01]  /*42070*/  S2R R2, SR_TID.X ;  /* 0x0000000000027919 */ /* 0x000e620000002100 */
[----:B------:R-:W4:Y:S01]  /*42080*/  S2R R28, SR_TID.X ;  /* 0x00000000001c7919 */ /* 0x000f220000002100 */
[----:B------:R-:W-:Y:S06]  /*42090*/  BAR.SYNC.DEFER_BLOCKING 0x0 ;  /* 0x0000000000007b1d */ /* 0x000fec0000010000 */
[----:B0-----:R-:W3:Y:S04]  /*420a0*/  LDL.LU R0, [R1+0x17f0] ;  /* 0x0017f00001007983 */ /* 0x001ee80000300800 */
[----:B------:R0:W-:Y:S04]  /*420b0*/  STL [R1+0x2b0], R22 ;  /* 0x0002b01601007387 */ /* 0x0001e80000100800 */
[----:B0-----:R-:W3:Y:S04]  /*420c0*/  LDL.LU R22, [R1+0x17ec] ;  /* 0x0017ec0001167983 */ /* 0x001ee80000300800 */
[----:B------:R-:W3:Y:S04]  /*420d0*/  LDL.LU R25, [R1+0x17e8] ;  /* 0x0017e80001197983 */ /* 0x000ee80000300800 */
[----:B------:R-:W3:Y:S04]  /*420e0*/  LDL.LU R26, [R1+0x17e4] ;  /* 0x0017e400011a7983 */ /* 0x000ee80000300800 */
[----:B------:R-:W3:Y:S04]  /*420f0*/  LDL.LU R16, [R1+0x17e0] ;  /* 0x0017e00001107983 */ /* 0x000ee80000300800 */
[----:B------:R-:W3:Y:S04]  /*42100*/  LDL.LU R17, [R1+0x17dc] ;  /* 0x0017dc0001117983 */ /* 0x000ee80000300800 */
[----:B------:R0:W-:Y:S04]  /*42110*/  STL [R1+0x29c], R18 ;  /* 0x00029c1201007387 */ /* 0x0001e80000100800 */
[----:B0-----:R-:W3:Y:S04]  /*42120*/  LDL.LU R18, [R1+0x17d8] ;  /* 0x0017d80001127983 */ /* 0x001ee80000300800 */
[----:B------:R0:W-:Y:S04]  /*42130*/  STL [R1+0x2a8], R19 ;  /* 0x0002a81301007387 */ /* 0x0001e80000100800 */
[----:B0-----:R-:W3:Y:S04]  /*42140*/  LDL.LU R19, [R1+0x16f4] ;  /* 0x0016f40001137983 */ /* 0x001ee80000300800 */
[----:B------:R-:W3:Y:S04]  /*42150*/  LDL.LU R20, [R1+0x16f0] ;  /* 0x0016f00001147983 */ /* 0x000ee80000300800 */
[----:B------:R-:W3:Y:S04]  /*42160*/  LDL.LU R23, [R1+0x16ec] ;  /* 0x0016ec0001177983 */ /* 0x000ee80000300800 */
[----:B------:R-:W3:Y:S04]  /*42170*/  LDL.LU R24, [R1+0x16e8] ;  /* 0x0016e80001187983 */ /* 0x000ee80000300800 */
[----:B------:R-:W3:Y:S01]  /*42180*/  LDL.LU R29, [R1+0x16e4] ;  /* 0x0016e400011d7983 */ /* 0x000ee20000300800 */
[----:B-1----:R-:W-:-:S03]  /*42190*/  LOP3.LUT R2, R2, 0x3f, RZ, 0xc0, !PT ;  /* 0x0000003f02027812 */ /* 0x002fc600078ec0ff */
[----:B------:R-:W-:Y:S02]  /*421a0*/  STL [R1+0x290], R15 ;  /* 0x0002900f01007387 */ /* 0x000fe40000100800 */
[----:B------:R-:W-:-:S05]  /*421b0*/  IMAD.SHL.U32 R2, R2, 0x2, RZ ;  /* 0x0000000202027824 */ /* 0x000fca00078e00ff */
[----:B------:R-:W-:Y:S01]  /*421c0*/  STS.U16 [R2+UR5], R27 ;  /* 0x0000001b02007988 */ /* 0x000fe20008000405 */
[----:B------:R-:W0:Y:S03]  /*421d0*/  S2R R21, SR_TID.X ;  /* 0x0000000000157919 */ /* 0x000e260000002100 */
[----:B--2---:R1:W-:Y:S04]  /*421e0*/  STL [R1+0x260], R3 ;  /* 0x0002600301007387 */ /* 0x0043e80000100800 */
[----:B------:R-:W-:Y:S04]  /*421f0*/  STL [R1+0x284], R9 ;  /* 0x0002840901007387 */ /* 0x000fe80000100800 */
[----:B----4-:R-:W-:Y:S04]  /*42200*/  STL [R1+0x3ee0], R28 ;  /* 0x003ee01c01007387 */ /* 0x010fe80000100800 */
[----:B------:R-:W-:Y:S04]  /*42210*/  STL [R1+0x3dd8], R12 ;  /* 0x003dd80c01007387 */ /* 0x000fe80000100800 */
[----:B------:R-:W-:Y:S01]  /*42220*/  STL [R1+0x3dd4], R13 ;  /* 0x003dd40d01007387 */ /* 0x000fe20000100800 */
[----:B-1----:R-:W-:-:S05]  /*42230*/  LOP3.LUT R3, R28, 0x3f, RZ, 0xc0, !PT ;  /* 0x0000003f1c037812 */ /* 0x002fca00078ec0ff */
[----:B------:R-:W-:Y:S04]  /*42240*/  STL [R1+0x3e98], R3 ;  /* 0x003e980301007387 */ /* 0x000fe80000100800 */
[----:B------:R-:W-:Y:S04]  /*42250*/  STL [R1+0x3ddc], R11 ;  /* 0x003ddc0b01007387 */ /* 0x000fe80000100800 */
[----:B------:R-:W2:Y:S01]  /*42260*/  LDL.LU R27, [R1+0x16e0] ;  /* 0x0016e000011b7983 */ /* 0x000ea20000300800 */
[----:B0-----:R-:W-:-:S03]  /*42270*/  LOP3.LUT R21, R21, 0x3f, RZ, 0xc0, !PT ;  /* 0x0000003f15157812 */ /* 0x001fc600078ec0ff */
[----:B---3--:R0:W-:Y:S04]  /*42280*/  STS.U16 [R2+UR5+0x80], R0 ;  /* 0x0000800002007988 */ /* 0x0081e80008000405 */
[----:B------:R-:W-:Y:S04]  /*42290*/  STS.U16 [R2+UR5+0x100], R22 ;  /* 0x0001001602007988 */ /* 0x000fe80008000405 */
[----:B------:R1:W-:Y:S01]  /*422a0*/  STS.U16 [R2+UR5+0x180], R25 ;  /* 0x0001801902007988 */ /* 0x0003e20008000405 */
[----:B------:R-:W-:-:S03]  /*422b0*/  LOP3.LUT R4, R21, 0x40, RZ, 0xfc, !PT ;  /* 0x0000004015047812 */ /* 0x000fc600078efcff */
[----:B------:R3:W-:Y:S04]  /*422c0*/  STS.U16 [R2+UR5+0x200], R26 ;  /* 0x0002001a02007988 */ /* 0x0007e80008000405 */
[----:B0-----:R-:W4:Y:S04]  /*422d0*/  LDL.LU R0, [R1+0x16dc] ;  /* 0x0016dc0001007983 */ /* 0x001f280000300800 */
[----:B------:R0:W-:Y:S04]  /*422e0*/  STL [R1+0x26c], R6 ;  /* 0x00026c0601007387 */ /* 0x0001e80000100800 */
[----:B-1----:R-:W4:Y:S04]  /*422f0*/  LDL.LU R25, [R1+0x16d8] ;  /* 0x0016d80001197983 */ /* 0x002f280000300800 */
[----:B------:R-:W4:Y:S04]  /*42300*/  LDL.LU R21, [R1+0x15f4] ;  /* 0x0015f40001157983 */ /* 0x000f280000300800 */
[----:B------:R-:W4:Y:S04]  /*42310*/  LDL.LU R22, [R1+0x15f0] ;  /* 0x0015f00001167983 */ /* 0x000f280000300800 */
[----:B---3--:R-:W3:Y:S04]  /*42320*/  LDL.LU R26, [R1+0x15ec] ;  /* 0x0015ec00011a7983 */ /* 0x008ee80000300800 */
[----:B------:R-:W3:Y:S01]  /*42330*/  LDL.LU R12, [R1+0x15e8] ;  /* 0x0015e800010c7983 */ /* 0x000ee20000300800 */
[----:B------:R-:W-:-:S02]  /*42340*/  ISETP.GE.AND P2, PT, R4, R11, PT ;  /* 0x0000000b0400720c */ /* 0x000fc40003f46270 */
[----:B------:R-:W-:Y:S01]  /*42350*/  ISETP.GE.AND P1, PT, R4, R11, PT ;  /* 0x0000000b0400720c */ /* 0x000fe20003f26270 */
[----:B------:R-:W3:Y:S04]  /*42360*/  LDL.LU R28, [R1+0x15e4] ;  /* 0x0015e400011c7983 */ /* 0x000ee80000300800 */
[----:B------:R-:W3:Y:S04]  /*42370*/  LDL.LU R4, [R1+0x15e0] ;  /* 0x0015e00001047983 */ /* 0x000ee80000300800 */
[----:B------:R-:W3:Y:S04]  /*42380*/  LDL.LU R5, [R1+0x15dc] ;  /* 0x0015dc0001057983 */ /* 0x000ee80000300800 */
[----:B0-----:R-:W3:Y:S04]  /*42390*/  LDL.LU R6, [R1+0x15d8] ;  /* 0x0015d80001067983 */ /* 0x001ee80000300800 */
[----:B------:R-:W3:Y:S04]  /*423a0*/  LDL.LU R7, [R1+0x14f0] ;  /* 0x0014f00001077983 */ /* 0x000ee80000300800 */
[----:B------:R-:W3:Y:S04]  /*423b0*/  LDL.LU R8, [R1+0x14ec] ;  /* 0x0014ec0001087983 */ /* 0x000ee80000300800 */
[----:B------:R-:W3:Y:S04]  /*423c0*/  LDL.LU R9, [R1+0x14e8] ;  /* 0x0014e80001097983 */ /* 0x000ee80000300800 */
[----:B------:R-:W3:Y:S04]  /*423d0*/  LDL.LU R10, [R1+0x14e4] ;  /* 0x0014e400010a7983 */ /* 0x000ee80000300800 */
[----:B------:R-:W3:Y:S04]  /*423e0*/  LDL.LU R14, [R1+0x14e0] ;  /* 0x0014e000010e7983 */ /* 0x000ee80000300800 */
[----:B------:R-:W3:Y:S04]  /*423f0*/  LDL.LU R15, [R1+0x14dc] ;  /* 0x0014dc00010f7983 */ /* 0x000ee80000300800 */
[----:B------:R0:W-:Y:S04]  /*42400*/  STS.U16 [R2+UR5+0x2100], R23 ;  /* 0x0021001702007988 */ /* 0x0001e80008000405 */
[----:B------:R1:W-:Y:S04]  /*42410*/  STS.U16 [R2+UR5+0x2200], R29 ;  /* 0x0022001d02007988 */ /* 0x0003e80008000405 */
[----:B0-----:R-:W3:Y:S04]  /*42420*/  LDL.LU R23, [R1+0x14d8] ;  /* 0x0014d80001177983 */ /* 0x001ee80000300800 */
[----:B-1----:R-:W3:Y:S04]  /*42430*/  LDL.LU R29, [R1+0x14d4] ;  /* 0x0014d400011d7983 */ /* 0x002ee80000300800 */
[----:B------:R-:W-:Y:S04]  /*42440*/  STS.U16 [R2+UR5+0x2180], R24 ;  /* 0x0021801802007988 */ /* 0x000fe80008000405 */
[----:B------:R-:W-:Y:S04]  /*42450*/  STS.U16 [R2+UR5+0x280], R16 ;  /* 0x0002801002007988 */ /* 0x000fe80008000405 */
[----:B------:R-:W-:Y:S04]  /*42460*/  STS.U16 [R2+UR5+0x300], R17 ;  /* 0x0003001102007988 */ /* 0x000fe80008000405 */
[----:B------:R-:W-:Y:S04]  /*42470*/  STS.U16 [R2+UR5+0x380], R18 ;  /* 0x0003801202007988 */ /* 0x000fe80008000405 */
[----:B------:R-:W-:Y:S04]  /*42480*/  STS.U16 [R2+UR5+0x2000], R19 ;  /* 0x0020001302007988 */ /* 0x000fe80008000405 */
[----:B------:R-:W-:Y:S04]  /*42490*/  STS.U16 [R2+UR5+0x2080], R20 ;  /* 0x0020801402007988 */ /* 0x000fe80008000405 */
[----:B--2---:R0:W-:Y:S04]  /*424a0*/  STS.U16 [R2+UR5+0x2280], R27 ;  /* 0x0022801b02007988 */ /* 0x0041e80008000405 */
[----:B0-----:R-:W2:Y:S04]  /*424b0*/  LDL.LU R27, [R1+0x13f0] ;  /* 0x0013f000011b7983 */ /* 0x001ea80000300800 */
[----:B----4-:R0:W-:Y:S04]  /*424c0*/  STS.U16 [R2+UR5+0x2300], R0 ;  /* 0x0023000002007988 */ /* 0x0101e80008000405 */
[----:B------:R-:W4:Y:S04]  /*424d0*/  LDL.LU R24, [R1+0x13ec] ;  /* 0x0013ec0001187983 */ /* 0x000f280000300800 */
[----:B------:R1:W-:Y:S04]  /*424e0*/  STS.U16 [R2+UR5+0x2380], R25 ;  /* 0x0023801902007988 */ /* 0x0003e80008000405 */
[----:B0-----:R-:W4:Y:S04]  /*424f0*/  LDL.LU R0, [R1+0x13e8] ;  /* 0x0013e80001007983 */ /* 0x001f280000300800 */
[----:B-1----:R-:W4:Y:S04]  /*42500*/  LDL.LU R25, [R1+0x13e4] ;  /* 0x0013e40001197983 */ /* 0x002f280000300800 */
[----:B------:R-:W4:Y:S04]  /*42510*/  LDL.LU R16, [R1+0x13e0] ;  /* 0x0013e00001107983 */ /* 0x000f280000300800 */
[----:B------:R-:W4:Y:S04]  /*42520*/  LDL.LU R17, [R1+0x13dc] ;  /* 0x0013dc0001117983 */ /* 0x000f280000300800 */
[----:B------:R-:W4:Y:S04]  /*42530*/  LDL.LU R18, [R1+0x13d8] ;  /* 0x0013d80001127983 */ /* 0x000f280000300800 */
[----:B------:R-:W4:Y:S04]  /*42540*/  LDL.LU R19, [R1+0x13d4] ;  /* 0x0013d40001137983 */ /* 0x000f280000300800 */
[----:B------:R0:W-:Y:S04]  /*42550*/  STS.U16 [R2+UR5+0x4000], R21 ;  /* 0x0040001502007988 */ /* 0x0001e80008000405 */
[----:B------:R-:W4:Y:S04]  /*42560*/  LDL.LU R20, [R1+0x12f0] ;  /* 0x0012f00001147983 */ /* 0x000f280000300800 */
[----:B------:R1:W-:Y:S04]  /*42570*/  STS.U16 [R2+UR5+0x4080], R22 ;  /* 0x0040801602007988 */ /* 0x0003e80008000405 */
[----:B---3--:R3:W-:Y:S04]  /*42580*/  STS.U16 [R2+UR5+0x4100], R26 ;  /* 0x0041001a02007988 */ /* 0x0087e80008000405 */
[----:B0-----:R-:W4:Y:S04]  /*42590*/  LDL.LU R21, [R1+0x12ec] ;  /* 0x0012ec0001157983 */ /* 0x001f280000300800 */
[----:B-1----:R-:W4:Y:S04]  /*425a0*/  LDL.LU R22, [R1+0x12e8] ;  /* 0x0012e80001167983 */ /* 0x002f280000300800 */
[----:B---3--:R-:W3:Y:S04]  /*425b0*/  LDL.LU R26, [R1+0x12e4] ;  /* 0x0012e400011a7983 */ /* 0x008ee80000300800 */
[----:B------:R0:W-:Y:S04]  /*425c0*/  STS.U16 [R2+UR5+0x6380], R29 ;  /* 0x0063801d02007988 */ /* 0x0001e80008000405 */
[----:B0-----:R-:W3:Y:S04]  /*425d0*/  LDL.LU R29, [R1+0x12e0] ;  /* 0x0012e000011d7983 */ /* 0x001ee80000300800 */
[----:B------:R-:W-:Y:S04]  /*425e0*/  STS.U16 [R2+UR5+0x6300], R23 ;  /* 0x0063001702007988 */ /* 0x000fe80008000405 */
        /* <DEDUP_REMOVED lines=14> */
[----:B------:R1:W-:Y:S04]  /*426d0*/  STS.U16 [R2+UR5+0x8080], R24 ;  /* 0x0080801802007988 */ /* 0x0003e80008000405 */
[----:B------:R4:W-:Y:S04]  /*426e0*/  STS.U16 [R2+UR5+0x8180], R25 ;  /* 0x0081801902007988 */ /* 0x0009e80008000405 */
[----:B0-----:R-:W2:Y:S04]  /*426f0*/  LDL.LU R0, [R1+0x12d8] ;  /* 0x0012d80001007983 */ /* 0x001ea80000300800 */
[----:B------:R-:W2:Y:S04]  /*42700*/  LDL.LU R23, [R1+0x12d4] ;  /* 0x0012d40001177983 */ /* 0x000ea80000300800 */
[----:B-1----:R-:W2:Y:S04]  /*42710*/  LDL.LU R24, [R1+0x11f0] ;  /* 0x0011f00001187983 */ /* 0x002ea80000300800 */
[----:B----4-:R-:W4:Y:S04]  /*42720*/  LDL.LU R25, [R1+0x11ec] ;  /* 0x0011ec0001197983 */ /* 0x010f280000300800 */
        /* <DEDUP_REMOVED lines=10> */
[----:B------:R0:W-:Y:S04]  /*427d0*/  STS.U16 [R2+UR5+0xa080], R21 ;  /* 0x00a0801502007988 */ /* 0x0001e80008000405 */
[----:B------:R-:W4:Y:S04]  /*427e0*/  LDL.LU R15, [R1+0x10e0] ;  /* 0x0010e000010f7983 */ /* 0x000f280000300800 */
[----:B---3--:R1:W-:Y:S04]  /*427f0*/  STS.U16 [R2+UR5+0xa180], R26 ;  /* 0x00a1801a02007988 */ /* 0x0083e80008000405 */
[----:B------:R3:W-:Y:S04]  /*42800*/  STS.U16 [R2+UR5+0xa200], R29 ;  /* 0x00a2001d02007988 */ /* 0x0007e80008000405 */
        /* <DEDUP_REMOVED lines=10> */
[----:B--2---:R0:W-:Y:S04]  /*428b0*/  STS.U16 [R2+UR5+0xa280], R27 ;  /* 0x00a2801b02007988 */ /* 0x0041e80008000405 */
[----:B0-----:R-:W2:Y:S04]  /*428c0*/  LDL.LU R27, [R1+0xfec] ;  /* 0x000fec00011b7983 */ /* 0x001ea80000300800 */
[----:B------:R0:W-:Y:S04]  /*428d0*/  STS.U16 [R2+UR5+0xa300], R0 ;  /* 0x00a3000002007988 */ /* 0x0001e80008000405 */
[----:B0-----:R-:W2:Y:S04]  /*428e0*/  LDL.LU R0, [R1+0xfe8] ;  /* 0x000fe80001007983 */ /* 0x001ea80000300800 */
[----:B------:R-:W2:Y:S04]  /*428f0*/  LDL.LU R16, [R1+0xfe4] ;  /* 0x000fe40001107983 */ /* 0x000ea80000300800 */
[----:B------:R-:W2:Y:S04]  /*42900*/  LDL.LU R17, [R1+0xfe0] ;  /* 0x000fe00001117983 */ /* 0x000ea80000300800 */
[----:B------:R-:W2:Y:S04]  /*42910*/  LDL.LU R18, [R1+0xfdc] ;  /* 0x000fdc0001127983 */ /* 0x000ea80000300800 */
[----:B------:R-:W2:Y:S04]  /*42920*/  LDL.LU R19, [R1+0xfd8] ;  /* 0x000fd80001137983 */ /* 0x000ea80000300800 */
[----:B------:R0:W-:Y:S04]  /*42930*/  STS.U16 [R2+UR5+0xa380], R23 ;  /* 0x00a3801702007988 */ /* 0x0001e80008000405 */
[----:B------:R-:W2:Y:S04]  /*42940*/  LDL.LU R20, [R1+0xfd4] ;  /* 0x000fd40001147983 */ /* 0x000ea80000300800 */
[----:B------:R1:W-:Y:S04]  /*42950*/  STS.U16 [R2+UR5+0xc000], R24 ;  /* 0x00c0001802007988 */ /* 0x0003e80008000405 */
[----:B----4-:R4:W-:Y:S04]  /*42960*/  STS.U16 [R2+UR5+0xc080], R25 ;  /* 0x00c0801902007988 */ /* 0x0109e80008000405 */
[----:B0-----:R-:W2:Y:S04]  /*42970*/  LDL.LU R23, [R1+0xef0] ;  /* 0x000ef00001177983 */ /* 0x001ea80000300800 */
[----:B-1----:R-:W2:Y:S04]  /*42980*/  LDL.LU R24, [R1+0xeec] ;  /* 0x000eec0001187983 */ /* 0x002ea80000300800 */
[----:B----4-:R-:W4:Y:S04]  /*42990*/  LDL.LU R25, [R1+0xee8] ;  /* 0x000ee80001197983 */ /* 0x010f280000300800 */
[----:B------:R0:W-:Y:S04]  /*429a0*/  STS.U16 [R2+UR5+0xe300], R26 ;  /* 0x00e3001a02007988 */ /* 0x0001e80008000405 */
[----:B---3--:R1:W-:Y:S04]  /*429b0*/  STS.U16 [R2+UR5+0xe380], R29 ;  /* 0x00e3801d02007988 */ /* 0x0083e80008000405 */
        /* <DEDUP_REMOVED lines=17> */
[----:B------:R-:W2:Y:S04]  /*42ad0*/  LDL.LU R21, [R1+0xed8] ;  /* 0x000ed80001157983 */ /* 0x000ea80000300800 */
[----:B------:R0:W-:Y:S04]  /*42ae0*/  STS.U16 [R2+UR5+0x10100], R0 ;  /* 0x0101000002007988 */ /* 0x0001e80008000405 */
[----:B------:R-:W2:Y:S04]  /*42af0*/  LDL.LU R22, [R1+0xed4] ;  /* 0x000ed40001167983 */ /* 0x000ea80000300800 */
[----:B0-----:R-:W2:Y:S04]  /*42b00*/  LDL.LU R0, [R1+0xdec] ;  /* 0x000dec0001007983 */ /* 0x001ea80000300800 */
        /* <DEDUP_REMOVED lines=14> */
[----:B---3--:R3:W-:Y:S04]  /*42bf0*/  STS.U16 [R2+UR5+0x12180], R26 ;  /* 0x0121801a02007988 */ /* 0x0087e80008000405 */
[----:B0-----:R-:W2:Y:S04]  /*42c00*/  LDL.LU R23, [R1+0x4d8] ;  /* 0x0004d80001177983 */ /* 0x001ea80000300800 */
[----:B-1----:R-:W2:Y:S04]  /*42c10*/  LDL.LU R24, [R1+0x4d4] ;  /* 0x0004d40001187983 */ /* 0x002ea80000300800 */
[----:B----4-:R-:W4:Y:S04]  /*42c20*/  LDL.LU R25, [R1+0x4d0] ;  /* 0x0004d00001197983 */ /* 0x010f280000300800 */
[----:B------:R0:W-:Y:S04]  /*42c30*/  STS.U16 [R2+UR5+0x12200], R29 ;  /* 0x0122001d02007988 */ /* 0x0001e80008000405 */
[----:B---3--:R-:W3:Y:S04]  /*42c40*/  LDL.LU R26, [R1+0x4cc] ;  /* 0x0004cc00011a7983 */ /* 0x008ee80000300800 */
        /* <DEDUP_REMOVED lines=15> */
[----:B------:R1:W-:Y:S04]  /*42d40*/  STS.U16 [R2+UR5+0x14000], R0 ;  /* 0x0140000002007988 */ /* 0x0003e80008000405 */
[----:B0-----:R-:W2:Y:S04]  /*42d50*/  LDL.LU R21, [R1+0x35c] ;  /* 0x00035c0001157983 */ /* 0x001ea80000300800 */
[----:B-1----:R-:W2:Y:S04]  /*42d60*/  LDL.LU R22, [R1+0x258] ;  /* 0x0002580001167983 */ /* 0x002ea80000300800 */
[----:B------:R-:W2:Y:S04]  /*42d70*/  LDL.LU R0, [R1+0x254] ;  /* 0x0002540001007983 */ /* 0x000ea80000300800 */
[----:B------:R0:W-:Y:S04]  /*42d80*/  STS.U16 [R2+UR5+0x16200], R23 ;  /* 0x0162001702007988 */ /* 0x0001e80008000405 */
[----:B------:R1:W-:Y:S04]  /*42d90*/  STS.U16 [R2+UR5+0x16280], R24 ;  /* 0x0162801802007988 */ /* 0x0003e80008000405 */
[----:B0-----:R-:W2:Y:S04]  /*42da0*/  LDL.LU R23, [R1+0x250] ;  /* 0x0002500001177983 */ /* 0x001ea80000300800 */
[----:B-1----:R-:W2:Y:S04]  /*42db0*/  LDL.LU R24, [R1+0x24c] ;  /* 0x00024c0001187983 */ /* 0x002ea80000300800 */
[----:B---3--:R0:W-:Y:S04]  /*42dc0*/  STS.U16 [R2+UR5+0x18000], R29 ;  /* 0x0180001d02007988 */ /* 0x0081e80008000405 */
[----:B0-----:R-:W3:Y:S04]  /*42dd0*/  LDL.LU R29, [R1+0x248] ;  /* 0x00024800011d7983 */ /* 0x001ee80000300800 */
[----:B----4-:R0:W-:Y:S04]  /*42de0*/  STS.U16 [R2+UR5+0x16300], R25 ;  /* 0x0163001902007988 */ /* 0x0101e80008000405 */
[----:B0-----:R-:W4:Y:S04]  /*42df0*/  LDL.LU R25, [R1+0x244] ;  /* 0x0002440001197983 */ /* 0x001f280000300800 */
[----:B------:R0:W-:Y:S04]  /*42e00*/  STS.U16 [R2+UR5+0x16380], R26 ;  /* 0x0163801a02007988 */ /* 0x0001e80008000405 */
[----:B0-----:R-:W4:Y:S04]  /*42e10*/  LDL.LU R26, [R1+0x240] ;  /* 0x00024000011a7983 */ /* 0x001f280000300800 */
        /* <DEDUP_REMOVED lines=30> */
[----:B------:R1:W-:Y:S04]  /*43000*/  STS.U16 [R2+UR5+0x1a180], R24 ;  /* 0x01a1801802007988 */ /* 0x0003e80008000405 */
[----:B0-----:R-:W2:Y:S04]  /*43010*/  LDL.LU R17, [R1+0x74] ;  /* 0x0000740001117983 */ /* 0x001ea80000300800 */
[----:B-1----:R-:W2:Y:S04]  /*43020*/  LDL.LU R23, [R1+0x70] ;  /* 0x0000700001177983 */ /* 0x002ea80000300800 */
[----:B------:R-:W2:Y:S04]  /*43030*/  LDL.LU R24, [R1+0x6c] ;  /* 0x00006c0001187983 */ /* 0x000ea80000300800 */
[----:B---3--:R0:W-:Y:S04]  /*43040*/  STS.U16 [R2+UR5+0x1a200], R29 ;  /* 0x01a2001d02007988 */ /* 0x0081e80008000405 */
[----:B------:R1:W-:Y:S04]  /*43050*/  STS.U16 [R2+UR5+0x18200], R18 ;  /* 0x0182001202007988 */ /* 0x0003e80008000405 */
[----:B------:R3:W-:Y:S04]  /*43060*/  STS.U16 [R2+UR5+0x18280], R19 ;  /* 0x0182801302007988 */ /* 0x0007e80008000405 */
[----:B0-----:R-:W2:Y:S04]  /*43070*/  LDL.LU R29, [R1+0x17d4] ;  /* 0x0017d400011d7983 */ /* 0x001ea80000300800 */
[----:B-1----:R-:W2:Y:S04]  /*43080*/  LDL.LU R18, [R1+0x17d0] ;  /* 0x0017d00001127983 */ /* 0x002ea80000300800 */
[----:B------:R0:W-:Y:S04]  /*43090*/  STS.U16 [R2+UR5+0x18300], R20 ;  /* 0x0183001402007988 */ /* 0x0001e80008000405 */
[----:B---3--:R-:W3:Y:S04]  /*430a0*/  LDL.LU R19, [R1+0x17cc] ;  /* 0x0017cc0001137983 */ /* 0x008ee80000300800 */
[----:B------:R1:W-:Y:S04]  /*430b0*/  STS.U16 [R2+UR5+0x18380], R21 ;  /* 0x0183801502007988 */ /* 0x0003e80008000405 */
[----:B------:R1:W-:Y:S04]  /*430c0*/  STS.U16 [R2+UR5+0x1a000], R22 ;  /* 0x01a0001602007988 */ /* 0x0003e80008000405 */
[----:B----4-:R4:W-:Y:S04]  /*430d0*/  STS.U16 [R2+UR5+0x1a280], R25 ;  /* 0x01a2801902007988 */ /* 0x0109e80008000405 */
[----:B0-----:R-:W3:Y:S04]  /*430e0*/  LDL.LU R20, [R1+0x17c8] ;  /* 0x0017c80001147983 */ /* 0x001ee80000300800 */
[----:B-1----:R-:W3:Y:S04]  /*430f0*/  LDL.LU R21, [R1+0x17c4] ;  /* 0x0017c40001157983 */ /* 0x002ee80000300800 */
[----:B------:R-:W3:Y:S04]  /*43100*/  LDL.LU R22, [R1+0x17c0] ;  /* 0x0017c00001167983 */ /* 0x000ee80000300800 */
[----:B----4-:R-:W4:Y:S04]  /*43110*/  LDL.LU R25, [R1+0x17bc] ;  /* 0x0017bc0001197983 */ /* 0x010f280000300800 */
[----:B------:R0:W-:Y:S04]  /*43120*/  STS.U16 [R2+UR5+0x1a300], R26 ;  /* 0x01a3001a02007988 */ /* 0x0001e80008000405 */
[----:B0-----:R-:W3:Y:S04]  /*43130*/  LDL.LU R26, [R1+0x17b8] ;  /* 0x0017b800011a7983 */ /* 0x001ee80000300800 */
[----:B--2---:R0:W-:Y:S04]  /*43140*/  STS.U16 [R2+UR5+0x1a380], R27 ;  /* 0x01a3801b02007988 */ /* 0x0041e80008000405 */
[----:B0-----:R-:W2:Y:S04]  /*43150*/  LDL.LU R27, [R1+0x16d4] ;  /* 0x0016d400011b7983 */ /* 0x001ea80000300800 */
[----:B------:R0:W-:Y:S04]  /*43160*/  STS.U16 [R2+UR5+0x1c100], R4 ;  /* 0x01c1000402007988 */ /* 0x0001e80008000405 */
[----:B------:R1:W-:Y:S01]  /*43170*/  STS.U16 [R2+UR5+0x1e200], R0 ;  /* 0x01e2000002007988 */ /* 0x0003e20008000405 */
[----:B0-----:R-:W-:-:S03]  /*43180*/  LOP3.LUT R4, R2, 0x10, RZ, 0x3c, !PT ;  /* 0x0000001002047812 */ /* 0x001fc600078e3cff */
[----:B-1----:R-:W2:Y:S04]  /*43190*/  LDL.LU R0, [R1+0x16d0] ;  /* 0x0016d00001007983 */ /* 0x002ea80000300800 */
[----:B------:R0:W-:Y:S04]  /*431a0*/  STS.U16 [R2+UR5+0x1e300], R23 ;  /* 0x01e3001702007988 */ /* 0x0001e80008000405 */
[----:B------:R-:W-:Y:S04]  /*431b0*/  STL [R1+0x3de0], R2 ;  /* 0x003de00201007387 */ /* 0x000fe80000100800 */
        /* <DEDUP_REMOVED lines=12> */
[----:B------:R1:W-:Y:S04]  /*43280*/  STS.U16 [R2+UR5+0x1e380], R24 ;  /* 0x01e3801802007988 */ /* 0x0003e80008000405 */
[----:B0-----:R-:W2:Y:S04]  /*43290*/  LDL.LU R23, [R1+0x16cc] ;  /* 0x0016cc0001177983 */ /* 0x001ea80000300800 */
[----:B------:R0:W-:Y:S01]  /*432a0*/  STS.U16 [R4+UR5+0x400], R29 ;  /* 0x0004001d04007988 */ /* 0x0001e20008000405 */
[----:B------:R-:W-:-:S03]  /*432b0*/  ISETP.GE.AND P0, PT, R3, R11, PT ;  /* 0x0000000b0300720c */ /* 0x000fc60003f06270 */
[----:B-1----:R-:W2:Y:S04]  /*432c0*/  LDL.LU R24, [R1+0x16c8] ;  /* 0x0016c80001187983 */ /* 0x002ea80000300800 */
[----:B0-----:R-:W2:Y:S04]  /*432d0*/  LDL.LU R29, [R1+0x16c4] ;  /* 0x0016c400011d7983 */ /* 0x001ea80000300800 */
[----:B------:R-:W2:Y:S04]  /*432e0*/  LDL.LU R11, [R1+0x16c0] ;  /* 0x0016c000010b7983 */ /* 0x000ea80000300800 */
[----:B------:R-:W2:Y:S04]  /*432f0*/  LDL.LU R3, [R1+0x16bc] ;  /* 0x0016bc0001037983 */ /* 0x000ea80000300800 */
[----:B------:R-:W2:Y:S04]  /*43300*/  LDL.LU R13, [R1+0x16b8] ;  /* 0x0016b800010d7983 */ /* 0x000ea80000300800 */
[----:B------:R-:W2:Y:S04]  /*43310*/  LDL.LU R12, [R1+0x15d4] ;  /* 0x0015d400010c7983 */ /* 0x000ea80000300800 */
[----:B------:R-:W2:Y:S04]  /*43320*/  LDL.LU R28, [R1+0x15d0] ;  /* 0x0015d000011c7983 */ /* 0x000ea80000300800 */
[----:B------:R-:W2:Y:S04]  /*43330*/  LDL.LU R5, [R1+0x15cc] ;  /* 0x0015cc0001057983 */ /* 0x000ea80000300800 */
[----:B------:R-:W-:Y:S04]  /*43340*/  STS.U16 [R4+UR5+0x480], R18 ;  /* 0x0004801204007988 */ /* 0x000fe80008000405 */
[----:B------:R-:W2:Y:S04]  /*43350*/  LDL.LU R6, [R1+0x15c8] ;  /* 0x0015c80001067983 */ /* 0x000ea80000300800 */
[----:B---3--:R-:W-:Y:S04]  /*43360*/  STS.U16 [R4+UR5+0x500], R19 ;  /* 0x0005001304007988 */ /* 0x008fe80008000405 */
[----:B------:R-:W3:Y:S04]  /*43370*/  LDL.LU R7, [R1+0x15c0] ;  /* 0x0015c00001077983 */ /* 0x000ee80000300800 */
[----:B------:R-:W-:Y:S04]  /*43380*/  STS.U16 [R4+UR5+0x580], R20 ;  /* 0x0005801404007988 */ /* 0x000fe80008000405 */
[----:B------:R-:W3:Y:S04]  /*43390*/  LDL.LU R8, [R1+0x15bc] ;  /* 0x0015bc0001087983 */ /* 0x000ee80000300800 */
[----:B------:R-:W-:Y:S04]  /*433a0*/  STS.U16 [R4+UR5+0x600], R21 ;  /* 0x0006001504007988 */ /* 0x000fe80008000405 */
[----:B------:R-:W3:Y:S04]  /*433b0*/  LDL.LU R9, [R1+0x15b8] ;  /* 0x0015b80001097983 */ /* 0x000ee80000300800 */
[----:B------:R-:W-:Y:S04]  /*433c0*/  STS.U16 [R4+UR5+0x680], R22 ;  /* 0x0006801604007988 */ /* 0x000fe80008000405 */
[----:B------:R-:W3:Y:S04]  /*433d0*/  LDL.LU R10, [R1+0x15b4] ;  /* 0x0015b400010a7983 */ /* 0x000ee80000300800 */
[----:B----4-:R0:W-:Y:S04]  /*433e0*/  STS.U16 [R4+UR5+0x700], R25 ;  /* 0x0007001904007988 */ /* 0x0101e80008000405 */
[----:B------:R-:W4:Y:S04]  /*433f0*/  LDL.LU R14, [R1+0x14d0] ;  /* 0x0014d000010e7983 */ /* 0x000f280000300800 */
[----:B0-----:R-:W4:Y:S04]  /*43400*/  LDL.LU R25, [R1+0x14cc] ;  /* 0x0014cc0001197983 */ /* 0x001f280000300800 */
[----:B------:R-:W4:Y:S04]  /*43410*/  LDL.LU R15, [R1+0x14c8] ;  /* 0x0014c800010f7983 */ /* 0x000f280000300800 */
[----:B------:R-:W4:Y:S04]  /*43420*/  LDL.LU R16, [R1+0x14c4] ;  /* 0x0014c40001107983 */ /* 0x000f280000300800 */
[----:B------:R0:W-:Y:S04]  /*43430*/  STS.U16 [R4+UR5+0x780], R26 ;  /* 0x0007801a04007988 */ /* 0x0001e80008000405 */
[----:B------:R-:W4:Y:S04]  /*43440*/  LDL.LU R17, [R1+0x14c0] ;  /* 0x0014c00001117983 */ /* 0x000f280000300800 */
[----:B0-----:R-:W4:Y:S04]  /*43450*/  LDL.LU R26, [R1+0x14bc] ;  /* 0x0014bc00011a7983 */ /* 0x001f280000300800 */
        /* <DEDUP_REMOVED lines=11> */
[----:B0-----:R-:W2:Y:S04]  /*43510*/  LDL.LU R23, [R1+0x13bc] ;  /* 0x0013bc0001177983 */ /* 0x001ea80000300800 */
[----:B------:R0:W-:Y:S04]  /*43520*/  STS.U16 [R4+UR5+0x2600], R29 ;  /* 0x0026001d04007988 */ /* 0x0001e80008000405 */
[----:B------:R-:W-:Y:S04]  /*43530*/  STS.U16 [R4+UR5+0x2680], R11 ;  /* 0x0026800b04007988 */ /* 0x000fe80008000405 */
[----:B------:R-:W-:Y:S04]  /*43540*/  STS.U16 [R4+UR5+0x2700], R3 ;  /* 0x0027000304007988 */ /* 0x000fe80008000405 */
[----:B------:R-:W-:Y:S04]  /*43550*/  STS.U16 [R4+UR5+0x2780], R13 ;  /* 0x0027800d04007988 */ /* 0x000fe80008000405 */
[----:B------:R-:W-:Y:S04]  /*43560*/  STS.U16 [R4+UR5+0x4400], R12 ;  /* 0x0044000c04007988 */ /* 0x000fe80008000405 */
[----:B-1----:R-:W2:Y:S04]  /*43570*/  LDL.LU R24, [R1+0x13b8] ;  /* 0x0013b80001187983 */ /* 0x002ea80000300800 */
[----:B0-----:R-:W2:Y:S04]  /*43580*/  LDL.LU R29, [R1+0x13b4] ;  /* 0x0013b400011d7983 */ /* 0x001ea80000300800 */
[----:B------:R-:W-:Y:S04]  /*43590*/  STS.U16 [R4+UR5+0x4480], R28 ;  /* 0x0044801c04007988 */ /* 0x000fe80008000405 */
[----:B------:R-:W-:Y:S04]  /*435a0*/  STS.U16 [R4+UR5+0x4500], R5 ;  /* 0x0045000504007988 */ /* 0x000fe80008000405 */
[----:B------:R-:W-:Y:S04]  /*435b0*/  STS.U16 [R4+UR5+0x4580], R6 ;  /* 0x0045800604007988 */ /* 0x000fe80008000405 */
[----:B---3--:R-:W-:Y:S04]  /*435c0*/  STS.U16 [R4+UR5+0x4600], R7 ;  /* 0x0046000704007988 */ /* 0x008fe80008000405 */
[----:B------:R-:W-:Y:S04]  /*435d0*/  STS.U16 [R4+UR5+0x4680], R8 ;  /* 0x0046800804007988 */ /* 0x000fe80008000405 */
[----:B------:R-:W-:Y:S04]  /*435e0*/  STS.U16 [R4+UR5+0x4700], R9 ;  /* 0x0047000904007988 */ /* 0x000fe80008000405 */
[----:B------:R-:W-:Y:S04]  /*435f0*/  STS.U16 [R4+UR5+0x4780], R10 ;  /* 0x0047800a04007988 */ /* 0x000fe80008000405 */
[----:B----4-:R-:W-:Y:S04]  /*43600*/  STS.U16 [R4+UR5+0x6400], R14 ;  /* 0x0064000e04007988 */ /* 0x010fe80008000405 */
[----:B------:R0:W-:Y:S04]  /*43610*/  STS.U16 [R4+UR5+0x6480], R25 ;  /* 0x0064801904007988 */ /* 0x0001e80008000405 */
[----:B0-----:R-:W3:Y:S04]  /*43620*/  LDL.LU R25, [R1+0x12d0] ;  /* 0x0012d00001197983 */ /* 0x001ee80000300800 */
[----:B------:R-:W-:Y:S04]  /*43630*/  STS.U16 [R4+UR5+0x6500], R15 ;  /* 0x0065000f04007988 */ /* 0x000fe80008000405 */
[----:B------:R-:W-:Y:S04]  /*43640*/  STS.U16 [R4+UR5+0x6580], R16 ;  /* 0x0065801004007988 */ /* 0x000fe80008000405 */
[----:B------:R-:W-:Y:S04]  /*43650*/  STS.U16 [R4+UR5+0x6600], R17 ;  /* 0x0066001104007988 */ /* 0x000fe80008000405 */
[----:B------:R0:W-:Y:S04]  /*43660*/  STS.U16 [R4+UR5+0x6680], R26 ;  /* 0x0066801a04007988 */ /* 0x0001e80008000405 */
[----:B0-----:R-:W4:Y:S04]  /*43670*/  LDL.LU R26, [R1+0x12cc] ;  /* 0x0012cc00011a7983 */ /* 0x001f280000300800 */
[----:B--2---:R0:W-:Y:S04]  /*43680*/  STS.U16 [R4+UR5+0x6700], R27 ;  /* 0x0067001b04007988 */ /* 0x0041e80008000405 */
[----:B0-----:R-:W2:Y:S04]  /*43690*/  LDL.LU R27, [R1+0x12c8] ;  /* 0x0012c800011b7983 */ /* 0x001ea80000300800 */
[----:B------:R0:W-:Y:S04]  /*436a0*/  STS.U16 [R4+UR5+0x6780], R0 ;  /* 0x0067800004007988 */ /* 0x0001e80008000405 */
[----:B------:R-:W-:Y:S04]  /*436b0*/  STS.U16 [R4+UR5+0x8400], R18 ;  /* 0x0084001204007988 */ /* 0x000fe80008000405 */
[----:B------:R-:W-:Y:S04]  /*436c0*/  STS.U16 [R4+UR5+0x8480], R19 ;  /* 0x0084801304007988 */ /* 0x000fe80008000405 */
[----:B------:R-:W-:Y:S04]  /*436d0*/  STS.U16 [R4+UR5+0x8500], R20 ;  /* 0x0085001404007988 */ /* 0x000fe80008000405 */
        /* <DEDUP_REMOVED lines=10> */
[----:B------:R-:W-:Y:S04]  /*43780*/  STS.U16 [R4+UR5+0x8600], R22 ;  /* 0x0086001604007988 */ /* 0x000fe80008000405 */
[----:B------:R-:W2:Y:S04]  /*43790*/  LDL.LU R8, [R1+0x11c0] ;  /* 0x0011c00001087983 */ /* 0x000ea80000300800 */
[----:B------:R-:W-:Y:S04]  /*437a0*/  STS.U16 [R4+UR5+0x8680], R23 ;  /* 0x0086801704007988 */ /* 0x000fe80008000405 */
[----:B------:R-:W2:Y:S04]  /*437b0*/  LDL.LU R9, [R1+0x11bc] ;  /* 0x0011bc0001097983 */ /* 0x000ea80000300800 */
[----:B------:R-:W-:Y:S04]  /*437c0*/  STS.U16 [R4+UR5+0x8700], R24 ;  /* 0x0087001804007988 */ /* 0x000fe80008000405 */
        /* <DEDUP_REMOVED lines=9> */
[----:B---3--:R0:W-:Y:S04]  /*43860*/  STS.U16 [R4+UR5+0xa400], R25 ;  /* 0x00a4001904007988 */ /* 0x0081e80008000405 */
[----:B0-----:R-:W3:Y:S04]  /*43870*/  LDL.LU R25, [R1+0x10b8] ;  /* 0x0010b80001197983 */ /* 0x001ee80000300800 */
[----:B------:R-:W3:Y:S04]  /*43880*/  LDL.LU R18, [R1+0x10b4] ;  /* 0x0010b40001127983 */ /* 0x000ee80000300800 */
[----:B------:R-:W3:Y:S04]  /*43890*/  LDL.LU R19, [R1+0xfd0] ;  /* 0x000fd00001137983 */ /* 0x000ee80000300800 */
[----:B------:R-:W3:Y:S04]  /*438a0*/  LDL.LU R20, [R1+0xfcc] ;  /* 0x000fcc0001147983 */ /* 0x000ee80000300800 */
[----:B------:R-:W3:Y:S04]  /*438b0*/  LDL.LU R21, [R1+0xfc8] ;  /* 0x000fc80001157983 */ /* 0x000ee80000300800 */
[----:B----4-:R0:W-:Y:S04]  /*438c0*/  STS.U16 [R4+UR5+0xa480], R26 ;  /* 0x00a4801a04007988 */ /* 0x0101e80008000405 */
[----:B------:R-:W4:Y:S04]  /*438d0*/  LDL.LU R22, [R1+0xfc4] ;  /* 0x000fc40001167983 */ /* 0x000f280000300800 */
[----:B0-----:R-:W4:Y:S04]  /*438e0*/  LDL.LU R26, [R1+0xfc0] ;  /* 0x000fc000011a7983 */ /* 0x001f280000300800 */
[----:B--2---:R0:W-:Y:S04]  /*438f0*/  STS.U16 [R4+UR5+0xa500], R27 ;  /* 0x00a5001b04007988 */ /* 0x0041e80008000405 */
[----:B0-----:R-:W2:Y:S04]  /*43900*/  LDL.LU R27, [R1+0xfbc] ;  /* 0x000fbc00011b7983 */ /* 0x001ea80000300800 */
[----:B------:R0:W-:Y:S04]  /*43910*/  STS.U16 [R4+UR5+0xa580], R0 ;  /* 0x00a5800004007988 */ /* 0x0001e80008000405 */
        /* <DEDUP_REMOVED lines=9> */
[----:B0-----:R-:W2:Y:S04]  /*439b0*/  LDL.LU R0, [R1+0xfb8] ;  /* 0x000fb80001007983 */ /* 0x001ea80000300800 */
[----:B------:R-:W-:Y:S04]  /*439c0*/  STS.U16 [R4+UR5+0xc680], R9 ;  /* 0x00c6800904007988 */ /* 0x000fe80008000405 */
[----:B------:R-:W-:Y:S04]  /*439d0*/  STS.U16 [R4+UR5+0xc700], R10 ;  /* 0x00c7000a04007988 */ /* 0x000fe80008000405 */
[----:B------:R-:W-:Y:S04]  /*439e0*/  STS.U16 [R4+UR5+0xc780], R14 ;  /* 0x00c7800e04007988 */ /* 0x000fe80008000405 */
[----:B------:R0:W-:Y:S04]  /*439f0*/  STS.U16 [R4+UR5+0xe400], R29 ;  /* 0x00e4001d04007988 */ /* 0x0001e80008000405 */
[----:B------:R-:W-:Y:S04]  /*43a00*/  STS.U16 [R4+UR5+0xe480], R15 ;  /* 0x00e4800f04007988 */ /* 0x000fe80008000405 */
[----:B------:R-:W-:Y:S04]  /*43a10*/  STS.U16 [R4+UR5+0xe500], R16 ;  /* 0x00e5001004007988 */ /* 0x000fe80008000405 */
[----:B0-----:R-:W2:Y:S04]  /*43a20*/  LDL.LU R29, [R1+0xfb4] ;  /* 0x000fb400011d7983 */ /* 0x001ea80000300800 */
[----:B------:R-:W-:Y:S04]  /*43a30*/  STS.U16 [R4+UR5+0xe580], R17 ;  /* 0x00e5801104007988 */ /* 0x000fe80008000405 */
[----:B------:R0:W-:Y:S04]  /*43a40*/  STS.U16 [R4+UR5+0xe600], R23 ;  /* 0x00e6001704007988 */ /* 0x0001e80008000405 */
[----:B------:R1:W-:Y:S04]  /*43a50*/  STS.U16 [R4+UR5+0xe680], R24 ;  /* 0x00e6801804007988 */ /* 0x0003e80008000405 */
[----:B0-----:R-:W2:Y:S04]  /*43a60*/  LDL.LU R23, [R1+0xed0] ;  /* 0x000ed00001177983 */ /* 0x001ea80000300800 */
[----:B-1----:R-:W2:Y:S04]  /*43a70*/  LDL.LU R24, [R1+0xecc] ;  /* 0x000ecc0001187983 */ /* 0x002ea80000300800 */
[----:B---3--:R0:W-:Y:S04]  /*43a80*/  STS.U16 [R4+UR5+0xe700], R25 ;  /* 0x00e7001904007988 */ /* 0x0081e80008000405 */
[----:B0-----:R-:W3:Y:S04]  /*43a90*/  LDL.LU R25, [R1+0xec8] ;  /* 0x000ec80001197983 */ /* 0x001ee80000300800 */
[----:B------:R-:W3:Y:S04]  /*43aa0*/  LDL.LU R11, [R1+0xec4] ;  /* 0x000ec400010b7983 */ /* 0x000ee80000300800 */
[----:B------:R-:W3:Y:S04]  /*43ab0*/  LDL.LU R3, [R1+0xec0] ;  /* 0x000ec00001037983 */ /* 0x000ee80000300800 */
[----:B------:R-:W3:Y:S04]  /*43ac0*/  LDL.LU R13, [R1+0xebc] ;  /* 0x000ebc00010d7983 */ /* 0x000ee80000300800 */
[----:B------:R-:W3:Y:S04]  /*43ad0*/  LDL.LU R12, [R1+0xeb8] ;  /* 0x000eb800010c7983 */ /* 0x000ee80000300800 */
[----:B------:R-:W3:Y:S04]  /*43ae0*/  LDL.LU R28, [R1+0xeb4] ;  /* 0x000eb400011c7983 */ /* 0x000ee80000300800 */
[----:B------:R-:W3:Y:S04]  /*43af0*/  LDL.LU R5, [R1+0xdcc] ;  /* 0x000dcc0001057983 */ /* 0x000ee80000300800 */
[----:B------:R-:W-:Y:S04]  /*43b00*/  STS.U16 [R4+UR5+0xe780], R18 ;  /* 0x00e7801204007988 */ /* 0x000fe80008000405 */
[----:B------:R-:W3:Y:S04]  /*43b10*/  LDL.LU R6, [R1+0xdc8] ;  /* 0x000dc80001067983 */ /* 0x000ee80000300800 */
[----:B------:R-:W-:Y:S04]  /*43b20*/  STS.U16 [R4+UR5+0x10400], R19 ;  /* 0x0104001304007988 */ /* 0x000fe80008000405 */
[----:B------:R-:W3:Y:S04]  /*43b30*/  LDL.LU R7, [R1+0xdc4] ;  /* 0x000dc40001077983 */ /* 0x000ee80000300800 */
[----:B------:R-:W-:Y:S04]  /*43b40*/  STS.U16 [R4+UR5+0x10480], R20 ;  /* 0x0104801404007988 */ /* 0x000fe80008000405 */
[----:B------:R-:W3:Y:S04]  /*43b50*/  LDL.LU R8, [R1+0xdc0] ;  /* 0x000dc00001087983 */ /* 0x000ee80000300800 */
[----:B------:R-:W-:Y:S04]  /*43b60*/  STS.U16 [R4+UR5+0x10500], R21 ;  /* 0x0105001504007988 */ /* 0x000fe80008000405 */
[----:B------:R-:W3:Y:S04]  /*43b70*/  LDL.LU R9, [R1+0xdbc] ;  /* 0x000dbc0001097983 */ /* 0x000ee80000300800 */
[----:B----4-:R-:W-:Y:S04]  /*43b80*/  STS.U16 [R4+UR5+0x10580], R22 ;  /* 0x0105801604007988 */ /* 0x010fe80008000405 */
[----:B------:R-:W4:Y:S04]  /*43b90*/  LDL.LU R10, [R1+0xdb8] ;  /* 0x000db800010a7983 */ /* 0x000f280000300800 */
[----:B------:R0:W-:Y:S04]  /*43ba0*/  STS.U16 [R4+UR5+0x10600], R26 ;  /* 0x0106001a04007988 */ /* 0x0001e80008000405 */
[----:B------:R-:W4:Y:S04]  /*43bb0*/  LDL.LU R14, [R1+0xdb4] ;  /* 0x000db400010e7983 */ /* 0x000f280000300800 */
[----:B0-----:R-:W4:Y:S04]  /*43bc0*/  LDL.LU R26, [R1+0xdb0] ;  /* 0x000db000011a7983 */ /* 0x001f280000300800 */
[----:B------:R-:W4:Y:S04]  /*43bd0*/  LDL.LU R15, [R1+0x4c8] ;  /* 0x0004c800010f7983 */ /* 0x000f280000300800 */
[----:B------:R-:W4:Y:S04]  /*43be0*/  LDL.LU R16, [R1+0x4c4] ;  /* 0x0004c40001107983 */ /* 0x000f280000300800 */
[----:B------:R-:W4:Y:S04]  /*43bf0*/  LDL.LU R17, [R1+0x4c0] ;  /* 0x0004c00001117983 */ /* 0x000f280000300800 */
[----:B--2---:R0:W-:Y:S04]  /*43c00*/  STS.U16 [R4+UR5+0x10680], R27 ;  /* 0x0106801b04007988 */ /* 0x0041e80008000405 */
[----:B0-----:R-:W2:Y:S04]  /*43c10*/  LDL.LU R27, [R1+0x4bc] ;  /* 0x0004bc00011b7983 */ /* 0x001ea80000300800 */
[----:B------:R0:W-:Y:S04]  /*43c20*/  STS.U16 [R4+UR5+0x10700], R0 ;  /* 0x0107000004007988 */ /* 0x0001e80008000405 */
        /* <DEDUP_REMOVED lines=11> */
[----:B---3--:R0:W-:Y:S04]  /*43ce0*/  STS.U16 [R4+UR5+0x12500], R25 ;  /* 0x0125001904007988 */ /* 0x0081e80008000405 */
[----:B-1----:R-:W3:Y:S04]  /*43cf0*/  LDL.LU R24, [R1+0x348] ;  /* 0x0003480001187983 */ /* 0x002ee80000300800 */
        /* <DEDUP_REMOVED lines=11> */
[----:B----4-:R-:W-:Y:S04]  /*43db0*/  STS.U16 [R4+UR5+0x14680], R10 ;  /* 0x0146800a04007988 */ /* 0x010fe80008000405 */
[----:B------:R-:W-:Y:S04]  /*43dc0*/  STS.U16 [R4+UR5+0x14700], R14 ;  /* 0x0147000e04007988 */ /* 0x000fe80008000405 */
[----:B------:R0:W-:Y:S04]  /*43dd0*/  STS.U16 [R4+UR5+0x14780], R26 ;  /* 0x0147801a04007988 */ /* 0x0001e80008000405 */
[----:B------:R-:W-:Y:S04]  /*43de0*/  STS.U16 [R4+UR5+0x16400], R15 ;  /* 0x0164000f04007988 */ /* 0x000fe80008000405 */
[----:B------:R-:W-:Y:S04]  /*43df0*/  STS.U16 [R4+UR5+0x16480], R16 ;  /* 0x0164801004007988 */ /* 0x000fe80008000405 */
[----:B------:R-:W-:Y:S04]  /*43e00*/  STS.U16 [R4+UR5+0x16500], R17 ;  /* 0x0165001104007988 */ /* 0x000fe80008000405 */
[----:B0-----:R-:W4:Y:S04]  /*43e10*/  LDL.LU R26, [R1+0x340] ;  /* 0x00034000011a7983 */ /* 0x001f280000300800 */
[----:B--2---:R0:W-:Y:S04]  /*43e20*/  STS.U16 [R4+UR5+0x16580], R27 ;  /* 0x0165801b04007988 */ /* 0x0041e80008000405 */
[----:B0-----:R-:W2:Y:S04]  /*43e30*/  LDL.LU R27, [R1+0x33c] ;  /* 0x00033c00011b7983 */ /* 0x001ea80000300800 */
[----:B------:R0:W-:Y:S04]  /*43e40*/  STS.U16 [R4+UR5+0x16600], R0 ;  /* 0x0166000004007988 */ /* 0x0001e80008000405 */
        /* <DEDUP_REMOVED lines=19> */
[----:B---3--:R-:W-:Y:S04]  /*43f80*/  STS.U16 [R4+UR5+0x18600], R24 ;  /* 0x0186001804007988 */ /* 0x008fe80008000405 */
[----:B------:R-:W3:Y:S04]  /*43f90*/  LDL.LU R10, [R1+0x138] ;  /* 0x00013800010a7983 */ /* 0x000ee80000300800 */
[----:B------:R0:W-:Y:S04]  /*43fa0*/  STS.U16 [R4+UR5+0x18680], R25 ;  /* 0x0186801904007988 */ /* 0x0001e80008000405 */
        /* <DEDUP_REMOVED lines=12> */
[----:B----4-:R0:W-:Y:S04]  /*44070*/  STS.U16 [R4+UR5+0x18700], R26 ;  /* 0x0187001a04007988 */ /* 0x0101e80008000405 */
        /* <DEDUP_REMOVED lines=17> */
[----:B---3--:R-:W-:Y:S04]  /*44190*/  STS.U16 [R4+UR5+0x1c600], R10 ;  /* 0x01c6000a04007988 */ /* 0x008fe80008000405 */
[----:B------:R-:W-:Y:S04]  /*441a0*/  STS.U16 [R4+UR5+0x1c680], R14 ;  /* 0x01c6800e04007988 */ /* 0x000fe80008000405 */
[----:B------:R0:W-:Y:S02]  /*441b0*/  STS.U16 [R4+UR5+0x1c700], R25 ;  /* 0x01c7001904007988 */ /* 0x0001e40008000405 */
[----:B0-----:R-:W0:Y:S02]  /*441c0*/  S2R R25, SR_TID.X ;  /* 0x0000000000197919 */ /* 0x001e240000002100 */
        /* <DEDUP_REMOVED lines=8> */
[----:B------:R-:W-:Y:S01]  /*44250*/  STS.U16 [R4+UR5+0x1e780], R23 ;  /* 0x01e7801704007988 */ /* 0x000fe20008000405 */
[----:B0-----:R-:W-:-:S05]  /*44260*/  LOP3.LUT R25, R25, 0x3f, RZ, 0xc0, !PT ;  /* 0x0000003f19197812 */ /* 0x001fca00078ec0ff */
[----:B------:R-:W-:-:S05]  /*44270*/  IMAD.SHL.U32 R3, R25, 0x2, RZ ;  /* 0x0000000219037824 */ /* 0x000fca00078e00ff */
[----:B------:R-:W-:Y:S01]  /*44280*/  LOP3.LUT R3, R3, 0x20, RZ, 0x3c, !PT ;  /* 0x0000002003037812 */ /* 0x000fe200078e3cff */
[----:B------:R-:W-:Y:S04]  /*44290*/  STL [R1+0x3f3c], R25 ;  /* 0x003f3c1901007387 */ /* 0x000fe80000100800 */
[----:B------:R-:W-:Y:S04]  /*442a0*/  STS.U16 [R3+UR5+0x800], R24 ;  /* 0x0008001803007988 */ /* 0x000fe80008000405 */
[----:B----4-:R-:W-:Y:S04]  /*442b0*/  STS.U16 [R3+UR5+0x880], R26 ;  /* 0x0008801a03007988 */ /* 0x010fe80008000405 */
[----:B--2---:R0:W-:Y:S04]  /*442c0*/  STS.U16 [R3+UR5+0x900], R27 ;  /* 0x0009001b03007988 */ /* 0x0041e80008000405 */
[----:B0-----:R-:W2:Y:S04]  /*442d0*/  LDL.LU R27, [R1+0x179c] ;  /* 0x00179c00011b7983 */ /* 0x001ea80000300800 */
[----:B--2---:R0:W-:Y:S04]  /*442e0*/  STL [R1+0x3f50], R27 ;  /* 0x003f501b01007387 */ /* 0x0041e80000100800 */
[----:B0-----:R-:W2:Y:S04]  /*442f0*/  LDL.LU R27, [R1+0x17a0] ;  /* 0x0017a000011b7983 */ /* 0x001ea80000300800 */
[----:B------:R-:W3:Y:S04]  /*44300*/  LDL.LU R25, [R1+0x16b4] ;  /* 0x0016b40001197983 */ /* 0x000ee80000300800 */
[----:B------:R-:W-:Y:S04]  /*44310*/  STS.U16 [R3+UR5+0x980], R0 ;  /* 0x0009800003007988 */ /* 0x000fe80008000405 */
[----:B------:R-:W-:Y:S04]  /*44320*/  STS.U16 [R3+UR5+0xa00], R29 ;  /* 0x000a001d03007988 */ /* 0x000fe80008000405 */
[----:B---3--:R0:W-:Y:S04]  /*44330*/  STL [R1+0x3f4c], R25 ;  /* 0x003f4c1901007387 */ /* 0x0081e80000100800 */
[----:B0-----:R-:W3:Y:S04]  /*44340*/  LDL.LU R25, [R1+0x1798] ;  /* 0x0017980001197983 */ /* 0x001ee80000300800 */
        /* <DEDUP_REMOVED lines=26> */
[----:B--2---:R0:W-:Y:S04]  /*444f0*/  STS.U16 [R3+UR5+0xa80], R27 ;  /* 0x000a801b03007988 */ /* 0x0041e80008000405 */
[----:B0-----:R-:W2:Y:S04]  /*44500*/  LDL.LU R27, [R1+0x3f50] ;  /* 0x003f5000011b7983 */ /* 0x001ea80000300800 */
[----:B--2---:R0:W-:Y:S04]  /*44510*/  STS.U16 [R3+UR5+0xb00], R27 ;  /* 0x000b001b03007988 */ /* 0x0041e80008000405 */
[----:B---3--:R1:W-:Y:S04]  /*44520*/  STS.U16 [R3+UR5+0xb80], R25 ;  /* 0x000b801903007988 */ /* 0x0083e80008000405 */
[----:B0-----:R-:W2:Y:S04]  /*44530*/  LDL.LU R27, [R1+0x13a4] ;  /* 0x0013a400011b7983 */ /* 0x001ea80000300800 */
[----:B-1----:R-:W3:Y:S04]  /*44540*/  LDL.LU R25, [R1+0x3f4c] ;  /* 0x003f4c0001197983 */ /* 0x002ee80000300800 */
[----:B---3--:R-:W-:Y:S04]  /*44550*/  STS.U16 [R3+UR5+0x2800], R25 ;  /* 0x0028001903007988 */ /* 0x008fe80008000405 */
[----:B----4-:R-:W-:Y:S04]  /*44560*/  STS.U16 [R3+UR5+0x2880], R2 ;  /* 0x0028800203007988 */ /* 0x010fe80008000405 */
        /* <DEDUP_REMOVED lines=24> */
[----:B------:R1:W-:Y:S04]  /*446f0*/  STS.U16 [R3+UR5+0x8900], R29 ;  /* 0x0089001d03007988 */ /* 0x0003e80008000405 */
[----:B0-----:R-:W3:Y:S04]  /*44700*/  LDL.LU R0, [R1+0x13a0] ;  /* 0x0013a00001007983 */ /* 0x001ee80000300800 */
[----:B-1----:R-:W4:Y:S04]  /*44710*/  LDL.LU R29, [R1+0x139c] ;  /* 0x00139c00011d7983 */ /* 0x002f280000300800 */
[----:B------:R-:W3:Y:S04]  /*44720*/  LDL.LU R25, [R1+0x1394] ;  /* 0x0013940001197983 */ /* 0x000ee80000300800 */
[----:B--2---:R-:W-:Y:S04]  /*44730*/  STS.U16 [R3+UR5+0x8980], R27 ;  /* 0x0089801b03007988 */ /* 0x004fe80008000405 */
[----:B---3--:R0:W-:Y:S04]  /*44740*/  STL [R1+0x3f48], R25 ;  /* 0x003f481901007387 */ /* 0x0081e80000100800 */
[----:B0-----:R-:W2:Y:S04]  /*44750*/  LDL.LU R25, [R1+0x1398] ;  /* 0x0013980001197983 */ /* 0x001ea80000300800 */
        /* <DEDUP_REMOVED lines=25> */
[----:B------:R0:W-:Y:S04]  /*448f0*/  STS.U16 [R3+UR5+0x8a00], R0 ;  /* 0x008a000003007988 */ /* 0x0001e80008000405 */
[----:B----4-:R1:W-:Y:S04]  /*44900*/  STS.U16 [R3+UR5+0x8a80], R29 ;  /* 0x008a801d03007988 */ /* 0x0103e80008000405 */
[----:B0-----:R-:W4:Y:S04]  /*44910*/  LDL.LU R0, [R1+0xfac] ;  /* 0x000fac0001007983 */ /* 0x001f280000300800 */
[----:B-1----:R-:W3:Y:S04]  /*44920*/  LDL.LU R29, [R1+0xfa8] ;  /* 0x000fa800011d7983 */ /* 0x002ee80000300800 */
[----:B--2---:R0:W-:Y:S04]  /*44930*/  STS.U16 [R3+UR5+0x8b00], R25 ;  /* 0x008b001903007988 */ /* 0x0041e80008000405 */
[----:B0-----:R-:W2:Y:S04]  /*44940*/  LDL.LU R25, [R1+0x3f48] ;  /* 0x003f480001197983 */ /* 0x001ea80000300800 */
[----:B--2---:R-:W-:Y:S04]  /*44950*/  STS.U16 [R3+UR5+0x8b80], R25 ;  /* 0x008b801903007988 */ /* 0x004fe80008000405 */
[----:B---3--:R-:W-:Y:S04]  /*44960*/  STS.U16 [R3+UR5+0xa800], R2 ;  /* 0x00a8000203007988 */ /* 0x008fe80008000405 */
        /* <DEDUP_REMOVED lines=24> */
[----:B0-----:R-:W2:Y:S04]  /*44af0*/  LDL.LU R26, [R1+0xfa4] ;  /* 0x000fa400011a7983 */ /* 0x001ea80000300800 */
[----:B-1----:R-:W3:Y:S04]  /*44b00*/  LDL.LU R27, [R1+0xfa0] ;  /* 0x000fa000011b7983 */ /* 0x002ee80000300800 */
[----:B------:R-:W2:Y:S04]  /*44b10*/  LDL.LU R25, [R1+0xf98] ;  /* 0x000f980001197983 */ /* 0x000ea80000300800 */
[----:B----4-:R-:W-:Y:S04]  /*44b20*/  STS.U16 [R3+UR5+0x10880], R0 ;  /* 0x0108800003007988 */ /* 0x010fe80008000405 */
[----:B------:R-:W-:Y:S04]  /*44b30*/  STS.U16 [R3+UR5+0x10900], R29 ;  /* 0x0109001d03007988 */ /* 0x000fe80008000405 */
[----:B--2---:R0:W-:Y:S04]  /*44b40*/  STL [R1+0x3f44], R25 ;  /* 0x003f441901007387 */ /* 0x0041e80000100800 */
[----:B0-----:R-:W2:Y:S04]  /*44b50*/  LDL.LU R25, [R1+0xf9c] ;  /* 0x000f9c0001197983 */ /* 0x001ea80000300800 */
        /* <DEDUP_REMOVED lines=27> */
[----:B0-----:R-:W3:Y:S04]  /*44d10*/  LDL.LU R26, [R1+0x338] ;  /* 0x00033800011a7983 */ /* 0x001ee80000300800 */
[----:B-1----:R-:W3:Y:S04]  /*44d20*/  LDL.LU R27, [R1+0x334] ;  /* 0x00033400011b7983 */ /* 0x002ee80000300800 */
[----:B--2---:R0:W-:Y:S04]  /*44d30*/  STS.U16 [R3+UR5+0x10a80], R25 ;  /* 0x010a801903007988 */ /* 0x0041e80008000405 */
[----:B0-----:R-:W2:Y:S04]  /*44d40*/  LDL.LU R25, [R1+0x3f44] ;  /* 0x003f440001197983 */ /* 0x001ea80000300800 */
[----:B--2---:R-:W-:Y:S04]  /*44d50*/  STS.U16 [R3+UR5+0x10b00], R25 ;  /* 0x010b001903007988 */ /* 0x004fe80008000405 */
        /* <DEDUP_REMOVED lines=25> */
[----:B-1----:R-:W4:Y:S04]  /*44ef0*/  LDL.LU R29, [R1+0x32c] ;  /* 0x00032c00011d7983 */ /* 0x002f280000300800 */
[----:B------:R-:W2:Y:S04]  /*44f00*/  LDL.LU R25, [R1+0x324] ;  /* 0x0003240001197983 */ /* 0x000ea80000300800 */
[----:B------:R-:W-:Y:S04]  /*44f10*/  STS.U16 [R3+UR5+0x16b80], R24 ;  /* 0x016b801803007988 */ /* 0x000fe80008000405 */
[----:B---3--:R-:W-:Y:S04]  /*44f20*/  STS.U16 [R3+UR5+0x18800], R26 ;  /* 0x0188001a03007988 */ /* 0x008fe80008000405 */
[----:B--2---:R0:W-:Y:S04]  /*44f30*/  STL [R1+0x3f40], R25 ;  /* 0x003f401901007387 */ /* 0x0041e80000100800 */
        /* <DEDUP_REMOVED lines=25> */
[----:B------:R-:W3:Y:S04]  /*450d0*/  LDL.LU R26, [R1+0x34] ;  /* 0x00003400011a7983 */ /* 0x000ee80000300800 */
[----:B------:R1:W-:Y:S04]  /*450e0*/  STS.U16 [R3+UR5+0x18900], R0 ;  /* 0x0189000003007988 */ /* 0x0003e80008000405 */
[----:B----4-:R4:W-:Y:S04]  /*450f0*/  STS.U16 [R3+UR5+0x18980], R29 ;  /* 0x0189801d03007988 */ /* 0x0109e80008000405 */
[----:B0-----:R-:W3:Y:S04]  /*45100*/  LDL.LU R27, [R1+0x30] ;  /* 0x00003000011b7983 */ /* 0x001ee80000300800 */
[----:B-1----:R-:W3:Y:S04]  /*45110*/  LDL.LU R0, [R1+0x2c] ;  /* 0x00002c0001007983 */ /* 0x002ee80000300800 */
[----:B----4-:R-:W4:Y:S04]  /*45120*/  LDL.LU R29, [R1+0x1794] ;  /* 0x00179400011d7983 */ /* 0x010f280000300800 */
[----:B--2---:R0:W-:Y:S04]  /*45130*/  STS.U16 [R3+UR5+0x18a00], R25 ;  /* 0x018a001903007988 */ /* 0x0041e80008000405 */
[----:B0-----:R-:W2:Y:S04]  /*45140*/  LDL.LU R25, [R1+0x3f40] ;  /* 0x003f400001197983 */ /* 0x001ea80000300800 */
[----:B--2---:R0:W-:Y:S04]  /*45150*/  STS.U16 [R3+UR5+0x18a80], R25 ;  /* 0x018a801903007988 */ /* 0x0041e80008000405 */
[----:B---3--:R-:W-:Y:S04]  /*45160*/  STS.U16 [R3+UR5+0x18b00], R2 ;  /* 0x018b000203007988 */ /* 0x008fe80008000405 */
[----:B------:R1:W-:Y:S04]  /*45170*/  STS.U16 [R3+UR5+0x18b80], R11 ;  /* 0x018b800b03007988 */ /* 0x0003e80008000405 */
[----:B0-----:R-:W2:Y:S04]  /*45180*/  LDL.LU R25, [R1+0x3f3c] ;  /* 0x003f3c0001197983 */ /* 0x001ea80000300800 */
[----:B-1----:R-:W3:Y:S04]  /*45190*/  LDL.LU R11, [R1+0x1784] ;  /* 0x00178400010b7983 */ /* 0x002ee80000300800 */
[----:B---3--:R0:W-:Y:S04]  /*451a0*/  STL [R1+0x3f30], R11 ;  /* 0x003f300b01007387 */ /* 0x0081e80000100800 */
[----:B0-----:R-:W3:Y:S04]  /*451b0*/  LDL.LU R11, [R1+0x1788] ;  /* 0x00178800010b7983 */ /* 0x001ee80000300800 */
[----:B---3--:R0:W-:Y:S04]  /*451c0*/  STL [R1+0x3f34], R11 ;  /* 0x003f340b01007387 */ /* 0x0081e80000100800 */
        /* <DEDUP_REMOVED lines=25> */
[----:B---3--:R0:W-:Y:S04]  /*45360*/  STL [R1+0x3f38], R11 ;  /* 0x003f380b01007387 */ /* 0x0081e80000100800 */
        /* <DEDUP_REMOVED lines=16> */
[----:B--2---:R-:W-:-:S03]  /*45470*/  IMAD.SHL.U32 R2, R25, 0x2, RZ ;  /* 0x0000000219027824 */ /* 0x004fc600078e00ff */
[----:B------:R-:W2:Y:S04]  /*45480*/  LDL.LU R18, [R1+0x1580] ;  /* 0x0015800001127983 */ /* 0x000ea80000300800 */
[----:B------:R-:W2:Y:S04]  /*45490*/  LDL.LU R19, [R1+0x157c] ;  /* 0x00157c0001137983 */ /* 0x000ea80000300800 */
[----:B------:R-:W2:Y:S04]  /*454a0*/  LDL.LU R20, [R1+0x1578] ;  /* 0x0015780001147983 */ /* 0x000ea80000300800 */
[----:B------:R-:W2:Y:S04]  /*454b0*/  LDL.LU R21, [R1+0x1574] ;  /* 0x0015740001157983 */ /* 0x000ea80000300800 */
[----:B------:R-:W2:Y:S01]  /*454c0*/  LDL.LU R22, [R1+0x1490] ;  /* 0x0014900001167983 */ /* 0x000ea20000300800 */
[----:B------:R-:W-:-:S03]  /*454d0*/  LOP3.LUT R2, R2, 0x30, RZ, 0x3c, !PT ;  /* 0x0000003002027812 */ /* 0x000fc600078e3cff */
[----:B------:R-:W2:Y:S04]  /*454e0*/  LDL.LU R23, [R1+0x148c] ;  /* 0x00148c0001177983 */ /* 0x000ea80000300800 */
[----:B------:R-:W2:Y:S04]  /*454f0*/  LDL.LU R24, [R1+0x1488] ;  /* 0x0014880001187983 */ /* 0x000ea80000300800 */
[----:B------:R-:W2:Y:S04]  /*45500*/  LDL.LU R25, [R1+0x1484] ;  /* 0x0014840001197983 */ /* 0x000ea80000300800 */
[----:B------:R-:W2:Y:S04]  /*45510*/  LDL.LU R26, [R1+0x1480] ;  /* 0x00148000011a7983 */ /* 0x000ea80000300800 */
[----:B------:R-:W2:Y:S04]  /*45520*/  LDL.LU R27, [R1+0x147c] ;  /* 0x00147c00011b7983 */ /* 0x000ea80000300800 */
[----:B----4-:R0:W-:Y:S04]  /*45530*/  STS.U16 [R2+UR5+0xc00], R29 ;  /* 0x000c001d02007988 */ /* 0x0101e80008000405 */
[----:B------:R-:W4:Y:S04]  /*45540*/  LDL.LU R0, [R1+0x1478] ;  /* 0x0014780001007983 */ /* 0x000f280000300800 */
[----:B0-----:R-:W2:Y:S04]  /*45550*/  LDL.LU R29, [R1+0x1474] ;  /* 0x00147400011d7983 */ /* 0x001ea80000300800 */
[----:B---3--:R0:W-:Y:S04]  /*45560*/  STS.U16 [R2+UR5+0xc80], R11 ;  /* 0x000c800b02007988 */ /* 0x0081e80008000405 */
[----:B0-----:R-:W3:Y:S04]  /*45570*/  LDL.LU R11, [R1+0x3f38] ;  /* 0x003f3800010b7983 */ /* 0x001ee80000300800 */
[----:B---3--:R0:W-:Y:S04]  /*45580*/  STS.U16 [R2+UR5+0xd00], R11 ;  /* 0x000d000b02007988 */ /* 0x0081e80008000405 */
[----:B0-----:R-:W3:Y:S04]  /*45590*/  LDL.LU R11, [R1+0x3f34] ;  /* 0x003f3400010b7983 */ /* 0x001ee80000300800 */
[----:B---3--:R0:W-:Y:S04]  /*455a0*/  STS.U16 [R2+UR5+0xd80], R11 ;  /* 0x000d800b02007988 */ /* 0x0081e80008000405 */
[----:B0-----:R-:W3:Y:S04]  /*455b0*/  LDL.LU R11, [R1+0x3f30] ;  /* 0x003f3000010b7983 */ /* 0x001ee80000300800 */
        /* <DEDUP_REMOVED lines=16> */
[----:B--2---:R-:W-:Y:S04]  /*456c0*/  STS.U16 [R2+UR5+0x4e00], R18 ;  /* 0x004e001202007988 */ /* 0x004fe80008000405 */
        /* <DEDUP_REMOVED lines=9> */
[----:B----4-:R0:W-:Y:S04]  /*45760*/  STS.U16 [R2+UR5+0x6f00], R0 ;  /* 0x006f000002007988 */ /* 0x0101e80008000405 */
[----:B0-----:R-:W2:Y:S04]  /*45770*/  LDL.LU R0, [R1+0x1390] ;  /* 0x0013900001007983 */ /* 0x001ea80000300800 */
[----:B------:R-:W3:Y:S04]  /*45780*/  LDL.LU R11, [R1+0x1384] ;  /* 0x00138400010b7983 */ /* 0x000ee80000300800 */
[----:B---3--:R0:W-:Y:S04]  /*45790*/  STL [R1+0x3f28], R11 ;  /* 0x003f280b01007387 */ /* 0x0081e80000100800 */
[----:B0-----:R-:W3:Y:S04]  /*457a0*/  LDL.LU R11, [R1+0x1388] ;  /* 0x00138800010b7983 */ /* 0x001ee80000300800 */
[----:B------:R-:W-:Y:S04]  /*457b0*/  STS.U16 [R2+UR5+0x6f80], R29 ;  /* 0x006f801d02007988 */ /* 0x000fe80008000405 */
[----:B---3--:R0:W-:Y:S04]  /*457c0*/  STL [R1+0x3f2c], R11 ;  /* 0x003f2c0b01007387 */ /* 0x0081e80000100800 */
[----:B0-----:R-:W3:Y:S04]  /*457d0*/  LDL.LU R11, [R1+0x138c] ;  /* 0x00138c00010b7983 */ /* 0x001ee80000300800 */
        /* <DEDUP_REMOVED lines=25> */
[----:B--2---:R0:W-:Y:S04]  /*45970*/  STS.U16 [R2+UR5+0x8c00], R0 ;  /* 0x008c000002007988 */ /* 0x0041e80008000405 */
[----:B------:R-:W2:Y:S04]  /*45980*/  LDL.LU R27, [R1+0x107c] ;  /* 0x00107c00011b7983 */ /* 0x000ea80000300800 */
[----:B0-----:R-:W2:Y:S04]  /*45990*/  LDL.LU R0, [R1+0x1078] ;  /* 0x0010780001007983 */ /* 0x001ea80000300800 */
[----:B---3--:R0:W-:Y:S04]  /*459a0*/  STS.U16 [R2+UR5+0x8c80], R11 ;  /* 0x008c800b02007988 */ /* 0x0081e80008000405 */
[----:B0-----:R-:W3:Y:S04]  /*459b0*/  LDL.LU R11, [R1+0x3f2c] ;  /* 0x003f2c00010b7983 */ /* 0x001ee80000300800 */
[----:B---3--:R0:W-:Y:S04]  /*459c0*/  STS.U16 [R2+UR5+0x8d00], R11 ;  /* 0x008d000b02007988 */ /* 0x0081e80008000405 */
[----:B0-----:R-:W3:Y:S04]  /*459d0*/  LDL.LU R11, [R1+0x3f28] ;  /* 0x003f2800010b7983 */ /* 0x001ee80000300800 */
        /* <DEDUP_REMOVED lines=26> */
[----:B0-----:R-:W3:Y:S04]  /*45b80*/  LDL.LU R29, [R1+0x1074] ;  /* 0x00107400011d7983 */ /* 0x001ee80000300800 */
[----:B------:R-:W4:Y:S04]  /*45b90*/  LDL.LU R11, [R1+0xf88] ;  /* 0x000f8800010b7983 */ /* 0x000f280000300800 */
[----:B----4-:R0:W-:Y:S04]  /*45ba0*/  STL [R1+0x3f20], R11 ;  /* 0x003f200b01007387 */ /* 0x0101e80000100800 */
[----:B0-----:R-:W4:Y:S04]  /*45bb0*/  LDL.LU R11, [R1+0xf8c] ;  /* 0x000f8c00010b7983 */ /* 0x001f280000300800 */
[----:B--2---:R-:W-:Y:S04]  /*45bc0*/  STS.U16 [R2+UR5+0xee80], R27 ;  /* 0x00ee801b02007988 */ /* 0x004fe80008000405 */
[----:B------:R-:W-:Y:S04]  /*45bd0*/  STS.U16 [R2+UR5+0xef00], R0 ;  /* 0x00ef000002007988 */ /* 0x000fe80008000405 */
[----:B----4-:R0:W-:Y:S04]  /*45be0*/  STL [R1+0x3f24], R11 ;  /* 0x003f240b01007387 */ /* 0x0101e80000100800 */
        /* <DEDUP_REMOVED lines=26> */
[----:B---3--:R0:W-:Y:S04]  /*45d90*/  STS.U16 [R2+UR5+0xef80], R29 ;  /* 0x00ef801d02007988 */ /* 0x0081e80008000405 */
[----:B------:R-:W3:Y:S04]  /*45da0*/  LDL.LU R27, [R1+0x428] ;  /* 0x00042800011b7983 */ /* 0x000ee80000300800 */
[----:B0-----:R-:W3:Y:S04]  /*45db0*/  LDL.LU R29, [R1+0x424] ;  /* 0x00042400011d7983 */ /* 0x001ee80000300800 */
[----:B--2---:R0:W-:Y:S04]  /*45dc0*/  STS.U16 [R2+UR5+0x10c00], R11 ;  /* 0x010c000b02007988 */ /* 0x0041e80008000405 */
[----:B0-----:R-:W2:Y:S04]  /*45dd0*/  LDL.LU R11, [R1+0x3f24] ;  /* 0x003f2400010b7983 */ /* 0x001ea80000300800 */
        /* <DEDUP_REMOVED lines=27> */
[----:B------:R-:W4:Y:S04]  /*45f90*/  LDL.LU R11, [R1+0x314] ;  /* 0x00031400010b7983 */ /* 0x000f280000300800 */
[----:B----4-:R0:W-:Y:S04]  /*45fa0*/  STL [R1+0x3f18], R11 ;  /* 0x003f180b01007387 */ /* 0x0101e80000100800 */
[----:B0-----:R-:W4:Y:S04]  /*45fb0*/  LDL.LU R11, [R1+0x318] ;  /* 0x00031800010b7983 */ /* 0x001f280000300800 */
[----:B------:R-:W-:Y:S04]  /*45fc0*/  STS.U16 [R2+UR5+0x16d00], R25 ;  /* 0x016d001902007988 */ /* 0x000fe80008000405 */
[----:B------:R-:W-:Y:S04]  /*45fd0*/  STS.U16 [R2+UR5+0x16d80], R26 ;  /* 0x016d801a02007988 */ /* 0x000fe80008000405 */
[----:B---3--:R-:W-:Y:S04]  /*45fe0*/  STS.U16 [R2+UR5+0x16e00], R27 ;  /* 0x016e001b02007988 */ /* 0x008fe80008000405 */
[----:B------:R-:W-:Y:S04]  /*45ff0*/  STS.U16 [R2+UR5+0x16e80], R29 ;  /* 0x016e801d02007988 */ /* 0x000fe80008000405 */
[----:B----4-:R0:W-:Y:S04]  /*46000*/  STL [R1+0x3f1c], R11 ;  /* 0x003f1c0b01007387 */ /* 0x0101e80000100800 */
        /* <DEDUP_REMOVED lines=33> */
[----:B---3--:R0:W-:Y:S04]  /*46220*/  STS.U16 [R2+UR5+0x18c80], R11 ;  /* 0x018c800b02007988 */ /* 0x0081e80008000405 */
[----:B0-----:R-:W3:Y:S04]  /*46230*/  LDL.LU R11, [R1+0x1774] ;  /* 0x00177400010b7983 */ /* 0x001ee80000300800 */
[----:B---3--:R0:W-:Y:S04]  /*46240*/  STL [R1+0x3f08], R11 ;  /* 0x003f080b01007387 */ /* 0x0081e80000100800 */
[----:B0-----:R-:W3:Y:S04]  /*46250*/  LDL.LU R11, [R1+0xc] ;  /* 0x00000c00010b7983 */ /* 0x001ee80000300800 */
[----:B---3--:R0:W-:Y:S04]  /*46260*/  STL [R1+0x3f10], R11 ;  /* 0x003f100b01007387 */ /* 0x0081e80000100800 */
[----:B0-----:R-:W3:Y:S04]  /*46270*/  LDL.LU R11, [R1+0x10] ;  /* 0x00001000010b7983 */ /* 0x001ee80000300800 */
        /* <DEDUP_REMOVED lines=22> */
[----:B------:R-:W4:Y:S04]  /*463e0*/  LDL.LU R3, [R1+0x1770] ;  /* 0x0017700001037983 */ /* 0x000f280000300800 */
[----:B------:R0:W-:Y:S02]  /*463f0*/  STS.U16 [R2+UR5+0x1cf00], R29 ;  /* 0x01cf001d02007988 */ /* 0x0001e40008000405 */
[----:B0-----:R-:W0:Y:S02]  /*46400*/  S2R R29, SR_TID.X ;  /* 0x00000000001d7919 */ /* 0x001e240000002100 */
[----:B------:R-:W-:Y:S04]  /*46410*/  STS.U16 [R2+UR5+0x1cf80], R23 ;  /* 0x01cf801702007988 */ /* 0x000fe80008000405 */
[----:B------:R-:W-:Y:S04]  /*46420*/  STS.U16 [R2+UR5+0x1ec00], R24 ;  /* 0x01ec001802007988 */ /* 0x000fe80008000405 */
[----:B------:R-:W-:Y:S04]  /*46430*/  STS.U16 [R2+UR5+0x1ec80], R25 ;  /* 0x01ec801902007988 */ /* 0x000fe80008000405 */
[----:B------:R-:W-:Y:S04]  /*46440*/  STS.U16 [R2+UR5+0x1ed00], R26 ;  /* 0x01ed001a02007988 */ /* 0x000fe80008000405 */
[----:B--2---:R-:W-:Y:S04]  /*46450*/  STS.U16 [R2+UR5+0x1ed80], R27 ;  /* 0x01ed801b02007988 */ /* 0x004fe80008000405 */
[----:B------:R1:W-:Y:S01]  /*46460*/  STS.U16 [R2+UR5+0x1ee00], R0 ;  /* 0x01ee000002007988 */ /* 0x0003e20008000405 */
[----:B0-----:R-:W-:-:S05]  /*46470*/  LOP3.LUT R29, R29, 0x3f, RZ, 0xc0, !PT ;  /* 0x0000003f1d1d7812 */ /* 0x001fca00078ec0ff */
[C---:B-1----:R-:W-:Y:S01]  /*46480*/  IMAD.SHL.U32 R2, R29.reuse, 0x2, RZ ;  /* 0x000000021d027824 */ /* 0x042fe200078e00ff */
[----:B----4-:R0:W-:Y:S04]  /*46490*/  STL [R1+0x3f0c], R3 ;  /* 0x003f0c0301007387 */ /* 0x0101e80000100800 */
[----:B------:R-:W2:Y:S04]  /*464a0*/  LDL.LU R13, [R1+0x176c] ;  /* 0x00176c00010d7983 */ /* 0x000ea80000300800 */
[----:B------:R-:W4:Y:S04]  /*464b0*/  LDL.LU R12, [R1+0x1768] ;  /* 0x00176800010c7983 */ /* 0x000f280000300800 */
        /* <DEDUP_REMOVED lines=14> */
[----:B0-----:R-:W-:-:S03]  /*465a0*/  IMAD.SHL.U32 R3, R29, 0x2, RZ ;  /* 0x000000021d037824 */ /* 0x001fc600078e00ff */
        /* <DEDUP_REMOVED lines=11> */
[----:B---3--:R0:W-:Y:S04]  /*46660*/  STS.U16 [R3+UR5+0x1ee80], R11 ;  /* 0x01ee800b03007988 */ /* 0x0081e80008000405 */
[----:B0-----:R-:W3:Y:S04]  /*46670*/  LDL.LU R11, [R1+0x3f14] ;  /* 0x003f1400010b7983 */ /* 0x001ee80000300800 */
[----:B---3--:R0:W-:Y:S04]  /*46680*/  STS.U16 [R3+UR5+0x1ef00], R11 ;  /* 0x01ef000b03007988 */ /* 0x0081e80008000405 */
[----:B0-----:R-:W3:Y:S01]  /*46690*/  LDL.LU R11, [R1+0x3f10] ;  /* 0x003f1000010b7983 */ /* 0x001ee20000300800 */
[----:B------:R-:W-:-:S03]  /*466a0*/  LOP3.LUT R2, R2, 0x40, RZ, 0x3c, !PT ;  /* 0x0000004002027812 */ /* 0x000fc600078e3cff */
[----:B---3--:R0:W-:Y:S04]  /*466b0*/  STS.U16 [R3+UR5+0x1ef80], R11 ;  /* 0x01ef800b03007988 */ /* 0x0081e80008000405 */
[----:B0-----:R-:W3:Y:S04]  /*466c0*/  LDL.LU R3, [R1+0x3f0c] ;  /* 0x003f0c0001037983 */ /* 0x001ee80000300800 */
[----:B------:R-:W2:Y:S04]  /*466d0*/  LDL.LU R11, [R1+0x3f08] ;  /* 0x003f0800010b7983 */ /* 0x000ea80000300800 */
[----:B--2---:R0:W-:Y:S04]  /*466e0*/  STS.U16 [R2+UR5+0x1000], R11 ;  /* 0x0010000b02007988 */ /* 0x0041e80008000405 */
[----:B0-----:R-:W2:Y:S04]  /*466f0*/  LDL.LU R11, [R1+0x1454] ;  /* 0x00145400010b7983 */ /* 0x001ea80000300800 */
[----:B--2---:R0:W-:Y:S04]  /*46700*/  STL [R1+0x3efc], R11 ;  /* 0x003efc0b01007387 */ /* 0x0041e80000100800 */
[----:B0-----:R-:W2:Y:S04]  /*46710*/  LDL.LU R11, [R1+0x1458] ;  /* 0x00145800010b7983 */ /* 0x001ea80000300800 */
[----:B--2---:R0:W-:Y:S04]  /*46720*/  STL [R1+0x3f00], R11 ;  /* 0x003f000b01007387 */ /* 0x0041e80000100800 */
[----:B0-----:R-:W2:Y:S04]  /*46730*/  LDL.LU R11, [R1+0x145c] ;  /* 0x00145c00010b7983 */ /* 0x001ea80000300800 */
[----:B---3--:R-:W-:Y:S04]  /*46740*/  STS.U16 [R2+UR5+0x1080], R3 ;  /* 0x0010800302007988 */ /* 0x008fe80008000405 */
[----:B------:R-:W-:Y:S04]  /*46750*/  STS.U16 [R2+UR5+0x1100], R13 ;  /* 0x0011000d02007988 */ /* 0x000fe80008000405 */
        /* <DEDUP_REMOVED lines=28> */
[----:B------:R0:W-:Y:S04]  /*46920*/  STS.U16 [R2+UR5+0x5000], R18 ;  /* 0x0050001202007988 */ /* 0x0001e80008000405 */
[----:B------:R0:W-:Y:S04]  /*46930*/  STS.U16 [R2+UR5+0x5080], R19 ;  /* 0x0050801302007988 */ /* 0x0001e80008000405 */
[----:B------:R1:W-:Y:S04]  /*46940*/  STS.U16 [R2+UR5+0x5100], R20 ;  /* 0x0051001402007988 */ /* 0x0003e80008000405 */
[----:B------:R1:W-:Y:S04]  /*46950*/  STS.U16 [R2+UR5+0x5180], R21 ;  /* 0x0051801502007988 */ /* 0x0003e80008000405 */
[----:B0-----:R-:W3:Y:S04]  /*46960*/  LDL.LU R16, [R1+0x125c] ;  /* 0x00125c0001107983 */ /* 0x001ee80000300800 */
[----:B-1----:R-:W3:Y:S04]  /*46970*/  LDL.LU R17, [R1+0x1258] ;  /* 0x0012580001117983 */ /* 0x002ee80000300800 */
        /* <DEDUP_REMOVED lines=18> */
[----:B0-----:R-:W3:Y:S04]  /*46aa0*/  LDL.LU R0, [R1+0x106c] ;  /* 0x00106c0001007983 */ /* 0x001ee80000300800 */
[----:B-1----:R-:W3:Y:S04]  /*46ab0*/  LDL.LU R29, [R1+0x1068] ;  /* 0x00106800011d7983 */ /* 0x002ee80000300800 */
[----:B--2---:R0:W-:Y:S04]  /*46ac0*/  STS.U16 [R2+UR5+0x7200], R11 ;  /* 0x0072000b02007988 */ /* 0x0041e80008000405 */
[----:B0-----:R-:W2:Y:S04]  /*46ad0*/  LDL.LU R11, [R1+0x3f04] ;  /* 0x003f0400010b7983 */ /* 0x001ea80000300800 */
[----:B--2---:R0:W-:Y:S04]  /*46ae0*/  STS.U16 [R2+UR5+0x7280], R11 ;  /* 0x0072800b02007988 */ /* 0x0041e80008000405 */
[----:B0-----:R-:W2:Y:S04]  /*46af0*/  LDL.LU R11, [R1+0x3f00] ;  /* 0x003f0000010b7983 */ /* 0x001ea80000300800 */
[----:B--2---:R0:W-:Y:S04]  /*46b00*/  STS.U16 [R2+UR5+0x7300], R11 ;  /* 0x0073000b02007988 */ /* 0x0041e80008000405 */
[----:B0-----:R-:W2:Y:S04]  /*46b10*/  LDL.LU R11, [R1+0x3efc] ;  /* 0x003efc00010b7983 */ /* 0x001ea80000300800 */
[----:B--2---:R0:W-:Y:S04]  /*46b20*/  STS.U16 [R2+UR5+0x7380], R11 ;  /* 0x0073800b02007988 */ /* 0x0041e80008000405 */
[----:B0-----:R-:W2:Y:S04]  /*46b30*/  LDL.LU R11, [R1+0x1058] ;  /* 0x00105800010b7983 */ /* 0x001ea80000300800 */
[----:B--2---:R0:W-:Y:S04]  /*46b40*/  STL [R1+0x3ef0], R11 ;  /* 0x003ef00b01007387 */ /* 0x0041e80000100800 */
[----:B0-----:R-:W2:Y:S04]  /*46b50*/  LDL.LU R11, [R1+0x105c] ;  /* 0x00105c00010b7983 */ /* 0x001ea80000300800 */
[----:B--2---:R0:W-:Y:S04]  /*46b60*/  STL [R1+0x3ef4], R11 ;  /* 0x003ef40b01007387 */ /* 0x0041e80000100800 */
[----:B0-----:R-:W2:Y:S04]  /*46b70*/  LDL.LU R11, [R1+0x1060] ;  /* 0x00106000010b7983 */ /* 0x001ea80000300800 */
        /* <DEDUP_REMOVED lines=62> */
[----:B--2---:R-:W-:Y:S04]  /*46f60*/  STS.U16 [R2+UR5+0xf300], R11 ;  /* 0x00f3000b02007988 */ /* 0x004fe80008000405 */
[----:B---3--:R-:W-:Y:S04]  /*46f70*/  STS.U16 [R2+UR5+0xf380], R3 ;  /* 0x00f3800302007988 */ /* 0x008fe80008000405 */
[----:B----4-:R-:W-:Y:S04]  /*46f80*/  STS.U16 [R2+UR5+0x11000], R13 ;  /* 0x0110000d02007988 */ /* 0x010fe80008000405 */
[----:B------:R-:W-:Y:S04]  /*46f90*/  STS.U16 [R2+UR5+0x11080], R12 ;  /* 0x0110800c02007988 */ /* 0x000fe80008000405 */
[----:B------:R0:W-:Y:S04]  /*46fa0*/  STS.U16 [R2+UR5+0x11100], R28 ;  /* 0x0111001c02007988 */ /* 0x0001e80008000405 */
[----:B0-----:R-:W2:Y:S04]  /*46fb0*/  LDL.LU R28, [R1+0x404] ;  /* 0x00040400011c7983 */ /* 0x001ea80000300800 */
[----:B--2---:R0:W-:Y:S04]  /*46fc0*/  STL [R1+0x3ee4], R28 ;  /* 0x003ee41c01007387 */ /* 0x0041e80000100800 */
[----:B0-----:R-:W2:Y:S04]  /*46fd0*/  LDL.LU R28, [R1+0x408] ;  /* 0x00040800011c7983 */ /* 0x001ea80000300800 */
[----:B--2---:R0:W-:Y:S04]  /*46fe0*/  STL [R1+0x3ee8], R28 ;  /* 0x003ee81c01007387 */ /* 0x0041e80000100800 */
[----:B0-----:R-:W2:Y:S04]  /*46ff0*/  LDL.LU R28, [R1+0x40c] ;  /* 0x00040c00011c7983 */ /* 0x001ea80000300800 */
        /* <DEDUP_REMOVED lines=27> */
[----:B------:R0:W-:Y:S04]  /*471b0*/  STS.U16 [R2+UR5+0x17000], R0 ;  /* 0x0170000002007988 */ /* 0x0001e80008000405 */
[----:B------:R-:W3:Y:S04]  /*471c0*/  LDL.LU R27, [R1+0x2f0] ;  /* 0x0002f000011b7983 */ /* 0x000ee80000300800 */
[----:B------:R1:W-:Y:S04]  /*471d0*/  STS.U16 [R2+UR5+0x17080], R29 ;  /* 0x0170801d02007988 */ /* 0x0003e80008000405 */
[----:B0-----:R-:W3:Y:S04]  /*471e0*/  LDL.LU R0, [R1+0x2ec] ;  /* 0x0002ec0001007983 */ /* 0x001ee80000300800 */
[----:B-1----:R-:W3:Y:S04]  /*471f0*/  LDL.LU R29, [R1+0x2e8] ;  /* 0x0002e800011d7983 */ /* 0x002ee80000300800 */
        /* <DEDUP_REMOVED lines=23> */
[----:B0-----:R-:W2:Y:S04]  /*47370*/  LDL.LU R28, [R1+0x3ee8] ;  /* 0x003ee800011c7983 */ /* 0x001ea80000300800 */
[----:B--2---:R0:W-:Y:S04]  /*47380*/  STS.U16 [R2+UR5+0x17200], R28 ;  /* 0x0172001c02007988 */ /* 0x0041e80008000405 */
[----:B0-----:R-:W2:Y:S04]  /*47390*/  LDL.LU R28, [R1+0x3ee4] ;  /* 0x003ee400011c7983 */ /* 0x001ea80000300800 */
[----:B--2---:R0:W-:Y:S04]  /*473a0*/  STS.U16 [R2+UR5+0x17280], R28 ;  /* 0x0172801c02007988 */ /* 0x0041e80008000405 */
[----:B---3--:R1:W-:Y:S04]  /*473b0*/  STS.U16 [R2+UR5+0x17300], R23 ;  /* 0x0173001702007988 */ /* 0x0083e80008000405 */
[----:B----4-:R2:W-:Y:S04]  /*473c0*/  STS.U16 [R2+UR5+0x17380], R24 ;  /* 0x0173801802007988 */ /* 0x0105e80008000405 */
[----:B------:R3:W-:Y:S04]  /*473d0*/  STS.U16 [R2+UR5+0x19000], R25 ;  /* 0x0190001902007988 */ /* 0x0007e80008000405 */
[----:B------:R4:W-:Y:S04]  /*473e0*/  STS.U16 [R2+UR5+0x19080], R26 ;  /* 0x0190801a02007988 */ /* 0x0009e80008000405 */
[----:B------:R2:W-:Y:S04]  /*473f0*/  STS.U16 [R2+UR5+0x19100], R27 ;  /* 0x0191001b02007988 */ /* 0x0005e80008000405 */
[----:B0-----:R-:W4:Y:S04]  /*47400*/  LDL.LU R28, [R1+0x3ee0] ;  /* 0x003ee000011c7983 */ /* 0x001f280000300800 */
[----:B-1----:R-:W4:Y:S04]  /*47410*/  LDL.LU R23, [R1+0x3edc] ;  /* 0x003edc0001177983 */ /* 0x002f280000300800 */
[----:B--2---:R-:W2:Y:S04]  /*47420*/  LDL.LU R24, [R1+0x3ed8] ;  /* 0x003ed80001187983 */ /* 0x004ea80000300800 */
[----:B---3--:R-:W3:Y:S04]  /*47430*/  LDL.LU R25, [R1+0x3ed4] ;  /* 0x003ed40001197983 */ /* 0x008ee80000300800 */
[----:B----4-:R-:W4:Y:S04]  /*47440*/  LDL.LU R26, [R1+0x3ed0] ;  /* 0x003ed000011a7983 */ /* 0x010f280000300800 */
[----:B------:R-:W2:Y:S04]  /*47450*/  LDL.LU R27, [R1+0x3ecc] ;  /* 0x003ecc00011b7983 */ /* 0x000ea80000300800 */
        /* <DEDUP_REMOVED lines=24> */
[----:B--2---:R-:W-:Y:S04]  /*475e0*/  STL [R1+0x3de4], R27 ;  /* 0x003de41b01007387 */ /* 0x004fe80000100800 */
[----:B----4-:R-:W-:Y:S04]  /*475f0*/  STL [R1+0x3de8], R26 ;  /* 0x003de81a01007387 */ /* 0x010fe80000100800 */
[----:B---3--:R-:W-:Y:S04]  /*47600*/  STL [R1+0x3dec], R25 ;  /* 0x003dec1901007387 */ /* 0x008fe80000100800 */
[----:B------:R-:W-:Y:S04]  /*47610*/  STS.U16 [R2+UR5+0x1f080], R29 ;  /* 0x01f0801d02007988 */ /* 0x000fe80008000405 */
[----:B------:R-:W-:Y:S04]  /*47620*/  STS.U16 [R2+UR5+0x1f100], R0 ;  /* 0x01f1000002007988 */ /* 0x000fe80008000405 */
[----:B------:R-:W-:Y:S04]  /*47630*/  STS.U16 [R2+UR5+0x1f180], R27 ;  /* 0x01f1801b02007988 */ /* 0x000fe80008000405 */
[----:B------:R-:W-:Y:S04]  /*47640*/  STS.U16 [R2+UR5+0x1f200], R26 ;  /* 0x01f2001a02007988 */ /* 0x000fe80008000405 */
[----:B------:R0:W-:Y:S04]  /*47650*/  STS.U16 [R2+UR5+0x1f280], R25 ;  /* 0x01f2801902007988 */ /* 0x0001e80008000405 */
[----:B0-----:R-:W2:Y:S01]  /*47660*/  LDL.LU R25, [R1+0x1750] ;  /* 0x0017500001197983 */ /* 0x001ea20000300800 */
[----:B------:R-:W0:Y:S03]  /*47670*/  S2R R0, SR_TID.X ;  /* 0x0000000000007919 */ /* 0x000e260000002100 */
[----:B------:R1:W-:Y:S01]  /*47680*/  STS.U16 [R2+UR5+0x1f300], R24 ;  /* 0x01f3001802007988 */ /* 0x0003e20008000405 */
[----:B0-----:R-:W-:-:S05]  /*47690*/  LOP3.LUT R0, R0, 0x3f, RZ, 0xc0, !PT ;  /* 0x0000003f00007812 */ /* 0x001fca00078ec0ff */
[----:B------:R-:W-:Y:S01]  /*476a0*/  IMAD.SHL.U32 R18, R0, 0x2, RZ ;  /* 0x0000000200127824 */ /* 0x000fe200078e00ff */
[----:B--2---:R0:W-:Y:S04]  /*476b0*/  STL [R1+0x3ec0], R25 ;  /* 0x003ec01901007387 */ /* 0x0041e80000100800 */
[----:B------:R-:W2:Y:S04]  /*476c0*/  LDL.LU R26, [R1+0x174c] ;  /* 0x00174c00011a7983 */ /* 0x000ea80000300800 */
[----:B------:R-:W3:Y:S04]  /*476d0*/  LDL.LU R27, [R1+0x1748] ;  /* 0x00174800011b7983 */ /* 0x000ee80000300800 */
[----:B-1----:R-:W4:Y:S04]  /*476e0*/  LDL.LU R2, [R1+0x1744] ;  /* 0x0017440001027983 */ /* 0x002f280000300800 */
        /* <DEDUP_REMOVED lines=9> */
[----:B0-----:R-:W-:-:S03]  /*47780*/  LOP3.LUT R25, R28, 0x3f, RZ, 0xc0, !PT ;  /* 0x0000003f1c197812 */ /* 0x001fc600078ec0ff */
[----:B------:R-:W2:Y:S04]  /*47790*/  LDL.LU R9, [R1+0x163c] ;  /* 0x00163c0001097983 */ /* 0x000ea80000300800 */
[----:B------:R-:W2:Y:S04]  /*477a0*/  LDL.LU R10, [R1+0x1638] ;  /* 0x00163800010a7983 */ /* 0x000ea80000300800 */
[----:B------:R-:W2:Y:S04]  /*477b0*/  LDL.LU R14, [R1+0x1550] ;  /* 0x00155000010e7983 */ /* 0x000ea80000300800 */
[----:B------:R-:W2:Y:S04]  /*477c0*/  LDL.LU R15, [R1+0x154c] ;  /* 0x00154c00010f7983 */ /* 0x000ea80000300800 */
[----:B------:R-:W2:Y:S01]  /*477d0*/  LDL.LU R16, [R1+0x1548] ;  /* 0x0015480001107983 */ /* 0x000ea20000300800 */
[----:B------:R-:W-:-:S03]  /*477e0*/  IMAD.SHL.U32 R25, R25, 0x2, RZ ;  /* 0x0000000219197824 */ /* 0x000fc600078e00ff */
        /* <DEDUP_REMOVED lines=9> */
[----:B------:R0:W-:Y:S04]  /*47880*/  STL [R1+0x3df0], R24 ;  /* 0x003df01801007387 */ /* 0x0001e80000100800 */
[----:B------:R1:W-:Y:S04]  /*47890*/  STS.U16 [R25+UR5+0x1f380], R23 ;  /* 0x01f3801719007988 */ /* 0x0003e80008000405 */
[----:B0-----:R-:W2:Y:S04]  /*478a0*/  LDL.LU R24, [R1+0x1754] ;  /* 0x0017540001187983 */ /* 0x001ea80000300800 */
[----:B-1----:R-:W2:Y:S04]  /*478b0*/  LDL.LU R25, [R1+0x3ec0] ;  /* 0x003ec00001197983 */ /* 0x002ea80000300800 */
[----:B------:R0:W-:Y:S04]  /*478c0*/  STL [R1+0x3df4], R23 ;  /* 0x003df41701007387 */ /* 0x0001e80000100800 */
[----:B0-----:R-:W2:Y:S04]  /*478d0*/  LDL.LU R23, [R1+0x1438] ;  /* 0x0014380001177983 */ /* 0x001ea80000300800 */
[----:B--2---:R0:W-:Y:S04]  /*478e0*/  STL [R1+0x3eb4], R23 ;  /* 0x003eb41701007387 */ /* 0x0041e80000100800 */
[----:B0-----:R-:W2:Y:S04]  /*478f0*/  LDL.LU R23, [R1+0x143c] ;  /* 0x00143c0001177983 */ /* 0x001ea80000300800 */
[----:B--2---:R0:W-:Y:S04]  /*47900*/  STL [R1+0x3eb8], R23 ;  /* 0x003eb81701007387 */ /* 0x0041e80000100800 */
[----:B0-----:R-:W2:Y:S01]  /*47910*/  LDL.LU R23, [R1+0x1440] ;  /* 0x0014400001177983 */ /* 0x001ea20000300800 */
[----:B------:R-:W-:-:S05]  /*47920*/  LOP3.LUT R18, R18, 0x50, RZ, 0x3c, !PT ;  /* 0x0000005012127812 */ /* 0x000fca00078e3cff */
[----:B------:R-:W-:Y:S04]  /*47930*/  STS.U16 [R18+UR5+0x1400], R24 ;  /* 0x0014001812007988 */ /* 0x000fe80008000405 */
[----:B------:R-:W-:Y:S04]  /*47940*/  STS.U16 [R18+UR5+0x1480], R25 ;  /* 0x0014801912007988 */ /* 0x000fe80008000405 */
[----:B------:R-:W-:Y:S04]  /*47950*/  STS.U16 [R18+UR5+0x1500], R26 ;  /* 0x0015001a12007988 */ /* 0x000fe80008000405 */
        /* <DEDUP_REMOVED lines=49> */
[----:B0-----:R-:W3:Y:S04]  /*47c70*/  LDL.LU R22, [R1+0x1138] ;  /* 0x0011380001167983 */ /* 0x001ee80000300800 */
[----:B-1----:R-:W3:Y:S04]  /*47c80*/  LDL.LU R29, [R1+0x1134] ;  /* 0x00113400011d7983 */ /* 0x002ee80000300800 */
        /* <DEDUP_REMOVED lines=80> */
[----:B------:R-:W-:Y:S04]  /*48190*/  STS.U16 [R18+UR5+0x11480], R27 ;  /* 0x0114801b12007988 */ /* 0x000fe80008000405 */
[----:B------:R-:W-:Y:S04]  /*481a0*/  STS.U16 [R18+UR5+0x11500], R2 ;  /* 0x0115000212007988 */ /* 0x000fe80008000405 */
        /* <DEDUP_REMOVED lines=53> */
[----:B0-----:R-:W3:Y:S04]  /*48500*/  LDL.LU R29, [R1+0xb4] ;  /* 0x0000b400011d7983 */ /* 0x001ee80000300800 */
[----:B-1----:R-:W3:Y:S04]  /*48510*/  LDL.LU R0, [R1+0xb0] ;  /* 0x0000b00001007983 */ /* 0x002ee80000300800 */
        /* <DEDUP_REMOVED lines=21> */
[----:B0-----:R-:W2:Y:S04]  /*48670*/  LDL.LU R21, [R1+0x3e80] ;  /* 0x003e800001157983 */ /* 0x001ea80000300800 */
[----:B-1----:R-:W2:Y:S04]  /*48680*/  LDL.LU R22, [R1+0x3e7c] ;  /* 0x003e7c0001167983 */ /* 0x002ea80000300800 */
        /* <DEDUP_REMOVED lines=40> */
[----:B--2---:R-:W-:Y:S04]  /*48910*/  STS.U16 [R18+UR5+0x1f400], R22 ;  /* 0x01f4001612007988 */ /* 0x004fe80008000405 */
[----:B------:R-:W-:Y:S04]  /*48920*/  STL [R1+0x3df8], R22 ;  /* 0x003df81601007387 */ /* 0x000fe80000100800 */
[----:B------:R-:W-:Y:S04]  /*48930*/  STS.U16 [R18+UR5+0x1f480], R21 ;  /* 0x01f4801512007988 */ /* 0x000fe80008000405 */
[----:B------:R0:W-:Y:S04]  /*48940*/  STL [R1+0x3dfc], R21 ;  /* 0x003dfc1501007387 */ /* 0x0001e80000100800 */
[----:B------:R-:W-:Y:S04]  /*48950*/  STS.U16 [R18+UR5+0x1f500], R20 ;  /* 0x01f5001412007988 */ /* 0x000fe80008000405 */
[----:B----4-:R-:W-:Y:S04]  /*48960*/  STS.U16 [R18+UR5+0x1f580], R19 ;  /* 0x01f5801312007988 */ /* 0x010fe80008000405 */
[----:B0-----:R-:W2:Y:S04]  /*48970*/  LDL.LU R21, [R1+0x172c] ;  /* 0x00172c0001157983 */ /* 0x001ea80000300800 */
[----:B------:R0:W-:Y:S04]  /*48980*/  STL [R1+0x3e00], R20 ;  /* 0x003e001401007387 */ /* 0x0001e80000100800 */
[----:B0-----:R-:W4:Y:S04]  /*48990*/  LDL.LU R20, [R1+0x1734] ;  /* 0x0017340001147983 */ /* 0x001f280000300800 */
[----:B------:R-:W2:Y:S01]  /*489a0*/  LDL.LU R18, [R1+0x3e78] ;  /* 0x003e780001127983 */ /* 0x000ea20000300800 */
[----:B------:R-:W0:Y:S03]  /*489b0*/  S2R R22, SR_TID.X ;  /* 0x0000000000167919 */ /* 0x000e260000002100 */
[----:B------:R1:W-:Y:S01]  /*489c0*/  STL [R1+0x3e04], R19 ;  /* 0x003e041301007387 */ /* 0x0003e20000100800 */
[----:B0-----:R-:W-:-:S05]  /*489d0*/  LOP3.LUT R22, R22, 0x3f, RZ, 0xc0, !PT ;  /* 0x0000003f16167812 */ /* 0x001fca00078ec0ff */
[----:B-1----:R-:W-:Y:S02]  /*489e0*/  IMAD.SHL.U32 R19, R22, 0x2, RZ ;  /* 0x0000000216137824 */ /* 0x002fe400078e00ff */
[----:B------:R-:W-:-:S03]  /*489f0*/  IMAD.SHL.U32 R22, R3, 0x2, RZ ;  /* 0x0000000203167824 */ /* 0x000fc600078e00ff */
[----:B------:R-:W-:Y:S02]  /*48a00*/  LOP3.LUT R19, R19, 0x50, RZ, 0x3c, !PT ;  /* 0x0000005013137812 */ /* 0x000fe400078e3cff */
[----:B------:R-:W-:-:S03]  /*48a10*/  LOP3.LUT R22, R22, 0x60, RZ, 0x3c, !PT ;  /* 0x0000006016167812 */ /* 0x000fc600078e3cff */
[----:B--2---:R-:W-:Y:S04]  /*48a20*/  STS.U16 [R19+UR5+0x1f600], R18 ;  /* 0x01f6001213007988 */ /* 0x004fe80008000405 */
[----:B---3--:R-:W-:Y:S04]  /*48a30*/  STS.U16 [R19+UR5+0x1f680], R17 ;  /* 0x01f6801113007988 */ /* 0x008fe80008000405 */
[----:B------:R-:W-:Y:S04]  /*48a40*/  STS.U16 [R19+UR5+0x1f700], R16 ;  /* 0x01f7001013007988 */ /* 0x000fe80008000405 */
[----:B------:R-:W-:Y:S04]  /*48a50*/  STS.U16 [R19+UR5+0x1f780], R15 ;  /* 0x01f7800f13007988 */ /* 0x000fe80008000405 */
[----:B----4-:R-:W-:Y:S04]  /*48a60*/  STS.U16 [R22+UR5+0x1800], R20 ;  /* 0x0018001416007988 */ /* 0x010fe80008000405 */
[----:B------:R0:W-:Y:S04]  /*48a70*/  STS.U16 [R22+UR5+0x1880], R0 ;  /* 0x0018800016007988 */ /* 0x0001e80008000405 */
[----:B------:R-:W-:Y:S04]  /*48a80*/  STS.U16 [R22+UR5+0x1900], R21 ;  /* 0x0019001516007988 */ /* 0x000fe80008000405 */
[----:B------:R-:W-:Y:S04]  /*48a90*/  STS.U16 [R22+UR5+0x1980], R23 ;  /* 0x0019801716007988 */ /* 0x000fe80008000405 */
[----:B------:R-:W-:Y:S04]  /*48aa0*/  STS.U16 [R22+UR5+0x1a00], R24 ;  /* 0x001a001816007988 */ /* 0x000fe80008000405 */
[----:B------:R-:W-:Y:S04]  /*48ab0*/  STL [R1+0x3e08], R18 ;  /* 0x003e081201007387 */ /* 0x000fe80000100800 */
        /* <DEDUP_REMOVED lines=9> */
[----:B0-----:R-:W2:Y:S04]  /*48b50*/  LDL.LU R0, [R1+0x1518] ;  /* 0x0015180001007983 */ /* 0x001ea80000300800 */
[----:B------:R0:W-:Y:S04]  /*48b60*/  STS.U16 [R22+UR5+0x3900], R28 ;  /* 0x0039001c16007988 */ /* 0x0001e80008000405 */
[----:B0-----:R-:W3:Y:S04]  /*48b70*/  LDL.LU R28, [R1+0x1514] ;  /* 0x00151400011c7983 */ /* 0x001ee80000300800 */
[----:B------:R-:W4:Y:S04]  /*48b80*/  LDL.LU R15, [R1+0x142c] ;  /* 0x00142c00010f7983 */ /* 0x000f280000300800 */
        /* <DEDUP_REMOVED lines=11> */
[----:B----4-:R0:W-:Y:S04]  /*48c40*/  STL [R1+0x3e74], R15 ;  /* 0x003e740f01007387 */ /* 0x0101e80000100800 */
        /* <DEDUP_REMOVED lines=27> */
[----:B---3--:R0:W-:Y:S04]  /*48e00*/  STS.U16 [R22+UR5+0x5b80], R28 ;  /* 0x005b801c16007988 */ /* 0x0081e80008000405 */
[----:B------:R-:W3:Y:S04]  /*48e10*/  LDL.LU R14, [R1+0x1124] ;  /* 0x00112400010e7983 */ /* 0x000ee80000300800 */
[----:B0-----:R-:W2:Y:S04]  /*48e20*/  LDL.LU R28, [R1+0x1120] ;  /* 0x00112000011c7983 */ /* 0x001ea80000300800 */
[----:B----4-:R0:W-:Y:S04]  /*48e30*/  STS.U16 [R22+UR5+0x7800], R15 ;  /* 0x0078000f16007988 */ /* 0x0101e80008000405 */
[----:B0-----:R-:W4:Y:S04]  /*48e40*/  LDL.LU R15, [R1+0x3e74] ;  /* 0x003e7400010f7983 */ /* 0x001f280000300800 */
[----:B----4-:R-:W-:Y:S04]  /*48e50*/  STS.U16 [R22+UR5+0x7880], R15 ;  /* 0x0078800f16007988 */ /* 0x010fe80008000405 */
[----:B------:R-:W-:Y:S04]  /*48e60*/  STS.U16 [R22+UR5+0x7900], R16 ;  /* 0x0079001016007988 */ /* 0x000fe80008000405 */
[----:B------:R-:W-:Y:S04]  /*48e70*/  STS.U16 [R22+UR5+0x7980], R3 ;  /* 0x0079800316007988 */ /* 0x000fe80008000405 */
[----:B------:R-:W-:Y:S04]  /*48e80*/  STS.U16 [R22+UR5+0x7a00], R17 ;  /* 0x007a001116007988 */ /* 0x000fe80008000405 */
[----:B------:R-:W-:Y:S04]  /*48e90*/  STS.U16 [R22+UR5+0x7a80], R18 ;  /* 0x007a801216007988 */ /* 0x000fe80008000405 */
[----:B------:R-:W-:Y:S04]  /*48ea0*/  STS.U16 [R22+UR5+0x7b00], R19 ;  /* 0x007b001316007988 */ /* 0x000fe80008000405 */
        /* <DEDUP_REMOVED lines=9> */
[----:B------:R1:W-:Y:S04]  /*48f40*/  STS.U16 [R22+UR5+0xb800], R0 ;  /* 0x00b8000016007988 */ /* 0x0003e80008000405 */
[----:B0-----:R-:W2:Y:S04]  /*48f50*/  LDL.LU R29, [R1+0x111c] ;  /* 0x00111c00011d7983 */ /* 0x001ea80000300800 */
[----:B-1----:R-:W4:Y:S04]  /*48f60*/  LDL.LU R0, [R1+0x1118] ;  /* 0x0011180001007983 */ /* 0x002f280000300800 */
[----:B------:R-:W2:Y:S04]  /*48f70*/  LDL.LU R15, [R1+0x1030] ;  /* 0x00103000010f7983 */ /* 0x000ea80000300800 */
        /* <DEDUP_REMOVED lines=10> */
[----:B---3--:R-:W-:Y:S04]  /*49020*/  STS.U16 [R22+UR5+0xd980], R14 ;  /* 0x00d9800e16007988 */ /* 0x008fe80008000405 */
[----:B------:R-:W-:Y:S04]  /*49030*/  STS.U16 [R22+UR5+0xda00], R28 ;  /* 0x00da001c16007988 */ /* 0x000fe80008000405 */
        /* <DEDUP_REMOVED lines=48> */
[----:B------:R0:W-:Y:S04]  /*49340*/  STS.U16 [R22+UR5+0x11b00], R13 ;  /* 0x011b000d16007988 */ /* 0x0001e80008000405 */
[----:B0-----:R-:W3:Y:S04]  /*49350*/  LDL.LU R13, [R1+0x5e4] ;  /* 0x0005e400010d7983 */ /* 0x001ee80000300800 */
        /* <DEDUP_REMOVED lines=48> */
[----:B----4-:R1:W-:Y:S04]  /*49660*/  STS.U16 [R22+UR5+0x17800], R4 ;  /* 0x0178000416007988 */ /* 0x0103e80008000405 */
[----:B------:R2:W-:Y:S04]  /*49670*/  STS.U16 [R22+UR5+0x17880], R5 ;  /* 0x0178800516007988 */ /* 0x0005e80008000405 */
[----:B------:R4:W-:Y:S04]  /*49680*/  STS.U16 [R22+UR5+0x17900], R6 ;  /* 0x0179000616007988 */ /* 0x0009e80008000405 */
[----:B------:R1:W-:Y:S04]  /*49690*/  STS.U16 [R22+UR5+0x17980], R12 ;  /* 0x0179800c16007988 */ /* 0x0003e80008000405 */
[----:B------:R2:W-:Y:S04]  /*496a0*/  STS.U16 [R22+UR5+0x17a00], R7 ;  /* 0x017a000716007988 */ /* 0x0005e80008000405 */
[----:B0-----:R-:W3:Y:S04]  /*496b0*/  LDL.LU R3, [R1+0x3e68] ;  /* 0x003e680001037983 */ /* 0x001ee80000300800 */
[----:B-1----:R-:W3:Y:S04]  /*496c0*/  LDL.LU R4, [R1+0x3e64] ;  /* 0x003e640001047983 */ /* 0x002ee80000300800 */
[----:B--2---:R-:W2:Y:S04]  /*496d0*/  LDL.LU R5, [R1+0x3e60] ;  /* 0x003e600001057983 */ /* 0x004ea80000300800 */
[----:B----4-:R-:W4:Y:S04]  /*496e0*/  LDL.LU R6, [R1+0x3e5c] ;  /* 0x003e5c0001067983 */ /* 0x010f280000300800 */
[----:B------:R-:W2:Y:S04]  /*496f0*/  LDL.LU R12, [R1+0x94] ;  /* 0x00009400010c7983 */ /* 0x000ea80000300800 */
[----:B------:R-:W2:Y:S04]  /*49700*/  LDL.LU R7, [R1+0x3e58] ;  /* 0x003e580001077983 */ /* 0x000ea80000300800 */
[----:B------:R0:W-:Y:S04]  /*49710*/  STS.U16 [R22+UR5+0x17a80], R8 ;  /* 0x017a800816007988 */ /* 0x0001e80008000405 */
[----:B------:R1:W-:Y:S04]  /*49720*/  STS.U16 [R22+UR5+0x17b00], R9 ;  /* 0x017b000916007988 */ /* 0x0003e80008000405 */
[----:B------:R0:W-:Y:S04]  /*49730*/  STS.U16 [R22+UR5+0x17b80], R10 ;  /* 0x017b800a16007988 */ /* 0x0001e80008000405 */
[----:B------:R0:W-:Y:S04]  /*49740*/  STS.U16 [R22+UR5+0x19800], R14 ;  /* 0x0198000e16007988 */ /* 0x0001e80008000405 */
[----:B------:R1:W-:Y:S04]  /*49750*/  STS.U16 [R22+UR5+0x19880], R29 ;  /* 0x0198801d16007988 */ /* 0x0003e80008000405 */
[----:B------:R1:W-:Y:S04]  /*49760*/  STS.U16 [R22+UR5+0x19900], R0 ;  /* 0x0199000016007988 */ /* 0x0003e80008000405 */
[----:B0-----:R-:W2:Y:S04]  /*49770*/  LDL.LU R8, [R1+0x3e54] ;  /* 0x003e540001087983 */ /* 0x001ea80000300800 */
[----:B-1----:R-:W2:Y:S04]  /*49780*/  LDL.LU R9, [R1+0x3e50] ;  /* 0x003e500001097983 */ /* 0x002ea80000300800 */
[----:B------:R-:W2:Y:S04]  /*49790*/  LDL.LU R10, [R1+0x3e4c] ;  /* 0x003e4c00010a7983 */ /* 0x000ea80000300800 */
[----:B------:R-:W2:Y:S04]  /*497a0*/  LDL.LU R14, [R1+0x3e48] ;  /* 0x003e4800010e7983 */ /* 0x000ea80000300800 */
[----:B------:R-:W2:Y:S04]  /*497b0*/  LDL.LU R29, [R1+0x3e44] ;  /* 0x003e4400011d7983 */ /* 0x000ea80000300800 */
        /* <DEDUP_REMOVED lines=10> */
[----:B------:R1:W-:Y:S04]  /*49860*/  STS.U16 [R22+UR5+0x1b980], R23 ;  /* 0x01b9801716007988 */ /* 0x0003e80008000405 */
[----:B0-----:R-:W4:Y:S04]  /*49870*/  LDL.LU R21, [R1+0x8c] ;  /* 0x00008c0001157983 */ /* 0x001f280000300800 */
[----:B------:R0:W-:Y:S04]  /*49880*/  STS.U16 [R22+UR5+0x1ba00], R24 ;  /* 0x01ba001816007988 */ /* 0x0001e80008000405 */
[----:B------:R-:W-:Y:S04]  /*49890*/  STS.U16 [R22+UR5+0x1ba80], R25 ;  /* 0x01ba801916007988 */ /* 0x000fe80008000405 */
[----:B------:R-:W-:Y:S04]  /*498a0*/  STS.U16 [R22+UR5+0x1bb00], R26 ;  /* 0x01bb001a16007988 */ /* 0x000fe80008000405 */
[----:B------:R-:W-:Y:S04]  /*498b0*/  STS.U16 [R22+UR5+0x1bb80], R27 ;  /* 0x01bb801b16007988 */ /* 0x000fe80008000405 */
[----:B------:R-:W-:Y:S04]  /*498c0*/  STS.U16 [R22+UR5+0x1d800], R2 ;  /* 0x01d8000216007988 */ /* 0x000fe80008000405 */
[----:B---3--:R-:W-:Y:S04]  /*498d0*/  STS.U16 [R22+UR5+0x1d880], R11 ;  /* 0x01d8800b16007988 */ /* 0x008fe80008000405 */
[----:B------:R-:W-:Y:S04]  /*498e0*/  STS.U16 [R22+UR5+0x1d900], R13 ;  /* 0x01d9000d16007988 */ /* 0x000fe80008000405 */
[----:B-1----:R-:W3:Y:S04]  /*498f0*/  LDL.LU R23, [R1+0x1714] ;  /* 0x0017140001177983 */ /* 0x002ee80000300800 */
[----:B0-----:R-:W3:Y:S04]  /*49900*/  LDL.LU R24, [R1+0x1710] ;  /* 0x0017100001187983 */ /* 0x001ee80000300800 */
[----:B--2---:R-:W-:Y:S04]  /*49910*/  STS.U16 [R22+UR5+0x1d980], R28 ;  /* 0x01d9801c16007988 */ /* 0x004fe80008000405 */
[----:B------:R0:W-:Y:S04]  /*49920*/  STS.U16 [R22+UR5+0x1da00], R0 ;  /* 0x01da000016007988 */ /* 0x0001e80008000405 */
[----:B0-----:R-:W2:Y:S04]  /*49930*/  LDL.LU R0, [R1+0x170c] ;  /* 0x00170c0001007983 */ /* 0x001ea80000300800 */
[----:B------:R-:W2:Y:S04]  /*49940*/  LDL.LU R28, [R1+0x1708] ;  /* 0x00170800011c7983 */ /* 0x000ea80000300800 */
[----:B------:R0:W-:Y:S04]  /*49950*/  STS.U16 [R22+UR5+0x1da80], R12 ;  /* 0x01da800c16007988 */ /* 0x0001e80008000405 */
[----:B------:R-:W2:Y:S04]  /*49960*/  LDL.LU R25, [R1+0x1704] ;  /* 0x0017040001197983 */ /* 0x000ea80000300800 */
[----:B------:R1:W-:Y:S04]  /*49970*/  STS.U16 [R22+UR5+0x1db00], R29 ;  /* 0x01db001d16007988 */ /* 0x0003e80008000405 */
[----:B------:R-:W2:Y:S01]  /*49980*/  LDL.LU R26, [R1+0x1700] ;  /* 0x00170000011a7983 */ /* 0x000ea20000300800 */
[----:B------:R-:W-:-:S03]  /*49990*/  IMAD.SHL.U32 R3, R3, 0x2, RZ ;  /* 0x0000000203037824 */ /* 0x000fc600078e00ff */
[----:B------:R-:W2:Y:S04]  /*499a0*/  LDL.LU R27, [R1+0x16fc] ;  /* 0x0016fc00011b7983 */ /* 0x000ea80000300800 */
[----:B----4-:R-:W-:Y:S04]  /*499b0*/  STS.U16 [R22+UR5+0x1db80], R21 ;  /* 0x01db801516007988 */ /* 0x010fe80008000405 */
[----:B------:R-:W4:Y:S04]  /*499c0*/  LDL.LU R2, [R1+0x16f8] ;  /* 0x0016f80001027983 */ /* 0x000f280000300800 */
[----:B------:R-:W-:Y:S04]  /*499d0*/  STS.U16 [R22+UR5+0x1f800], R14 ;  /* 0x01f8000e16007988 */ /* 0x000fe80008000405 */
[----:B------:R-:W4:Y:S04]  /*499e0*/  LDL.LU R11, [R1+0x1614] ;  /* 0x00161400010b7983 */ /* 0x000f280000300800 */
[----:B------:R-:W-:Y:S04]  /*499f0*/  STS.U16 [R22+UR5+0x1f880], R10 ;  /* 0x01f8800a16007988 */ /* 0x000fe80008000405 */
[----:B------:R-:W4:Y:S04]  /*49a00*/  LDL.LU R13, [R1+0x1610] ;  /* 0x00161000010d7983 */ /* 0x000f280000300800 */
[----:B------:R-:W-:Y:S04]  /*49a10*/  STS.U16 [R22+UR5+0x1f900], R9 ;  /* 0x01f9000916007988 */ /* 0x000fe80008000405 */
[----:B0-----:R-:W4:Y:S04]  /*49a20*/  LDL.LU R12, [R1+0x160c] ;  /* 0x00160c00010c7983 */ /* 0x001f280000300800 */
[----:B------:R-:W-:Y:S01]  /*49a30*/  STS.U16 [R22+UR5+0x1f980], R8 ;  /* 0x01f9800816007988 */ /* 0x000fe20008000405 */
[----:B------:R-:W-:-:S03]  /*49a40*/  LOP3.LUT R3, R3, 0x70, RZ, 0x3c, !PT ;  /* 0x0000007003037812 */ /* 0x000fc600078e3cff */
[----:B-1----:R-:W4:Y:S04]  /*49a50*/  LDL.LU R29, [R1+0x1608] ;  /* 0x00160800011d7983 */ /* 0x002f280000300800 */
        /* <DEDUP_REMOVED lines=8> */
[----:B---3--:R-:W-:Y:S04]  /*49ae0*/  STS.U16 [R3+UR5+0x1c00], R23 ;  /* 0x001c001703007988 */ /* 0x008fe80008000405 */
[----:B------:R-:W-:Y:S04]  /*49af0*/  STL [R1+0x3e28], R5 ;  /* 0x003e280501007387 */ /* 0x000fe80000100800 */
[----:B------:R-:W-:Y:S04]  /*49b00*/  STS.U16 [R3+UR5+0x1c80], R24 ;  /* 0x001c801803007988 */ /* 0x000fe80008000405 */
[----:B------:R-:W-:Y:S04]  /*49b10*/  STL [R1+0x3e2c], R4 ;  /* 0x003e2c0401007387 */ /* 0x000fe80000100800 */
[----:B--2---:R0:W-:Y:S04]  /*49b20*/  STS.U16 [R3+UR5+0x1d00], R0 ;  /* 0x001d000003007988 */ /* 0x0041e80008000405 */
[----:B------:R1:W-:Y:S04]  /*49b30*/  STS.U16 [R3+UR5+0x1d80], R28 ;  /* 0x001d801c03007988 */ /* 0x0003e80008000405 */
[----:B0-----:R-:W2:Y:S04]  /*49b40*/  LDL.LU R0, [R1+0x1604] ;  /* 0x0016040001007983 */ /* 0x001ea80000300800 */
[----:B-1----:R-:W3:Y:S04]  /*49b50*/  LDL.LU R28, [R1+0x1600] ;  /* 0x00160000011c7983 */ /* 0x002ee80000300800 */
[----:B------:R-:W2:Y:S04]  /*49b60*/  LDL.LU R4, [R1+0x15f8] ;  /* 0x0015f80001047983 */ /* 0x000ea80000300800 */
[----:B------:R-:W-:Y:S04]  /*49b70*/  STS.U16 [R3+UR5+0x1e00], R25 ;  /* 0x001e001903007988 */ /* 0x000fe80008000405 */
[----:B------:R-:W-:Y:S04]  /*49b80*/  STS.U16 [R3+UR5+0x1e80], R26 ;  /* 0x001e801a03007988 */ /* 0x000fe80008000405 */
[----:B------:R-:W-:Y:S04]  /*49b90*/  STS.U16 [R3+UR5+0x1f00], R27 ;  /* 0x001f001b03007988 */ /* 0x000fe80008000405 */
[----:B----4-:R-:W-:Y:S04]  /*49ba0*/  STS.U16 [R3+UR5+0x1f80], R2 ;  /* 0x001f800203007988 */ /* 0x010fe80008000405 */
[----:B------:R-:W-:Y:S04]  /*49bb0*/  STS.U16 [R3+UR5+0x3c00], R11 ;  /* 0x003c000b03007988 */ /* 0x000fe80008000405 */
[----:B------:R-:W-:Y:S04]  /*49bc0*/  STS.U16 [R3+UR5+0x3c80], R13 ;  /* 0x003c800d03007988 */ /* 0x000fe80008000405 */
[----:B------:R-:W-:Y:S04]  /*49bd0*/  STS.U16 [R3+UR5+0x3d00], R12 ;  /* 0x003d000c03007988 */ /* 0x000fe80008000405 */
        /* <DEDUP_REMOVED lines=148> */
[----:B------:R-:W-:Y:S04]  /*4a520*/  STS.U16 [R3+UR5+0x11f80], R13 ;  /* 0x011f800d03007988 */ /* 0x000fe80008000405 */
[----:B------:R-:W2:Y:S04]  /*4a530*/  LDL.LU R2, [R1+0x27c] ;  /* 0x00027c0001027983 */ /* 0x000ea80000300800 */
[----:B----4-:R1:W-:Y:S04]  /*4a540*/  STS.U16 [R3+UR5+0x13c00], R12 ;  /* 0x013c000c03007988 */ /* 0x0103e80008000405 */
[----:B------:R4:W-:Y:S04]  /*4a550*/  STS.U16 [R3+UR5+0x13c80], R29 ;  /* 0x013c801d03007988 */ /* 0x0009e80008000405 */
[----:B------:R1:W-:Y:S04]  /*4a560*/  STS.U16 [R3+UR5+0x13d00], R0 ;  /* 0x013d000003007988 */ /* 0x0003e80008000405 */
[----:B0-----:R-:W2:Y:S04]  /*4a570*/  LDL.LU R11, [R1+0x274] ;  /* 0x00027400010b7983 */ /* 0x001ea80000300800 */
[----:B---3--:R0:W-:Y:S04]  /*4a580*/  STS.U16 [R3+UR5+0x13d80], R28 ;  /* 0x013d801c03007988 */ /* 0x0081e80008000405 */
[----:B-1----:R-:W3:Y:S04]  /*4a590*/  LDL.LU R12, [R1+0x270] ;  /* 0x00027000010c7983 */ /* 0x002ee80000300800 */
[----:B------:R-:W3:Y:S04]  /*4a5a0*/  LDL.LU R13, [R1+0x268] ;  /* 0x00026800010d7983 */ /* 0x000ee80000300800 */
[----:B----4-:R-:W4:Y:S04]  /*4a5b0*/  LDL.LU R29, [R1+0x264] ;  /* 0x00026400011d7983 */ /* 0x010f280000300800 */
[----:B------:R-:W3:Y:S04]  /*4a5c0*/  LDL.LU R0, [R1+0x25c] ;  /* 0x00025c0001007983 */ /* 0x000ee80000300800 */
[----:B0-----:R-:W3:Y:S04]  /*4a5d0*/  LDL.LU R28, [R1+0x170] ;  /* 0x00017000011c7983 */ /* 0x001ee80000300800 */
[----:B--2---:R0:W-:Y:S04]  /*4a5e0*/  STS.U16 [R3+UR5+0x13e00], R4 ;  /* 0x013e000403007988 */ /* 0x0041e80008000405 */
[----:B0-----:R-:W2:Y:S04]  /*4a5f0*/  LDL.LU R4, [R1+0x3e30] ;  /* 0x003e300001047983 */ /* 0x001ea80000300800 */
[----:B--2---:R0:W-:Y:S04]  /*4a600*/  STS.U16 [R3+UR5+0x13e80], R4 ;  /* 0x013e800403007988 */ /* 0x0041e80008000405 */
[----:B------:R1:W-:Y:S04]  /*4a610*/  STS.U16 [R3+UR5+0x13f00], R5 ;  /* 0x013f000503007988 */ /* 0x0003e80008000405 */
[----:B------:R2:W-:Y:S04]  /*4a620*/  STS.U16 [R3+UR5+0x13f80], R8 ;  /* 0x013f800803007988 */ /* 0x0005e80008000405 */
[----:B------:R0:W-:Y:S04]  /*4a630*/  STS.U16 [R3+UR5+0x15c00], R9 ;  /* 0x015c000903007988 */ /* 0x0001e80008000405 */
[----:B------:R0:W-:Y:S04]  /*4a640*/  STS.U16 [R3+UR5+0x15c80], R10 ;  /* 0x015c800a03007988 */ /* 0x0001e80008000405 */
[----:B------:R1:W-:Y:S04]  /*4a650*/  STS.U16 [R3+UR5+0x15d00], R14 ;  /* 0x015d000e03007988 */ /* 0x0003e80008000405 */
[----:B------:R2:W-:Y:S04]  /*4a660*/  STS.U16 [R3+UR5+0x15d80], R15 ;  /* 0x015d800f03007988 */ /* 0x0005e80008000405 */
[----:B0-----:R-:W4:Y:S04]  /*4a670*/  LDL.LU R4, [R1+0x3e2c] ;  /* 0x003e2c0001047983 */ /* 0x001f280000300800 */
[----:B-1----:R-:W4:Y:S04]  /*4a680*/  LDL.LU R5, [R1+0x3e28] ;  /* 0x003e280001057983 */ /* 0x002f280000300800 */
[----:B--2---:R-:W2:Y:S04]  /*4a690*/  LDL.LU R8, [R1+0x3e24] ;  /* 0x003e240001087983 */ /* 0x004ea80000300800 */
[----:B------:R-:W2:Y:S04]  /*4a6a0*/  LDL.LU R9, [R1+0x3e20] ;  /* 0x003e200001097983 */ /* 0x000ea80000300800 */
[----:B------:R-:W2:Y:S04]  /*4a6b0*/  LDL.LU R10, [R1+0x3e1c] ;  /* 0x003e1c00010a7983 */ /* 0x000ea80000300800 */
[----:B------:R-:W2:Y:S04]  /*4a6c0*/  LDL.LU R14, [R1+0x3e18] ;  /* 0x003e1800010e7983 */ /* 0x000ea80000300800 */
[----:B------:R0:W-:Y:S04]  /*4a6d0*/  STS.U16 [R3+UR5+0x15e00], R16 ;  /* 0x015e001003007988 */ /* 0x0001e80008000405 */
[----:B------:R-:W2:Y:S04]  /*4a6e0*/  LDL.LU R15, [R1+0x3e14] ;  /* 0x003e1400010f7983 */ /* 0x000ea80000300800 */
        /* <DEDUP_REMOVED lines=8> */
[----:B------:R0:W-:Y:S04]  /*4a770*/  STS.U16 [R3+UR5+0x17d00], R22 ;  /* 0x017d001603007988 */ /* 0x0001e80008000405 */
[----:B------:R-:W2:Y:S04]  /*4a780*/  LDL.LU R19, [R1+0x3e04] ;  /* 0x003e040001137983 */ /* 0x000ea80000300800 */
[----:B------:R-:W2:Y:S04]  /*4a790*/  LDL.LU R20, [R1+0x3e00] ;  /* 0x003e000001147983 */ /* 0x000ea80000300800 */
[----:B---3--:R-:W3:Y:S04]  /*4a7a0*/  LDL.LU R21, [R1+0x3dfc] ;  /* 0x003dfc0001157983 */ /* 0x008ee80000300800 */
[----:B------:R1:W-:Y:S04]  /*4a7b0*/  STS.U16 [R3+UR5+0x17d80], R23 ;  /* 0x017d801703007988 */ /* 0x0003e80008000405 */
[----:B------:R0:W-:Y:S04]  /*4a7c0*/  STS.U16 [R3+UR5+0x17e00], R6 ;  /* 0x017e000603007988 */ /* 0x0001e80008000405 */
[----:B------:R1:W-:Y:S04]  /*4a7d0*/  STS.U16 [R3+UR5+0x17e80], R7 ;  /* 0x017e800703007988 */ /* 0x0003e80008000405 */
[----:B------:R1:W-:Y:S04]  /*4a7e0*/  STS.U16 [R3+UR5+0x17f00], R24 ;  /* 0x017f001803007988 */ /* 0x0003e80008000405 */
[----:B0-----:R-:W2:Y:S04]  /*4a7f0*/  LDL.LU R22, [R1+0x3df8] ;  /* 0x003df80001167983 */ /* 0x001ea80000300800 */
[----:B------:R0:W-:Y:S04]  /*4a800*/  STS.U16 [R3+UR5+0x17f80], R25 ;  /* 0x017f801903007988 */ /* 0x0001e80008000405 */
[----:B-1----:R-:W2:Y:S04]  /*4a810*/  LDL.LU R23, [R1+0x3df4] ;  /* 0x003df40001177983 */ /* 0x002ea80000300800 */
[----:B------:R-:W2:Y:S04]  /*4a820*/  LDL R6, [R1+0x3808] ;  /* 0x0038080001067983 */ /* 0x000ea80000100800 */
[----:B------:R1:W-:Y:S04]  /*4a830*/  STS.U16 [R3+UR5+0x19c00], R26 ;  /* 0x019c001a03007988 */ /* 0x0003e80008000405 */
[----:B------:R-:W2:Y:S04]  /*4a840*/  LDL R7, [R1+0x37fc] ;  /* 0x0037fc0001077983 */ /* 0x000ea80000100800 */
[----:B------:R-:W2:Y:S04]  /*4a850*/  LDL.LU R24, [R1+0x3df0] ;  /* 0x003df00001187983 */ /* 0x000ea80000300800 */
[----:B------:R1:W-:Y:S04]  /*4a860*/  STS.U16 [R3+UR5+0x19c80], R27 ;  /* 0x019c801b03007988 */ /* 0x0003e80008000405 */
[----:B------:R1:W-:Y:S04]  /*4a870*/  STS.U16 [R3+UR5+0x19d00], R2 ;  /* 0x019d000203007988 */ /* 0x0003e80008000405 */
[----:B0-----:R-:W2:Y:S04]  /*4a880*/  LDL.LU R25, [R1+0x3dec] ;  /* 0x003dec0001197983 */ /* 0x001ea80000300800 */
[----:B-1----:R-:W2:Y:S04]  /*4a890*/  LDL.LU R26, [R1+0x3de8] ;  /* 0x003de800011a7983 */ /* 0x002ea80000300800 */
[----:B------:R0:W-:Y:S04]  /*4a8a0*/  STS.U16 [R3+UR5+0x19d80], R11 ;  /* 0x019d800b03007988 */ /* 0x0001e80008000405 */
[----:B------:R1:W-:Y:S04]  /*4a8b0*/  STS.U16 [R3+UR5+0x19e00], R12 ;  /* 0x019e000c03007988 */ /* 0x0003e80008000405 */
[----:B------:R0:W-:Y:S04]  /*4a8c0*/  STS.U16 [R3+UR5+0x19e80], R13 ;  /* 0x019e800d03007988 */ /* 0x0001e80008000405 */
[----:B------:R-:W2:Y:S04]  /*4a8d0*/  LDL.LU R27, [R1+0x3de4] ;  /* 0x003de400011b7983 */ /* 0x000ea80000300800 */
[----:B------:R-:W2:Y:S04]  /*4a8e0*/  LDL.LU R2, [R1+0x3de0] ;  /* 0x003de00001027983 */ /* 0x000ea80000300800 */
[----:B----4-:R4:W-:Y:S04]  /*4a8f0*/  STS.U16 [R3+UR5+0x19f00], R29 ;  /* 0x019f001d03007988 */ /* 0x0109e80008000405 */
[----:B0-----:R-:W2:Y:S04]  /*4a900*/  LDL.LU R11, [R1+0x3ddc] ;  /* 0x003ddc00010b7983 */ /* 0x001ea80000300800 */
[----:B-1----:R-:W2:Y:S04]  /*4a910*/  LDL.LU R12, [R1+0x3dd8] ;  /* 0x003dd800010c7983 */ /* 0x002ea80000300800 */
[----:B------:R-:W2:Y:S04]  /*4a920*/  LDL.LU R13, [R1+0x3dd4] ;  /* 0x003dd400010d7983 */ /* 0x000ea80000300800 */
[----:B------:R0:W-:Y:S04]  /*4a930*/  STS.U16 [R3+UR5+0x19f80], R0 ;  /* 0x019f800003007988 */ /* 0x0001e80008000405 */
[----:B------:R1:W-:Y:S04]  /*4a940*/  STS.U16 [R3+UR5+0x1bc00], R28 ;  /* 0x01bc001c03007988 */ /* 0x0003e80008000405 */
[----:B----4-:R-:W4:Y:S04]  /*4a950*/  LDL.LU R29, [R1+0x3dd0] ;  /* 0x003dd000011d7983 */ /* 0x010f280000300800 */
[----:B0-----:R-:W2:Y:S04]  /*4a960*/  LDL.LU R0, [R1+0x3dcc] ;  /* 0x003dcc0001007983 */ /* 0x001ea80000300800 */
[----:B-1----:R-:W2:Y:S04]  /*4a970*/  LDL.LU R28, [R1+0x3dc8] ;  /* 0x003dc800011c7983 */ /* 0x002ea80000300800 */
[----:B--2---:R0:W-:Y:S04]  /*4a980*/  STS.U16 [R3+UR5+0x1bc80], R28 ;  /* 0x01bc801c03007988 */ /* 0x0041e80008000405 */
[----:B0-----:R-:W2:Y:S02]  /*4a990*/  LDL.LU R28, [R1+0x3dc4] ;  /* 0x003dc400011c7983 */ /* 0x001ea40000300800 */
[----:B--2---:R-:W-:-:S06]  /*4a9a0*/  PRMT R28, RZ, 0x7610, R28 ;  /* 0x00007610ff1c7816 */ /* 0x004fcc000000001c */
[----:B------:R-:W2:Y:S04]  /*4a9b0*/  @!P2 LDG.E.U16 R28, desc[UR8][R6.64] ;  /* 0x00000008061ca981 */ /* 0x000ea8000c1e1500 */
[----:B------:R0:W-:Y:S04]  /*4a9c0*/  STS.U16 [R3+UR5+0x1bd00], R0 ;  /* 0x01bd000003007988 */ /* 0x0001e80008000405 */
[----:B----4-:R1:W-:Y:S04]  /*4a9d0*/  STS.U16 [R3+UR5+0x1bd80], R29 ;  /* 0x01bd801d03007988 */ /* 0x0103e80008000405 */
[----:B0-----:R-:W4:Y:S04]  /*4a9e0*/  LDL.LU R0, [R1+0x3dc0] ;  /* 0x003dc00001007983 */ /* 0x001f280000300800 */
[----:B-1----:R-:W3:Y:S04]  /*4a9f0*/  LDL.LU R3, [R1+0x3dbc] ;  /* 0x003dbc0001037983 */ /* 0x002ee80000300800 */
[----:B------:R-:W3:Y:S04]  /*4aa00*/  LDL.LU R29, [R1+0x3db8] ;  /* 0x003db800011d7983 */ /* 0x000ee80000300800 */
[----:B--2---:R0:W-:Y:S04]  /*4aa10*/  STL [R1+0x1a0], R28 ;  /* 0x0001a01c01007387 */ /* 0x0041e80000100800 */
[----:B0-----:R-:W2:Y:S04]  /*4aa20*/  LDL.LU R28, [R1+0x3db4] ;  /* 0x003db400011c7983 */ /* 0x001ea80000300800 */
[----:B------:R-:W2:Y:S04]  /*4aa30*/  LDL R6, [R1+0x3be4] ;  /* 0x003be40001067983 */ /* 0x000ea80000100800 */
[----:B------:R-:W2:Y:S01]  /*4aa40*/  LDL R7, [R1+0x3bf0] ;  /* 0x003bf00001077983 */ /* 0x000ea20000100800 */
[----:B------:R-:W-:-:S02]  /*4aa50*/  PRMT R4, RZ, 0x7610, R4 ;  /* 0x00007610ff047816 */ /* 0x000fc40000000004 */
[----:B--2---:R-:W-:-:S04]  /*4aa60*/  @!P0 LOP3.LUT R7, R7, R6, RZ, 0x3c, !PT ;  /* 0x0000000607078212 */ /* 0x004fc800078e3cff */
[----:B------:R-:W-:-:S04]  /*4aa70*/  @!P0 LOP3.LUT R6, R7, R6, RZ, 0x3c, !PT ;  /* 0x0000000607068212 */ /* 0x000fc800078e3cff */
[----:B------:R-:W-:-:S05]  /*4aa80*/  @!P0 LOP3.LUT R7, R7, R6, RZ, 0x3c, !PT ;  /* 0x0000000607078212 */ /* 0x000fca00078e3cff */
[----:B------:R0:W2:Y:S04]  /*4aa90*/  @!P0 LDG.E.U16 R4, desc[UR8][R6.64] ;  /* 0x0000000806048981 */ /* 0x0000a8000c1e1500 */
[----:B------:R-:W0:Y:S04]  /*4aaa0*/  LDL R6, [R1+0x37f4] ;  /* 0x0037f40001067983 */ /* 0x000e280000100800 */
[----:B------:R-:W0:Y:S01]  /*4aab0*/  LDL R7, [R1+0x3800] ;  /* 0x0038000001077983 */ /* 0x000e220000100800 */
[----:B---3--:R-:W-:Y:S02]  /*4aac0*/  PRMT R29, RZ, 0x7610, R29 ;  /* 0x00007610ff1d7816 */ /* 0x008fe4000000001d */
[----:B0-----:R-:W-:-:S04]  /*4aad0*/  @!P0 LOP3.LUT R7, R7, R6, RZ, 0x3c, !PT ;  /* 0x0000000607078212 */ /* 0x001fc800078e3cff */
[----:B------:R-:W-:-:S04]  /*4aae0*/  @!P0 LOP3.LUT R6, R7, R6, RZ, 0x3c, !PT ;  /* 0x0000000607068212 */ /* 0x000fc800078e3cff */
[----:B------:R-:W-:-:S05]  /*4aaf0*/  @!P0 LOP3.LUT R7, R7, R6, RZ, 0x3c, !PT ;  /* 0x0000000607078212 */ /* 0x000fca00078e3cff */
[----:B------:R-:W3:Y:S04]  /*4ab00*/  @!P0 LDG.E.U16 R29, desc[UR8][R6.64] ;  /* 0x00000008061d8981 */ /* 0x000ee8000c1e1500 */
[----:B--2---:R-:W-:Y:S04]  /*4ab10*/  STL [R1+0x3c0c], R4 ;  /* 0x003c0c0401007387 */ /* 0x004fe80000100800 */
[----:B---3--:R0:W-:Y:S04]  /*4ab20*/  STL [R1+0x1a4], R29 ;  /* 0x0001a41d01007387 */ /* 0x0081e80000100800 */
[----:B0-----:R-:W2:Y:S04]  /*4ab30*/  LDL.LU R29, [R1+0x3db0] ;  /* 0x003db000011d7983 */ /* 0x001ea80000300800 */
[----:B------:R-:W3:Y:S04]  /*4ab40*/  LDL R6, [R1+0x3874] ;  /* 0x0038740001067983 */ /* 0x000ee80000100800 */
[----:B------:R-:W3:Y:S01]  /*4ab50*/  LDL R7, [R1+0x3880] ;  /* 0x0038800001077983 */ /* 0x000ee20000100800 */
[----:B------:R-:W-:-:S02]  /*4ab60*/  PRMT R28, RZ, 0x7610, R28 ;  /* 0x00007610ff1c7816 */ /* 0x000fc4000000001c */
[----:B---3--:R-:W-:-:S04]  /*4ab70*/  @!P0 LOP3.LUT R7, R7, R6, RZ, 0x3c, !PT ;  /* 0x0000000607078212 */ /* 0x008fc800078e3cff */
[----:B------:R-:W-:-:S04]  /*4ab80*/  @!P0 LOP3.LUT R6, R7, R6, RZ, 0x3c, !PT ;  /* 0x0000000607068212 */ /* 0x000fc800078e3cff */
[----:B------:R-:W-:-:S05]  /*4ab90*/  @!P0 LOP3.LUT R7, R7, R6, RZ, 0x3c, !PT ;  /* 0x0000000607078212 */ /* 0x000fca00078e3cff */
[----:B------:R-:W3:Y:S04]  /*4aba0*/  @!P0 LDG.E.U16 R28, desc[UR8][R6.64] ;  /* 0x00000008061c8981 */ /* 0x000ee8000c1e1500 */
[----:B---3--:R0:W-:Y:S04]  /*4abb0*/  STL [R1+0x19c], R28 ;  /* 0x00019c1c01007387 */ /* 0x0081e80000100800 */
[----:B0-----:R-:W3:Y:S04]  /*4abc0*/  LDL.LU R28, [R1+0x3dac] ;  /* 0x003dac00011c7983 */ /* 0x001ee80000300800 */
[----:B------:R-:W3:Y:S04]  /*4abd0*/  LDL R6, [R1+0x387c] ;  /* 0x00387c0001067983 */ /* 0x000ee80000100800 */
[----:B------:R-:W3:Y:S01]  /*4abe0*/  LDL R7, [R1+0x3888] ;  /* 0x0038880001077983 */ /* 0x000ee20000100800 */
[----:B--2---:R-:W-:-:S02]  /*4abf0*/  PRMT R29, RZ, 0x7610, R29 ;  /* 0x00007610ff1d7816 */ /* 0x004fc4000000001d */
[----:B---3--:R-:W-:-:S04]  /*4ac00*/  @!P1 LOP3.LUT R7, R7, R6, RZ, 0x3c, !PT ;  /* 0x0000000607079212 */ /* 0x008fc800078e3cff */
[----:B------:R-:W-:-:S04]  /*4ac10*/  @!P1 LOP3.LUT R6, R7, R6, RZ, 0x3c, !PT ;  /* 0x0000000607069212 */ /* 0x000fc800078e3cff */
[----:B------:R-:W-:-:S05]  /*4ac20*/  @!P1 LOP3.LUT R7, R7, R6, RZ, 0x3c, !PT ;  /* 0x0000000607079212 */ /* 0x000fca00078e3cff */
[----:B------:R-:W2:Y:S04]  /*4ac30*/  @!P1 LDG.E.U16 R29, desc[UR8][R6.64] ;  /* 0x00000008061d9981 */ /* 0x000ea8000c1e1500 */
[----:B--2---:R0:W-:Y:S04]  /*4ac40*/  STL [R1+0x198], R29 ;  /* 0x0001981d01007387 */ /* 0x0041e80000100800 */
        /* <DEDUP_REMOVED lines=253> */
[----:B------:R-:W-:Y:S02]  /*4bc20*/  PRMT R29, RZ, 0x7610, R29 ;  /* 0x00007610ff1d7816 */ /* 0x000fe4000000001d */
        /* <DEDUP_REMOVED lines=136> */
[----:B------:R-:W-:Y:S01]  /*4c4b0*/  @!P1 LOP3.LUT R7, R7, R6, RZ, 0x3c, !PT ;  /* 0x0000000607079212 */ /* 0x000fe200078e3cff */
[----:B--2---:R-:W-:Y:S04]  /*4c4c0*/  STL [R1+0x3c5c], R25 ;  /* 0x003c5c1901007387 */ /* 0x004fe80000100800 */
[----:B------:R0:W2:Y:S04]  /*4c4d0*/  @!P1 LDG.E.U16 R16, desc[UR8][R6.64] ;  /* 0x0000000806109981 */ /* 0x0000a8000c1e1500 */
[----:B------:R-:W0:Y:S04]  /*4c4e0*/  LDL R6, [R1+0x3824] ;  /* 0x0038240001067983 */ /* 0x000e280000100800 */
[----:B------:R-:W0:Y:S01]  /*4c4f0*/  LDL R7, [R1+0x3830] ;  /* 0x0038300001077983 */ /* 0x000e220000100800 */
[----:B------:R-:W-:-:S02]  /*4c500*/  PRMT R29, RZ, 0x7610, R29 ;  /* 0x00007610ff1d7816 */ /* 0x000fc4000000001d */
        /* <DEDUP_REMOVED lines=298> */
[----:B--2---:R0:W-:Y:S04]  /*4d7b0*/  STL [R1+0x80], R10 ;  /* 0x0000800a01007387 */ /* 0x0041e80000100800 */
[----:B0-----:R-:W2:Y:S04]  /*4d7c0*/  LDL R10, [R1+0x3970] ;  /* 0x00397000010a7983 */ /* 0x001ea80000100800 */
        /* <DEDUP_REMOVED lines=8> */
[----:B------:R-:W2:Y:S04]  /*4d850*/  @!P0 LDG.E.U16 R29, desc[UR8][R6.64] ;  /* 0x00000008061d8981 */ /* 0x000ea8000c1e1500 */
[----:B--2---:R0:W-:Y:S04]  /*4d860*/  STL [R1+0x78], R29 ;  /* 0x0000781d01007387 */ /* 0x0041e80000100800 */
[----:B0-----:R-:W2:Y:S04]  /*4d870*/  LDL.LU R29, [R1+0x3c84] ;  /* 0x003c8400011d7983 */ /* 0x001ea80000300800 */
[----:B------:R-:W2:Y:S04]  /*4d880*/  LDL R6, [R1+0x394c] ;  /* 0x00394c0001067983 */ /* 0x000ea80000100800 */
[----:B------:R-:W2:Y:S01]  /*4d890*/  LDL R7, [R1+0x3958] ;  /* 0x0039580001077983 */ /* 0x000ea20000100800 */
[----:B---3--:R-:W-:-:S02]  /*4d8a0*/  PRMT R28, RZ, 0x7610, R28 ;  /* 0x00007610ff1c7816 */ /* 0x008fc4000000001c */
[----:B--2---:R-:W-:-:S04]  /*4d8b0*/  @!P1 LOP3.LUT R7, R7, R6, RZ, 0x3c, !PT ;  /* 0x0000000607079212 */ /* 0x004fc800078e3cff */
        /* <DEDUP_REMOVED lines=11> */
[----:B------:R0:W3:Y:S04]  /*4d970*/  @!P0 LDG.E.U16 R16, desc[UR8][R6.64] ;  /* 0x0000000806108981 */ /* 0x0000e8000c1e1500 */
[----:B------:R-:W0:Y:S04]  /*4d980*/  LDL R6, [R1+0x395c] ;  /* 0x00395c0001067983 */ /* 0x000e280000100800 */
[----:B------:R-:W0:Y:S01]  /*4d990*/  LDL R7, [R1+0x3968] ;  /* 0x0039680001077983 */ /* 0x000e220000100800 */
[----:B--2---:R-:W-:Y:S02]  /*4d9a0*/  PRMT R28, RZ, 0x7610, R28 ;  /* 0x00007610ff1c7816 */ /* 0x004fe4000000001c */
[----:B0-----:R-:W-:-:S04]  /*4d9b0*/  @!P1 LOP3.LUT R7, R7, R6, RZ, 0x3c, !PT ;  /* 0x0000000607079212 */ /* 0x001fc800078e3cff */
[----:B------:R-:W-:-:S04]  /*4d9c0*/  @!P1 LOP3.LUT R6, R7, R6, RZ, 0x3c, !PT ;  /* 0x0000000607069212 */ /* 0x000fc800078e3cff */
[----:B------:R-:W-:-:S05]  /*4d9d0*/  @!P1 LOP3.LUT R7, R7, R6, RZ, 0x3c, !PT ;  /* 0x0000000607079212 */ /* 0x000fca00078e3cff */
[----:B------:R-:W2:Y:S04]  /*4d9e0*/  @!P1 LDG.E.U16 R28, desc[UR8][R6.64] ;  /* 0x00000008061c9981 */ /* 0x000ea8000c1e1500 */
[----:B---3--:R0:W-:Y:S04]  /*4d9f0*/  STL [R1+0x70], R16 ;  /* 0x0000701001007387 */ /* 0x0081e80000100800 */
[----:B0-----:R-:W3:Y:S04]  /*4da00*/  LDL R16, [R1+0x39c8] ;  /* 0x0039c80001107983 */ /* 0x001ee80000100800 */
[----:B--2---:R0:W-:Y:S04]  /*4da10*/  STL [R1+0x6c], R28 ;  /* 0x00006c1c01007387 */ /* 0x0041e80000100800 */
[----:B0-----:R-:W2:Y:S04]  /*4da20*/  LDL.LU R28, [R1+0x3c7c] ;  /* 0x003c7c00011c7983 */ /* 0x001ea80000300800 */
[----:B------:R-:W2:Y:S01]  /*4da30*/  LDL R7, [R1+0x3964] ;  /* 0x0039640001077983 */ /* 0x000ea20000100800 */
[----:B------:R-:W-:Y:S01]  /*4da40*/  PRMT R4, RZ, 0x7610, R4 ;  /* 0x00007610ff047816 */ /* 0x000fe20000000004 */
[----:B------:R-:W-:Y:S01]  /*4da50*/  @!P0 IMAD.MOV.U32 R6, RZ, RZ, R10 ;  /* 0x000000ffff068224 */ /* 0x000fe200078e000a */
[----:B------:R-:W-:Y:S01]  /*4da60*/  PRMT R29, RZ, 0x7610, R29 ;  /* 0x00007610ff1d7816 */ /* 0x000fe2000000001d */
[----:B------:R-:W3:Y:S04]  /*4da70*/  LDL R10, [R1+0x39d0] ;  /* 0x0039d000010a7983 */ /* 0x000ee80000100800 */
[----:B--2---:R0:W2:Y:S04]  /*4da80*/  @!P0 LDG.E.U16 R4, desc[UR8][R6.64] ;  /* 0x0000000806048981 */ /* 0x0040a8000c1e1500 */
[----:B------:R-:W0:Y:S04]  /*4da90*/  LDL R6, [R1+0x396c] ;  /* 0x00396c0001067983 */ /* 0x000e280000100800 */
[----:B------:R-:W0:Y:S02]  /*4daa0*/  LDL R7, [R1+0x3978] ;  /* 0x0039780001077983 */ /* 0x000e240000100800 */
        /* <DEDUP_REMOVED lines=10> */
[----:B------:R-:W-:Y:S01]  /*4db50*/  @!P0 LOP3.LUT R7, R7, R6, RZ, 0x3c, !PT ;  /* 0x0000000607078212 */ /* 0x000fe200078e3cff */
[----:B--2---:R-:W-:Y:S04]  /*4db60*/  STL [R1+0x3c10], R29 ;  /* 0x003c101d01007387 */ /* 0x004fe80000100800 */
[----:B------:R3:W2:Y:S04]  /*4db70*/  @!P0 LDG.E.U16 R14, desc[UR8][R6.64] ;  /* 0x00000008060e8981 */ /* 0x0006a8000c1e1500 */
[----:B------:R-:W4:Y:S01]  /*4db80*/  LDL R7, [R1+0x39bc] ;  /* 0x0039bc0001077983 */ /* 0x000f220000100800 */
[----:B------:R-:W-:Y:S01]  /*4db90*/  PRMT R11, RZ, 0x7610, R11 ;  /* 0x00007610ff0b7816 */ /* 0x000fe2000000000b */
[----:B---3--:R-:W-:-:S02]  /*4dba0*/  @!P1 IMAD.MOV.U32 R6, RZ, RZ, R16 ;  /* 0x000000ffff069224 */ /* 0x008fc400078e0010 */
[----:B--2---:R0:W-:Y:S01]  /*4dbb0*/  STL [R1+0x60], R14 ;  /* 0x0000600e01007387 */ /* 0x0041e20000100800 */
[----:B------:R-:W-:-:S03]  /*4dbc0*/  PRMT R9, RZ, 0x7610, R9 ;  /* 0x00007610ff097816 */ /* 0x000fc60000000009 */
[----:B------:R-:W2:Y:S04]  /*4dbd0*/  LDL R16, [R1+0x39e4] ;  /* 0x0039e40001107983 */ /* 0x000ea80000100800 */
[----:B----4-:R1:W3:Y:S04]  /*4dbe0*/  @!P1 LDG.E.U16 R11, desc[UR8][R6.64] ;  /* 0x00000008060b9981 */ /* 0x0102e8000c1e1500 */
[----:B0-----:R-:W4:Y:S04]  /*4dbf0*/  LDL R14, [R1+0x39e8] ;  /* 0x0039e800010e7983 */ /* 0x001f280000100800 */
[----:B------:R-:W2:Y:S01]  /*4dc00*/  LDL R7, [R1+0x39c4] ;  /* 0x0039c40001077983 */ /* 0x000ea20000100800 */
[----:B-1----:R-:W-:-:S03]  /*4dc10*/  @!P0 IMAD.MOV.U32 R6, RZ, RZ, R10 ;  /* 0x000000ffff068224 */ /* 0x002fc600078e000a */
[----:B---3--:R0:W-:Y:S01]  /*4dc20*/  STL [R1+0x5c], R11 ;  /* 0x00005c0b01007387 */ /* 0x0081e20000100800 */
[----:B------:R-:W-:-:S03]  /*4dc30*/  PRMT R3, RZ, 0x7610, R3 ;  /* 0x00007610ff037816 */ /* 0x000fc60000000003 */
[----:B------:R-:W3:Y:S04]  /*4dc40*/  LDL R10, [R1+0x39ec] ;  /* 0x0039ec00010a7983 */ /* 0x000ee80000100800 */
[----:B--2---:R1:W2:Y:S04]  /*4dc50*/  @!P0 LDG.E.U16 R9, desc[UR8][R6.64] ;  /* 0x0000000806098981 */ /* 0x0042a8000c1e1500 */
[----:B0-----:R-:W2:Y:S04]  /*4dc60*/  LDL R11, [R1+0x39f0] ;  /* 0x0039f000010b7983 */ /* 0x001ea80000100800 */
[----:B------:R-:W1:Y:S04]  /*4dc70*/  LDL R6, [R1+0x39cc] ;  /* 0x0039cc0001067983 */ /* 0x000e680000100800 */
[----:B------:R-:W1:Y:S02]  /*4dc80*/  LDL R7, [R1+0x39d8] ;  /* 0x0039d80001077983 */ /* 0x000e640000100800 */
[----:B-1----:R-:W-:-:S04]  /*4dc90*/  @!P1 LOP3.LUT R7, R7, R6, RZ, 0x3c, !PT ;  /* 0x0000000607079212 */ /* 0x002fc800078e3cff */
        /* <DEDUP_REMOVED lines=13> */
[----:B------:R-:W2:Y:S01]  /*4dd70*/  @!P0 LDG.E.U16 R28, desc[UR8][R6.64] ;  /* 0x00000008061c8981 */ /* 0x000ea2000c1e1500 */
[----:B------:R-:W-:-:S03]  /*4dd80*/  PRMT R12, RZ, 0x7610, R12 ;  /* 0x00007610ff0c7816 */ /* 0x000fc6000000000c */
[----:B--2---:R0:W-:Y:S04]  /*4dd90*/  STL [R1+0x50], R28 ;  /* 0x0000501c01007387 */ /* 0x0041e80000100800 */
[----:B0-----:R-:W2:Y:S04]  /*4dda0*/  LDL.LU R28, [R1+0x3c74] ;  /* 0x003c7400011c7983 */ /* 0x001ea80000300800 */
[----:B------:R-:W2:Y:S01]  /*4ddb0*/  LDL R7, [R1+0x39dc] ;  /* 0x0039dc0001077983 */ /* 0x000ea20000100800 */
[----:B----4-:R-:W-:Y:S01]  /*4ddc0*/  @!P1 IMAD.MOV.U32 R6, RZ, RZ, R14 ;  /* 0x000000ffff069224 */ /* 0x010fe200078e000e */
[----:B---3--:R-:W-:-:S02]  /*4ddd0*/  PRMT R3, RZ, 0x7610, R3 ;  /* 0x00007610ff037816 */ /* 0x008fc40000000003 */
[----:B------:R-:W-:Y:S01]  /*4dde0*/  PRMT R0, RZ, 0x7610, R0 ;  /* 0x00007610ff007816 */ /* 0x000fe20000000000 */
[----:B------:R-:W3:Y:S04]  /*4ddf0*/  LDL R14, [R1+0x3a3c] ;  /* 0x003a3c00010e7983 */ /* 0x000ee80000100800 */
[----:B--2---:R0:W2:Y:S02]  /*4de00*/  @!P1 LDG.E.U16 R12, desc[UR8][R6.64] ;  /* 0x00000008060c9981 */ /* 0x0040a4000c1e1500 */
[----:B0-----:R-:W-:Y:S02]  /*4de10*/  @!P0 IMAD.MOV.U32 R6, RZ, RZ, R11 ;  /* 0x000000ffff068224 */ /* 0x001fe400078e000b */
[----:B------:R-:W-:-:S05]  /*4de20*/  @!P0 IMAD.MOV.U32 R7, RZ, RZ, R16 ;  /* 0x000000ffff078224 */ /* 0x000fca00078e0010 */
[----:B------:R0:W4:Y:S02]  /*4de30*/  @!P0 LDG.E.U16 R3, desc[UR8][R6.64] ;  /* 0x0000000806038981 */ /* 0x000124000c1e1500 */
[----:B0-----:R-:W-:Y:S02]  /*4de40*/  @!P1 IMAD.MOV.U32 R6, RZ, RZ, R9 ;  /* 0x000000ffff069224 */ /* 0x001fe400078e0009 */
[----:B------:R-:W-:-:S05]  /*4de50*/  @!P1 IMAD.MOV.U32 R7, RZ, RZ, R10 ;  /* 0x000000ffff079224 */ /* 0x000fca00078e000a */
[----:B------:R0:W3:Y:S04]  /*4de60*/  @!P1 LDG.E.U16 R0, desc[UR8][R6.64] ;  /* 0x0000000806009981 */ /* 0x0000e8000c1e1500 */
[----:B--2---:R1:W-:Y:S04]  /*4de70*/  STL [R1+0x4c], R12 ;  /* 0x00004c0c01007387 */ /* 0x0043e80000100800 */
[----:B-1----:R-:W2:Y:S04]  /*4de80*/  LDL R12, [R1+0x3a48] ;  /* 0x003a4800010c7983 */ /* 0x002ea80000100800 */
[----:B----4-:R-:W-:Y:S04]  /*4de90*/  STL [R1+0x3c18], R3 ;  /* 0x003c180301007387 */ /* 0x010fe80000100800 */
[----:B------:R-:W0:Y:S04]  /*4dea0*/  LDL R6, [R1+0x3a34] ;  /* 0x003a340001067983 */ /* 0x000e280000100800 */
[----:B------:R-:W0:Y:S01]  /*4deb0*/  LDL R7, [R1+0x3a40] ;  /* 0x003a400001077983 */ /* 0x000e220000100800 */
[----:B------:R-:W-:-:S02]  /*4dec0*/  PRMT R28, RZ, 0x7610, R28 ;  /* 0x00007610ff1c7816 */ /* 0x000fc4000000001c */
[----:B------:R-:W-:Y:S01]  /*4ded0*/  PRMT R2, RZ, 0x7610, R2 ;  /* 0x00007610ff027816 */ /* 0x000fe20000000002 */
[----:B------:R-:W4:Y:S04]  /*4dee0*/  LDL R11, [R1+0x3a4c] ;  /* 0x003a4c00010b7983 */ /* 0x000f280000100800 */
[----:B------:R-:W2:Y:S04]  /*4def0*/  LDL R10, [R1+0x3a58] ;  /* 0x003a5800010a7983 */ /* 0x000ea80000100800 */
[----:B------:R-:W2:Y:S04]  /*4df00*/  LDL R16, [R1+0x3a54] ;  /* 0x003a540001107983 */ /* 0x000ea80000100800 */
[----:B------:R-:W2:Y:S01]  /*4df10*/  LDL R9, [R1+0x3a60] ;  /* 0x003a600001097983 */ /* 0x000ea20000100800 */
[----:B0-----:R-:W-:-:S04]  /*4df20*/  @!P0 LOP3.LUT R7, R7, R6, RZ, 0x3c, !PT ;  /* 0x0000000607078212 */ /* 0x001fc800078e3cff */
[----:B------:R-:W-:-:S04]  /*4df30*/  @!P0 LOP3.LUT R6, R7, R6, RZ, 0x3c, !PT ;  /* 0x0000000607068212 */ /* 0x000fc800078e3cff */
[----:B------:R-:W-:-:S05]  /*4df40*/  @!P0 LOP3.LUT R7, R7, R6, RZ, 0x3c, !PT ;  /* 0x0000000607078212 */ /* 0x000fca00078e3cff */
[----:B------:R2:W4:Y:S02]  /*4df50*/  @!P0 LDG.E.U16 R28, desc[UR8][R6.64] ;  /* 0x00000008061c8981 */ /* 0x000524000c1e1500 */
[----:B--2---:R-:W-:Y:S02]  /*4df60*/  @!P1 IMAD.MOV.U32 R6, RZ, RZ, R12 ;  /* 0x000000ffff069224 */ /* 0x004fe400078e000c */
[----:B---3--:R-:W-:-:S05]  /*4df70*/  @!P1 IMAD.MOV.U32 R7, RZ, RZ, R14 ;  /* 0x000000ffff079224 */ /* 0x008fca00078e000e */
[----:B------:R-:W2:Y:S04]  /*4df80*/  @!P1 LDG.E.U16 R2, desc[UR8][R6.64] ;  /* 0x0000000806029981 */ /* 0x000ea8000c1e1500 */
[----:B------:R-:W-:Y:S04]  /*4df90*/  STL [R1+0x3c1c], R0 ;  /* 0x003c1c0001007387 */ /* 0x000fe80000100800 */
[----:B----4-:R0:W-:Y:S04]  /*4dfa0*/  STL [R1+0x40], R28 ;  /* 0x0000401c01007387 */ /* 0x0101e80000100800 */
[----:B0-----:R-:W3:Y:S04]  /*4dfb0*/  LDL.LU R28, [R1+0x3c70] ;  /* 0x003c7000011c7983 */ /* 0x001ee80000300800 */
[----:B------:R-:W4:Y:S04]  /*4dfc0*/  LDL R14, [R1+0x3a5c] ;  /* 0x003a5c00010e7983 */ /* 0x000f280000100800 */
[----:B------:R-:W3:Y:S04]  /*4dfd0*/  LDL R12, [R1+0x3a68] ;  /* 0x003a6800010c7983 */ /* 0x000ee80000100800 */
[----:B--2---:R-:W-:Y:S04]  /*4dfe0*/  STL [R1+0x3c], R2 ;  /* 0x00003c0201007387 */ /* 0x004fe80000100800 */
[----:B------:R-:W2:Y:S04]  /*4dff0*/  LDL R6, [R1+0x3a44] ;  /* 0x003a440001067983 */ /* 0x000ea80000100800 */
[----:B------:R-:W2:Y:S01]  /*4e000*/  LDL R7, [R1+0x3a50] ;  /* 0x003a500001077983 */ /* 0x000ea20000100800 */
[----:B------:R-:W-:-:S02]  /*4e010*/  PRMT R26, RZ, 0x7610, R26 ;  /* 0x00007610ff1a7816 */ /* 0x000fc4000000001a */
[----:B------:R-:W-:Y:S02]  /*4e020*/  PRMT R25, RZ, 0x7610, R25 ;  /* 0x00007610ff197816 */ /* 0x000fe40000000019 */
[----:B------:R-:W-:Y:S02]  /*4e030*/  PRMT R3, RZ, 0x7610, R3 ;  /* 0x00007610ff037816 */ /* 0x000fe40000000003 */
[----:B--2---:R-:W-:-:S04]  /*4e040*/  @!P0 LOP3.LUT R7, R7, R6, RZ, 0x3c, !PT ;  /* 0x0000000607078212 */ /* 0x004fc800078e3cff */
[----:B------:R-:W-:-:S04]  /*4e050*/  @!P0 LOP3.LUT R6, R7, R6, RZ, 0x3c, !PT ;  /* 0x0000000607068212 */ /* 0x000fc800078e3cff */
[----:B------:R-:W-:-:S05]  /*4e060*/  @!P0 LOP3.LUT R7, R7, R6, RZ, 0x3c, !PT ;  /* 0x0000000607078212 */ /* 0x000fca00078e3cff */
[----:B------:R0:W2:Y:S02]  /*4e070*/  @!P0 LDG.E.U16 R26, desc[UR8][R6.64] ;  /* 0x00000008061a8981 */ /* 0x0000a4000c1e1500 */
[----:B0-----:R-:W-:Y:S02]  /*4e080*/  @!P1 IMAD.MOV.U32 R6, RZ, RZ, R10 ;  /* 0x000000ffff069224 */ /* 0x001fe400078e000a */
[----:B------:R-:W-:Y:S01]  /*4e090*/  @!P1 IMAD.MOV.U32 R7, RZ, RZ, R11 ;  /* 0x000000ffff079224 */ /* 0x000fe200078e000b */
[----:B------:R-:W2:Y:S04]  /*4e0a0*/  LDL R10, [R1+0x3a70] ;  /* 0x003a7000010a7983 */ /* 0x000ea80000100800 */
[----:B------:R-:W2:Y:S04]  /*4e0b0*/  LDL R11, [R1+0x3a64] ;  /* 0x003a6400010b7983 */ /* 0x000ea80000100800 */
[----:B------:R0:W2:Y:S02]  /*4e0c0*/  @!P1 LDG.E.U16 R25, desc[UR8][R6.64] ;  /* 0x0000000806199981 */ /* 0x0000a4000c1e1500 */
[----:B0-----:R-:W-:-:S02]  /*4e0d0*/  @!P0 IMAD.MOV.U32 R6, RZ, RZ, R9 ;  /* 0x000000ffff068224 */ /* 0x001fc400078e0009 */
[----:B------:R-:W-:-:S05]  /*4e0e0*/  @!P0 IMAD.MOV.U32 R7, RZ, RZ, R16 ;  /* 0x000000ffff078224 */ /* 0x000fca00078e0010 */
[----:B------:R4:W2:Y:S02]  /*4e0f0*/  @!P0 LDG.E.U16 R3, desc[UR8][R6.64] ;  /* 0x0000000806038981 */ /* 0x0008a4000c1e1500 */
[----:B----4-:R-:W-:Y:S02]  /*4e100*/  @!P1 IMAD.MOV.U32 R7, RZ, RZ, R14 ;  /* 0x000000ffff079224 */ /* 0x010fe400078e000e */
[----:B---3--:R-:W-:Y:S01]  /*4e110*/  @!P1 IMAD.MOV.U32 R6, RZ, RZ, R12 ;  /* 0x000000ffff069224 */ /* 0x008fe200078e000c */
[----:B--2---:R0:W-:Y:S04]  /*4e120*/  STL [R1+0x38], R26 ;  /* 0x0000381a01007387 */ /* 0x0041e80000100800 */
[----:B------:R-:W2:Y:S04]  /*4e130*/  LDL R9, [R1+0x3ac0] ;  /* 0x003ac00001097983 */ /* 0x000ea80000100800 */
[----:B0-----:R-:W3:Y:S04]  /*4e140*/  LDL R26, [R1+0x3ab4] ;  /* 0x003ab400011a7983 */ /* 0x001ee80000100800 */
[----:B------:R-:W-:Y:S04]  /*4e150*/  STL [R1+0x3c20], R3 ;  /* 0x003c200301007387 */ /* 0x000fe80000100800 */
[----:B------:R0:W-:Y:S04]  /*4e160*/  STL [R1+0x34], R25 ;  /* 0x0000341901007387 */ /* 0x0001e80000100800 */
[----:B------:R-:W4:Y:S04]  /*4e170*/  LDL R14, [R1+0x3ac8] ;  /* 0x003ac800010e7983 */ /* 0x000f280000100800 */
[----:B------:R-:W4:Y:S04]  /*4e180*/  LDL R16, [R1+0x3ac4] ;  /* 0x003ac40001107983 */ /* 0x000f280000100800 */
[----:B------:R-:W4:Y:S04]  /*4e190*/  LDL R12, [R1+0x3ad0] ;  /* 0x003ad000010c7983 */ /* 0x000f280000100800 */
[----:B0-----:R-:W4:Y:S01]  /*4e1a0*/  LDL R25, [R1+0x3abc] ;  /* 0x003abc0001197983 */ /* 0x001f220000100800 */
[----:B------:R-:W-:-:S02]  /*4e1b0*/  PRMT R4, RZ, 0x7610, R4 ;  /* 0x00007610ff047816 */ /* 0x000fc40000000004 */
[----:B------:R-:W-:-:S04]  /*4e1c0*/  PRMT R28, RZ, 0x7610, R28 ;  /* 0x00007610ff1c7816 */ /* 0x000fc8000000001c */
[----:B------:R0:W4:Y:S01]  /*4e1d0*/  @!P1 LDG.E.U16 R4, desc[UR8][R6.64] ;  /* 0x0000000806049981 */ /* 0x000122000c1e1500 */
[----:B------:R-:W-:Y:S01]  /*4e1e0*/  PRMT R8, RZ, 0x7610, R8 ;  /* 0x00007610ff087816 */ /* 0x000fe20000000008 */
[----:B0-----:R-:W-:Y:S02]  /*4e1f0*/  @!P0 IMAD.MOV.U32 R6, RZ, RZ, R10 ;  /* 0x000000ffff068224 */ /* 0x001fe400078e000a */
[----:B------:R-:W-:-:S05]  /*4e200*/  @!P0 IMAD.MOV.U32 R7, RZ, RZ, R11 ;  /* 0x000000ffff078224 */ /* 0x000fca00078e000b */
[----:B------:R2:W4:Y:S01]  /*4e210*/  @!P0 LDG.E.U16 R28, desc[UR8][R6.64] ;  /* 0x00000008061c8981 */ /* 0x000522000c1e1500 */
[----:B------:R-:W-:Y:S02]  /*4e220*/  PRMT R13, RZ, 0x7610, R13 ;  /* 0x00007610ff0d7816 */ /* 0x000fe4000000000d */
[----:B------:R-:W-:Y:S01]  /*4e230*/  PRMT R5, RZ, 0x7610, R5 ;  /* 0x00007610ff057816 */ /* 0x000fe20000000005 */
[----:B--2---:R-:W-:Y:S02]  /*4e240*/  @!P0 IMAD.MOV.U32 R6, RZ, RZ, R9 ;  /* 0x000000ffff068224 */ /* 0x004fe400078e0009 */
[----:B---3--:R-:W-:-:S05]  /*4e250*/  @!P0 IMAD.MOV.U32 R7, RZ, RZ, R26 ;  /* 0x000000ffff078224 */ /* 0x008fca00078e001a */
[----:B------:R4:W2:Y:S02]  /*4e260*/  @!P0 LDG.E.U16 R8, desc[UR8][R6.64] ;  /* 0x0000000806088981 */ /* 0x0008a4000c1e1500 */
[----:B----4-:R-:W-:Y:S02]  /*4e270*/  @!P1 IMAD.MOV.U32 R6, RZ, RZ, R14 ;  /* 0x000000ffff069224 */ /* 0x010fe400078e000e */
[----:B------:R-:W-:-:S05]  /*4e280*/  @!P1 IMAD.MOV.U32 R7, RZ, RZ, R25 ;  /* 0x000000ffff079224 */ /* 0x000fca00078e0019 */
[----:B------:R0:W3:Y:S02]  /*4e290*/  @!P1 LDG.E.U16 R13, desc[UR8][R6.64] ;  /* 0x00000008060d9981 */ /* 0x0000e4000c1e1500 */
[----:B0-----:R-:W-:Y:S02]  /*4e2a0*/  @!P0 IMAD.MOV.U32 R6, RZ, RZ, R12 ;  /* 0x000000ffff068224 */ /* 0x001fe400078e000c */
[----:B------:R-:W-:-:S05]  /*4e2b0*/  @!P0 IMAD.MOV.U32 R7, RZ, RZ, R16 ;  /* 0x000000ffff078224 */ /* 0x000fca00078e0010 */
[----:B------:R-:W4:Y:S04]  /*4e2c0*/  @!P0 LDG.E.U16 R5, desc[UR8][R6.64] ;  /* 0x0000000806058981 */ /* 0x000f28000c1e1500 */
[----:B------:R-:W-:Y:S04]  /*4e2d0*/  STL [R1+0x3c24], R4 ;  /* 0x003c240401007387 */ /* 0x000fe80000100800 */
[----:B------:R-:W4:Y:S04]  /*4e2e0*/  LDL R11, [R1+0x3b34] ;  /* 0x003b3400010b7983 */ /* 0x000f280000100800 */
[----:B------:R-:W4:Y:S04]  /*4e2f0*/  LDL R10, [R1+0x3b40] ;  /* 0x003b4000010a7983 */ /* 0x000f280000100800 */
[----:B------:R-:W-:Y:S04]  /*4e300*/  STL [R1+0x3c28], R28 ;  /* 0x003c281c01007387 */ /* 0x000fe80000100800 */
[----:B------:R-:W4:Y:S04]  /*4e310*/  LDL R9, [R1+0x3b3c] ;  /* 0x003b3c0001097983 */ /* 0x000f280000100800 */
[----:B--2---:R0:W-:Y:S04]  /*4e320*/  STL [R1+0x24], R8 ;  /* 0x0000240801007387 */ /* 0x0041e80000100800 */
[----:B------:R-:W2:Y:S04]  /*4e330*/  LDL R14, [R1+0x3bb4] ;  /* 0x003bb400010e7983 */ /* 0x000ea80000100800 */
[----:B0-----:R-:W2:Y:S04]  /*4e340*/  LDL R8, [R1+0x3b48] ;  /* 0x003b480001087983 */ /* 0x001ea80000100800 */
[----:B---3--:R0:W-:Y:S04]  /*4e350*/  STL [R1+0x20], R13 ;  /* 0x0000200d01007387 */ /* 0x0081e80000100800 */
[----:B------:R-:W3:Y:S04]  /*4e360*/  LDL R12, [R1+0x3bbc] ;  /* 0x003bbc00010c7983 */ /* 0x000ee80000100800 */
[----:B0-----:R-:W3:Y:S04]  /*4e370*/  LDL R13, [R1+0x3bc0] ;  /* 0x003bc000010d7983 */ /* 0x001ee80000100800 */
[----:B----4-:R0:W-:Y:S04]  /*4e380*/  STL [R1+0x1c], R5 ;  /* 0x00001c0501007387 */ /* 0x0101e80000100800 */
[----:B0-----:R-:W4:Y:S01]  /*4e390*/  LDL R5, [R1+0x3bc8] ;  /* 0x003bc80001057983 */ /* 0x001f220000100800 */
[----:B------:R-:W-:-:S02]  /*4e3a0*/  PRMT R3, RZ, 0x7610, R3 ;  /* 0x00007610ff037816 */ /* 0x000fc40000000003 */
[----:B------:R-:W-:Y:S01]  /*4e3b0*/  PRMT R0, RZ, 0x7610, R0 ;  /* 0x00007610ff007816 */ /* 0x000fe20000000000 */
[----:B------:R-:W-:Y:S02]  /*4e3c0*/  @!P0 IMAD.MOV.U32 R6, RZ, RZ, R10 ;  /* 0x000000ffff068224 */ /* 0x000fe400078e000a */
[----:B------:R-:W-:Y:S01]  /*4e3d0*/  @!P0 IMAD.MOV.U32 R7, RZ, RZ, R11 ;  /* 0x000000ffff078224 */ /* 0x000fe200078e000b */
[----:B------:R-:W4:Y:S04]  /*4e3e0*/  LDL R10, [R1+0x3ad8] ;  /* 0x003ad800010a7983 */ /* 0x000f280000100800 */
[----:B------:R-:W4:Y:S04]  /*4e3f0*/  LDL R11, [R1+0x3acc] ;  /* 0x003acc00010b7983 */ /* 0x000f280000100800 */
[----:B------:R0:W4:Y:S02]  /*4e400*/  @!P0 LDG.E.U16 R3, desc[UR8][R6.64] ;  /* 0x0000000806038981 */ /* 0x000124000c1e1500 */
[----:B0-----:R-:W-:-:S02]  /*4e410*/  PRMT R6, RZ, 0x7610, R6 ;  /* 0x00007610ff067816 */ /* 0x001fc40000000006 */
[----:B------:R-:W-:Y:S01]  /*4e420*/  PRMT R7, RZ, 0x7610, R7 ;  /* 0x00007610ff077816 */ /* 0x000fe20000000007 */
[----:B--2---:R0:W2:Y:S02]  /*4e430*/  @!P1 LDG.E.U16 R0, desc[UR8][R8.64] ;  /* 0x0000000808009981 */ /* 0x0040a4000c1e1500 */
[----:B0-----:R-:W-:Y:S02]  /*4e440*/  @!P0 IMAD.MOV.U32 R9, RZ, RZ, R14 ;  /* 0x000000ffff098224 */ /* 0x001fe400078e000e */
[----:B---3--:R-:W-:-:S05]  /*4e450*/  @!P0 IMAD.MOV.U32 R8, RZ, RZ, R13 ;  /* 0x000000ffff088224 */ /* 0x008fca00078e000d */
[----:B------:R0:W3:Y:S02]  /*4e460*/  @!P0 LDG.E.U16 R6, desc[UR8][R8.64] ;  /* 0x0000000808068981 */ /* 0x0000e4000c1e1500 */
[----:B0-----:R-:W-:Y:S02]  /*4e470*/  @!P1 IMAD.MOV.U32 R9, RZ, RZ, R12 ;  /* 0x000000ffff099224 */ /* 0x001fe400078e000c */
[----:B----4-:R-:W-:-:S05]  /*4e480*/  @!P1 IMAD.MOV.U32 R8, RZ, RZ, R5 ;  /* 0x000000ffff089224 */ /* 0x010fca00078e0005 */
[----:B------:R0:W4:Y:S04]  /*4e490*/  @!P1 LDG.E.U16 R7, desc[UR8][R8.64] ;  /* 0x0000000808079981 */ /* 0x000128000c1e1500 */
[----:B------:R1:W-:Y:S01]  /*4e4a0*/  STL [R1+0x3c44], R3 ;  /* 0x003c440301007387 */ /* 0x0003e20000100800 */
[----:B0-----:R-:W-:Y:S02]  /*4e4b0*/  @!P1 IMAD.MOV.U32 R8, RZ, RZ, R10 ;  /* 0x000000ffff089224 */ /* 0x001fe400078e000a */
[----:B------:R-:W-:Y:S01]  /*4e4c0*/  @!P1 IMAD.MOV.U32 R9, RZ, RZ, R11 ;  /* 0x000000ffff099224 */ /* 0x000fe200078e000b */
[----:B--2---:R0:W-:Y:S04]  /*4e4d0*/  STL [R1+0x3c48], R0 ;  /* 0x003c480001007387 */ /* 0x0041e80000100800 */
[----:B------:R-:W2:Y:S04]  /*4e4e0*/  LDL R13, [R1+0x3ad4] ;  /* 0x003ad400010d7983 */ /* 0x000ea80000100800 */
[----:B-1----:R-:W2:Y:S04]  /*4e4f0*/  LDL R3, [R1+0x3ae0] ;  /* 0x003ae00001037983 */ /* 0x002ea80000100800 */
[----:B---3--:R-:W-:Y:S04]  /*4e500*/  STL [R1+0x3c4c], R6 ;  /* 0x003c4c0601007387 */ /* 0x008fe80000100800 */
[----:B------:R-:W3:Y:S04]  /*4e510*/  LDL R5, [R1+0x3b44] ;  /* 0x003b440001057983 */ /* 0x000ee80000100800 */
[----:B0-----:R-:W3:Y:S04]  /*4e520*/  LDL R0, [R1+0x3b50] ;  /* 0x003b500001007983 */ /* 0x001ee80000100800 */
[----:B----4-:R0:W-:Y:S04]  /*4e530*/  STL [R1+0x3c50], R7 ;  /* 0x003c500701007387 */ /* 0x0101e80000100800 */
[----:B------:R-:W4:Y:S04]  /*4e540*/  LDL R11, [R1+0x3b4c] ;  /* 0x003b4c00010b7983 */ /* 0x000f280000100800 */
[----:B------:R-:W4:Y:S01]  /*4e550*/  LDL R10, [R1+0x3b58] ;  /* 0x003b5800010a7983 */ /* 0x000f220000100800 */
[----:B------:R-:W-:-:S02]  /*4e560*/  PRMT R28, RZ, 0x7610, R28 ;  /* 0x00007610ff1c7816 */ /* 0x000fc4000000001c */
[----:B------:R-:W-:Y:S02]  /*4e570*/  PRMT R29, RZ, 0x7610, R29 ;  /* 0x00007610ff1d7816 */ /* 0x000fe4000000001d */
[----:B------:R-:W-:Y:S02]  /*4e580*/  PRMT R4, RZ, 0x7610, R4 ;  /* 0x00007610ff047816 */ /* 0x000fe40000000004 */
[----:B------:R-:W-:Y:S01]  /*4e590*/  PRMT R27, RZ, 0x7610, R27 ;  /* 0x00007610ff1b7816 */ /* 0x000fe2000000001b */
[----:B------:R-:W4:Y:S04]  /*4e5a0*/  LDL R12, [R1+0x3bc4] ;  /* 0x003bc400010c7983 */ /* 0x000f280000100800 */
[----:B------:R2:W4:Y:S04]  /*4e5b0*/  @!P1 LDG.E.U16 R28, desc[UR8][R8.64] ;  /* 0x00000008081c9981 */ /* 0x000528000c1e1500 */
[----:B0-----:R-:W4:Y:S01]  /*4e5c0*/  LDL R7, [R1+0x3bd0] ;  /* 0x003bd00001077983 */ /* 0x001f220000100800 */
[----:B--2---:R-:W-:-:S02]  /*4e5d0*/  @!P0 IMAD.MOV.U32 R9, RZ, RZ, R13 ;  /* 0x000000ffff098224 */ /* 0x004fc400078e000d */
[----:B------:R-:W-:-:S05]  /*4e5e0*/  @!P0 IMAD.MOV.U32 R8, RZ, RZ, R3 ;  /* 0x000000ffff088224 */ /* 0x000fca00078e0003 */
[----:B------:R3:W2:Y:S02]  /*4e5f0*/  @!P0 LDG.E.U16 R29, desc[UR8][R8.64] ;  /* 0x00000008081d8981 */ /* 0x0006a4000c1e1500 */
[----:B---3--:R-:W-:Y:S02]  /*4e600*/  @!P0 IMAD.MOV.U32 R9, RZ, RZ, R5 ;  /* 0x000000ffff098224 */ /* 0x008fe400078e0005 */
[----:B------:R-:W-:-:S05]  /*4e610*/  @!P0 IMAD.MOV.U32 R8, RZ, RZ, R0 ;  /* 0x000000ffff088224 */ /* 0x000fca00078e0000 */
[----:B------:R0:W3:Y:S04]  /*4e620*/  @!P0 LDG.E.U16 R4, desc[UR8][R8.64] ;  /* 0x0000000808048981 */ /* 0x0000e8000c1e1500 */
[----:B----4-:R1:W4:Y:S04]  /*4e630*/  @!P1 LDG.E.U16 R27, desc[UR8][R10.64] ;  /* 0x000000080a1b9981 */ /* 0x010328000c1e1500 */
[----:B------:R-:W-:Y:S04]  /*4e640*/  STL [R1+0x3c2c], R28 ;  /* 0x003c2c1c01007387 */ /* 0x000fe80000100800 */
[----:B------:R-:W4:Y:S04]  /*4e650*/  LDL R6, [R1+0x3bcc] ;  /* 0x003bcc0001067983 */ /* 0x000f280000100800 */
[----:B------:R-:W4:Y:S01]  /*4e660*/  LDL R3, [R1+0x3bd8] ;  /* 0x003bd80001037983 */ /* 0x000f220000100800 */
[----:B0-----:R-:W-:Y:S01]  /*4e670*/  PRMT R8, RZ, 0x7610, R8 ;  /* 0x00007610ff087816 */ /* 0x001fe20000000008 */
[----:B-1----:R-:W-:-:S02]  /*4e680*/  @!P0 IMAD.MOV.U32 R10, RZ, RZ, R7 ;  /* 0x000000ffff0a8224 */ /* 0x002fc400078e0007 */
[----:B------:R-:W-:-:S05]  /*4e690*/  @!P0 IMAD.MOV.U32 R11, RZ, RZ, R12 ;  /* 0x000000ffff0b8224 */ /* 0x000fca00078e000c */
[----:B------:R0:W4:Y:S04]  /*4e6a0*/  @!P0 LDG.E.U16 R8, desc[UR8][R10.64] ;  /* 0x000000080a088981 */ /* 0x000128000c1e1500 */
[----:B--2---:R-:W-:Y:S04]  /*4e6b0*/  STL [R1+0x3c30], R29 ;  /* 0x003c301d01007387 */ /* 0x004fe80000100800 */
[----:B------:R-:W2:Y:S04]  /*4e6c0*/  LDL R5, [R1+0x3adc] ;  /* 0x003adc0001057983 */ /* 0x000ea80000100800 */
[----:B------:R-:W2:Y:S04]  /*4e6d0*/  LDL R0, [R1+0x3ae8] ;  /* 0x003ae80001007983 */ /* 0x000ea80000100800 */
[----:B---3--:R1:W-:Y:S04]  /*4e6e0*/  STL [R1+0x3c34], R4 ;  /* 0x003c340401007387 */ /* 0x0083e80000100800 */
[----:B----4-:R-:W-:Y:S04]  /*4e6f0*/  STL [R1+0x3c38], R27 ;  /* 0x003c381b01007387 */ /* 0x010fe80000100800 */
[----:B------:R-:W3:Y:S04]  /*4e700*/  LDL R13, [R1+0x3b54] ;  /* 0x003b5400010d7983 */ /* 0x000ee80000100800 */
[----:B------:R-:W4:Y:S01]  /*4e710*/  LDL R12, [R1+0x3b60] ;  /* 0x003b6000010c7983 */ /* 0x000f220000100800 */
[----:B------:R-:W-:Y:S01]  /*4e720*/  PRMT R9, RZ, 0x7610, R9 ;  /* 0x00007610ff097816 */ /* 0x000fe20000000009 */
[----:B0-----:R-:W-:-:S02]  /*4e730*/  @!P1 IMAD.MOV.U32 R11, RZ, RZ, R6 ;  /* 0x000000ffff0b9224 */ /* 0x001fc400078e0006 */
[----:B------:R-:W-:-:S05]  /*4e740*/  @!P1 IMAD.MOV.U32 R10, RZ, RZ, R3 ;  /* 0x000000ffff0a9224 */ /* 0x000fca00078e0003 */
[----:B------:R2:W4:Y:S01]  /*4e750*/  @!P1 LDG.E.U16 R9, desc[UR8][R10.64] ;  /* 0x000000080a099981 */ /* 0x000522000c1e1500 */
[----:B------:R-:W-:Y:S02]  /*4e760*/  PRMT R24, RZ, 0x7610, R24 ;  /* 0x00007610ff187816 */ /* 0x000fe40000000018 */
[----:B------:R-:W-:Y:S01]  /*4e770*/  PRMT R20, RZ, 0x7610, R20 ;  /* 0x00007610ff147816 */ /* 0x000fe20000000014 */
[----:B------:R0:W-:Y:S04]  /*4e780*/  STL [R1+0x3c3c], R8 ;  /* 0x003c3c0801007387 */ /* 0x0001e80000100800 */
[----:B-1----:R-:W4:Y:S04]  /*4e790*/  LDL R4, [R1+0x3b5c] ;  /* 0x003b5c0001047983 */ /* 0x002f280000100800 */
[----:B------:R-:W4:Y:S01]  /*4e7a0*/  LDL R3, [R1+0x3b68] ;  /* 0x003b680001037983 */ /* 0x000f220000100800 */
[----:B--2---:R-:W-:-:S02]  /*4e7b0*/  @!P1 IMAD.MOV.U32 R11, RZ, RZ, R5 ;  /* 0x000000ffff0b9224 */ /* 0x004fc400078e0005 */
[----:B------:R-:W-:-:S05]  /*4e7c0*/  @!P1 IMAD.MOV.U32 R10, RZ, RZ, R0 ;  /* 0x000000ffff0a9224 */ /* 0x000fca00078e0000 */
[----:B------:R3:W2:Y:S02]  /*4e7d0*/  @!P1 LDG.E.U16 R24, desc[UR8][R10.64] ;  /* 0x000000080a189981 */ /* 0x0006a4000c1e1500 */
[----:B---3--:R-:W-:Y:S02]  /*4e7e0*/  @!P0 IMAD.MOV.U32 R11, RZ, RZ, R13 ;  /* 0x000000ffff0b8224 */ /* 0x008fe400078e000d */
[----:B----4-:R-:W-:-:S05]  /*4e7f0*/  @!P0 IMAD.MOV.U32 R10, RZ, RZ, R12 ;  /* 0x000000ffff0a8224 */ /* 0x010fca00078e000c */
[----:B------:R-:W3:Y:S04]  /*4e800*/  @!P0 LDG.E.U16 R20, desc[UR8][R10.64] ;  /* 0x000000080a148981 */ /* 0x000ee8000c1e1500 */
[----:B------:R1:W-:Y:S04]  /*4e810*/  STL [R1+0x3c40], R9 ;  /* 0x003c400901007387 */ /* 0x0003e80000100800 */
[----:B0-----:R-:W4:Y:S04]  /*4e820*/  LDL R8, [R1+0x3be0] ;  /* 0x003be00001087983 */ /* 0x001f280000100800 */
[----:B------:R-:W4:Y:S04]  /*4e830*/  LDL R7, [R1+0x3bdc] ;  /* 0x003bdc0001077983 */ /* 0x000f280000100800 */
[----:B------:R-:W4:Y:S04]  /*4e840*/  LDL R6, [R1+0x3be8] ;  /* 0x003be80001067983 */ /* 0x000f280000100800 */
[----:B------:R-:W4:Y:S04]  /*4e850*/  LDL R0, [R1+0x3a78] ;  /* 0x003a780001007983 */ /* 0x000f280000100800 */
[----:B------:R-:W4:Y:S04]  /*4e860*/  LDL R5, [R1+0x3a6c] ;  /* 0x003a6c0001057983 */ /* 0x000f280000100800 */
[----:B-1----:R-:W4:Y:S01]  /*4e870*/  LDL R9, [R1+0x3bd4] ;  /* 0x003bd40001097983 */ /* 0x002f220000100800 */
[----:B------:R-:W-:-:S03]  /*4e880*/  @!P1 IMAD.MOV.U32 R13, RZ, RZ, R4 ;  /* 0x000000ffff0d9224 */ /* 0x000fc600078e0004 */
[----:B--2---:R-:W-:Y:S04]  /*4e890*/  STL [R1+0x3c54], R24 ;  /* 0x003c541801007387 */ /* 0x004fe80000100800 */
[----:B---3--:R0:W-:Y:S04]  /*4e8a0*/  STL [R1+0x3c6c], R20 ;  /* 0x003c6c1401007387 */ /* 0x0081e80000100800 */
[----:B------:R-:W2:Y:S01]  /*4e8b0*/  LDL R4, [R1+0x3ae4] ;  /* 0x003ae40001047983 */ /* 0x000ea20000100800 */
[----:B------:R-:W-:Y:S01]  /*4e8c0*/  PRMT R18, RZ, 0x7610, R18 ;  /* 0x00007610ff127816 */ /* 0x000fe20000000012 */
[----:B------:R-:W-:Y:S01]  /*4e8d0*/  @!P1 IMAD.MOV.U32 R12, RZ, RZ, R3 ;  /* 0x000000ffff0c9224 */ /* 0x000fe200078e0003 */
[----:B------:R-:W-:Y:S01]  /*4e8e0*/  PRMT R10, RZ, 0x7610, R10 ;  /* 0x00007610ff0a7816 */ /* 0x000fe2000000000a */
[----:B------:R-:W3:Y:S04]  /*4e8f0*/  LDL R3, [R1+0x3af0] ;  /* 0x003af00001037983 */ /* 0x000ee80000100800 */
[----:B------:R4:W3:Y:S04]  /*4e900*/  @!P1 LDG.E.U16 R18, desc[UR8][R12.64] ;  /* 0x000000080c129981 */ /* 0x0008e8000c1e1500 */
[----:B------:R-:W3:Y:S04]  /*4e910*/  LDL R16, [R1+0x3aec] ;  /* 0x003aec0001107983 */ /* 0x000ee80000100800 */
[----:B------:R-:W3:Y:S01]  /*4e920*/  LDL R14, [R1+0x3af8] ;  /* 0x003af800010e7983 */ /* 0x000ee20000100800 */
[----:B------:R-:W-:-:S03]  /*4e930*/  PRMT R11, RZ, 0x7610, R11 ;  /* 0x00007610ff0b7816 */ /* 0x000fc6000000000b */
[----:B0-----:R-:W3:Y:S01]  /*4e940*/  LDL R20, [R1+0x3b64] ;  /* 0x003b640001147983 */ /* 0x001ee20000100800 */
[----:B----4-:R-:W-:Y:S02]  /*4e950*/  @!P0 IMAD.MOV.U32 R12, RZ, RZ, R8 ;  /* 0x000000ffff0c8224 */ /* 0x010fe400078e0008 */
[----:B------:R-:W-:Y:S01]  /*4e960*/  @!P0 IMAD.MOV.U32 R13, RZ, RZ, R9 ;  /* 0x000000ffff0d8224 */ /* 0x000fe200078e0009 */
[----:B------:R-:W4:Y:S04]  /*4e970*/  LDL R8, [R1+0x3b70] ;  /* 0x003b700001087983 */ /* 0x000f280000100800 */
[----:B------:R0:W4:Y:S01]  /*4e980*/  @!P0 LDG.E.U16 R10, desc[UR8][R12.64] ;  /* 0x000000080c0a8981 */ /* 0x000122000c1e1500 */
[----:B------:R-:W-:Y:S01]  /*4e990*/  PRMT R15, RZ, 0x7610, R15 ;  /* 0x00007610ff0f7816 */ /* 0x000fe2000000000f */
[----:B0-----:R-:W-:-:S02]  /*4e9a0*/  @!P1 IMAD.MOV.U32 R12, RZ, RZ, R6 ;  /* 0x000000ffff0c9224 */ /* 0x001fc400078e0006 */
[----:B------:R-:W-:Y:S02]  /*4e9b0*/  @!P1 IMAD.MOV.U32 R13, RZ, RZ, R7 ;  /* 0x000000ffff0d9224 */ /* 0x000fe400078e0007 */
[----:B------:R-:W4:Y:S04]  /*4e9c0*/  LDL.LU R7, [R1+0x5b0] ;  /* 0x0005b00001077983 */ /* 0x000f280000300800 */
[----:B------:R0:W4:Y:S04]  /*4e9d0*/  @!P1 LDG.E.U16 R11, desc[UR8][R12.64] ;  /* 0x000000080c0b9981 */ /* 0x000128000c1e1500 */
[----:B------:R-:W4:Y:S01]  /*4e9e0*/  LDL.LU R6, [R1+0x508] ;  /* 0x0005080001067983 */ /* 0x000f220000300800 */
[----:B0-----:R-:W-:-:S02]  /*4e9f0*/  @!P1 IMAD.MOV.U32 R12, RZ, RZ, R0 ;  /* 0x000000ffff0c9224 */ /* 0x001fc400078e0000 */
[----:B------:R-:W-:Y:S01]  /*4ea00*/  @!P1 IMAD.MOV.U32 R13, RZ, RZ, R5 ;  /* 0x000000ffff0d9224 */ /* 0x000fe200078e0005 */
[----:B------:R-:W4:Y:S04]  /*4ea10*/  LDL.LU R0, [R1+0x500] ;  /* 0x0005000001007983 */ /* 0x000f280000300800 */
[----:B------:R-:W4:Y:S04]  /*4ea20*/  LDL R28, [R1+0x3b6c] ;  /* 0x003b6c00011c7983 */ /* 0x000f280000100800 */
[----:B------:R-:W4:Y:S04]  /*4ea30*/  LDL R27, [R1+0x3b78] ;  /* 0x003b7800011b7983 */ /* 0x000f280000100800 */
[----:B------:R-:W4:Y:S04]  /*4ea40*/  LDL R9, [R1+0x3bec] ;  /* 0x003bec0001097983 */ /* 0x000f280000100800 */
[----:B------:R2:W4:Y:S02]  /*4ea50*/  @!P1 LDG.E.U16 R15, desc[UR8][R12.64] ;  /* 0x000000080c0f9981 */ /* 0x000524000c1e1500 */
[----:B--2---:R-:W-:-:S02]  /*4ea60*/  @!P0 IMAD.MOV.U32 R13, RZ, RZ, R4 ;  /* 0x000000ffff0d8224 */ /* 0x004fc400078e0004 */
[----:B------:R-:W2:Y:S01]  /*4ea70*/  LDL R4, [R1+0x3bf4] ;  /* 0x003bf40001047983 */ /* 0x000ea20000100800 */
[----:B------:R-:W-:Y:S01]  /*4ea80*/  PRMT R17, RZ, 0x7610, R17 ;  /* 0x00007610ff117816 */ /* 0x000fe20000000011 */
[----:B---3--:R-:W-:Y:S01]  /*4ea90*/  @!P0 IMAD.MOV.U32 R12, RZ, RZ, R3 ;  /* 0x000000ffff0c8224 */ /* 0x008fe200078e0003 */
[----:B------:R-:W-:Y:S02]  /*4eaa0*/  PRMT R19, RZ, 0x7610, R19 ;  /* 0x00007610ff137816 */ /* 0x000fe40000000013 */
[----:B------:R-:W-:Y:S02]  /*4eab0*/  PRMT R21, RZ, 0x7610, R21 ;  /* 0x00007610ff157816 */ /* 0x000fe40000000015 */
[----:B------:R-:W-:Y:S01]  /*4eac0*/  PRMT R22, RZ, 0x7610, R22 ;  /* 0x00007610ff167816 */ /* 0x000fe20000000016 */
[----:B------:R-:W3:Y:S04]  /*4ead0*/  LDL.LU R3, [R1+0x4f8] ;  /* 0x0004f80001037983 */ /* 0x000ee80000300800 */
[----:B------:R0:W3:Y:S04]  /*4eae0*/  @!P0 LDG.E.U16 R17, desc[UR8][R12.64] ;  /* 0x000000080c118981 */ /* 0x0000e8000c1e1500 */
[----:B------:R-:W3:Y:S01]  /*4eaf0*/  LDL.LU R5, [R1+0x3b0] ;  /* 0x0003b00001057983 */ /* 0x000ee20000300800 */
[----:B0-----:R-:W-:-:S02]  /*4eb00*/  @!P1 IMAD.MOV.U32 R12, RZ, RZ, R14 ;  /* 0x000000ffff0c9224 */ /* 0x001fc400078e000e */
[----:B------:R-:W-:Y:S01]  /*4eb10*/  @!P1 IMAD.MOV.U32 R13, RZ, RZ, R16 ;  /* 0x000000ffff0d9224 */ /* 0x000fe200078e0010 */
[----:B------:R-:W3:Y:S04]  /*4eb20*/  LDL.LU R14, [R1+0x3a8] ;  /* 0x0003a800010e7983 */ /* 0x000ee80000300800 */
[----:B------:R-:W3:Y:S04]  /*4eb30*/  LDL.LU R16, [R1+0x3a0] ;  /* 0x0003a00001107983 */ /* 0x000ee80000300800 */
[----:B------:R-:W3:Y:S04]  /*4eb40*/  LDL.LU R25, [R1+0x398] ;  /* 0x0003980001197983 */ /* 0x000ee80000300800 */
[----:B------:R4:W3:Y:S02]  /*4eb50*/  @!P1 LDG.E.U16 R19, desc[UR8][R12.64] ;  /* 0x000000080c139981 */ /* 0x0008e4000c1e1500 */
[----:B----4-:R-:W-:-:S02]  /*4eb60*/  @!P0 IMAD.MOV.U32 R12, RZ, RZ, R8 ;  /* 0x000000ffff0c8224 */ /* 0x010fc400078e0008 */
[----:B------:R-:W-:Y:S01]  /*4eb70*/  @!P0 IMAD.MOV.U32 R13, RZ, RZ, R20 ;  /* 0x000000ffff0d8224 */ /* 0x000fe200078e0014 */
[----:B------:R-:W-:Y:S01]  /*4eb80*/  PRMT R23, RZ, 0x7610, R23 ;  /* 0x00007610ff177816 */ /* 0x000fe20000000017 */
[----:B------:R-:W4:Y:S04]  /*4eb90*/  LDL.LU R20, [R1+0x388] ;  /* 0x0003880001147983 */ /* 0x000f280000300800 */
[----:B------:R0:W3:Y:S04]  /*4eba0*/  @!P0 LDG.E.U16 R21, desc[UR8][R12.64] ;  /* 0x000000080c158981 */ /* 0x0000e8000c1e1500 */
[----:B------:R-:W4:Y:S04]  /*4ebb0*/  LDL.LU R24, [R1+0x380] ;  /* 0x0003800001187983 */ /* 0x000f280000300800 */
[----:B------:R-:W4:Y:S04]  /*4ebc0*/  LDL.LU R8, [R1+0x378] ;  /* 0x0003780001087983 */ /* 0x000f280000300800 */
[----:B------:R-:W4:Y:S01]  /*4ebd0*/  LDL.LU R26, [R1+0x2b0] ;  /* 0x0002b000011a7983 */ /* 0x000f220000300800 */
[----:B0-----:R-:W-:-:S02]  /*4ebe0*/  @!P1 IMAD.MOV.U32 R12, RZ, RZ, R27 ;  /* 0x000000ffff0c9224 */ /* 0x001fc400078e001b */
[----:B------:R-:W-:-:S05]  /*4ebf0*/  @!P1 IMAD.MOV.U32 R13, RZ, RZ, R28 ;  /* 0x000000ffff0d9224 */ /* 0x000fca00078e001c */
[----:B------:R0:W4:Y:S02]  /*4ec00*/  @!P1 LDG.E.U16 R22, desc[UR8][R12.64] ;  /* 0x000000080c169981 */ /* 0x000124000c1e1500 */
[----:B0-----:R-:W-:Y:S02]  /*4ec10*/  @!P1 IMAD.MOV.U32 R13, RZ, RZ, R9 ;  /* 0x000000ffff0d9224 */ /* 0x001fe400078e0009 */
[----:B------:R-:W4:Y:S04]  /*4ec20*/  LDL.LU R9, [R1+0x2a8] ;  /* 0x0002a80001097983 */ /* 0x000f280000300800 */
[----:B------:R-:W4:Y:S01]  /*4ec30*/  LDL.LU R27, [R1+0x29c] ;  /* 0x00029c00011b7983 */ /* 0x000f220000300800 */
[----:B------:R-:W0:Y:S01]  /*4ec40*/  S2R R2, SR_TID.X ;  /* 0x0000000000027919 */ /* 0x000e220000002100 */
[----:B--2---:R-:W-:-:S02]  /*4ec50*/  @!P1 IMAD.MOV.U32 R12, RZ, RZ, R4 ;  /* 0x000000ffff0c9224 */ /* 0x004fc400078e0004 */
[----:B------:R-:W2:Y:S04]  /*4ec60*/  LDL.LU R4, [R1+0x290] ;  /* 0x0002900001047983 */ /* 0x000ea80000300800 */
[----:B------:R1:W2:Y:S04]  /*4ec70*/  @!P1 LDG.E.U16 R23, desc[UR8][R12.64] ;  /* 0x000000080c179981 */ /* 0x0002a8000c1e1500 */
[----:B------:R-:W2:Y:S01]  /*4ec80*/  LDL.LU R12, [R1+0x390] ;  /* 0x00039000010c7983 */ /* 0x000ea20000300800 */
[----:B0-----:R-:W-:-:S03]  /*4ec90*/  LOP3.LUT R2, R2, 0x3f, RZ, 0xc0, !PT ;  /* 0x0000003f02027812 */ /* 0x001fc600078ec0ff */
[----:B------:R-:W4:Y:S04]  /*4eca0*/  LDL.LU R29, [R1+0x284] ;  /* 0x00028400011d7983 */ /* 0x000f280000300800 */
[----:B------:R-:W4:Y:S01]  /*4ecb0*/  LDL.LU R28, [R1+0x278] ;  /* 0x00027800011c7983 */ /* 0x000f220000300800 */
[----:B------:R-:W-:-:S05]  /*4ecc0*/  IMAD.SHL.U32 R2, R2, 0x2, RZ ;  /* 0x0000000202027824 */ /* 0x000fca00078e00ff */
[----:B-1----:R-:W-:-:S05]  /*4ecd0*/  LOP3.LUT R13, R2, 0x70, RZ, 0x3c, !PT ;  /* 0x00000070020d7812 */ /* 0x002fca00078e3cff */
[----:B------:R0:W-:Y:S04]  /*4ece0*/  STS.U16 [R13+UR5+0x1be00], R7 ;  /* 0x01be00070d007988 */ /* 0x0001e80008000405 */
[----:B0-----:R-:W4:Y:S04]  /*4ecf0*/  LDL.LU R7, [R1+0x26c] ;  /* 0x00026c0001077983 */ /* 0x001f280000300800 */
[----:B------:R0:W-:Y:S04]  /*4ed00*/  STS.U16 [R13+UR5+0x1be80], R6 ;  /* 0x01be80060d007988 */ /* 0x0001e80008000405 */
[----:B------:R1:W-:Y:S04]  /*4ed10*/  STS.U16 [R13+UR5+0x1bf00], R0 ;  /* 0x01bf00000d007988 */ /* 0x0003e80008000405 */
[----:B---3--:R3:W-:Y:S04]  /*4ed20*/  STS.U16 [R13+UR5+0x1bf80], R3 ;  /* 0x01bf80030d007988 */ /* 0x0087e80008000405 */
[----:B------:R0:W-:Y:S04]  /*4ed30*/  STS.U16 [R13+UR5+0x1dc00], R5 ;  /* 0x01dc00050d007988 */ /* 0x0001e80008000405 */
[----:B------:R0:W-:Y:S04]  /*4ed40*/  STS.U16 [R13+UR5+0x1dc80], R14 ;  /* 0x01dc800e0d007988 */ /* 0x0001e80008000405 */
[----:B------:R1:W-:Y:S04]  /*4ed50*/  STS.U16 [R13+UR5+0x1dd00], R16 ;  /* 0x01dd00100d007988 */ /* 0x0003e80008000405 */
[----:B------:R3:W-:Y:S04]  /*4ed60*/  STS.U16 [R13+UR5+0x1dd80], R25 ;  /* 0x01dd80190d007988 */ /* 0x0007e80008000405 */
[----:B0-----:R-:W4:Y:S04]  /*4ed70*/  LDL.LU R6, [R1+0x260] ;  /* 0x0002600001067983 */ /* 0x001f280000300800 */
[----:B-1----:R-:W4:Y:S04]  /*4ed80*/  LDL.LU R0, [R1+0x1a0] ;  /* 0x0001a00001007983 */ /* 0x002f280000300800 */
[----:B---3--:R-:W3:Y:S04]  /*4ed90*/  LDL.LU R3, [R1+0x1a4] ;  /* 0x0001a40001037983 */ /* 0x008ee80000300800 */
[----:B------:R-:W3:Y:S04]  /*4eda0*/  LDL.LU R5, [R1+0x19c] ;  /* 0x00019c0001057983 */ /* 0x000ee80000300800 */
[----:B------:R-:W3:Y:S04]  /*4edb0*/  LDL.LU R14, [R1+0x198] ;  /* 0x00019800010e7983 */ /* 0x000ee80000300800 */
[----:B------:R-:W3:Y:S04]  /*4edc0*/  LDL.LU R16, [R1+0x194] ;  /* 0x0001940001107983 */ /* 0x000ee80000300800 */
[----:B------:R-:W3:Y:S04]  /*4edd0*/  LDL.LU R25, [R1+0x190] ;  /* 0x0001900001197983 */ /* 0x000ee80000300800 */
[----:B--2---:R-:W-:Y:S04]  /*4ede0*/  STS.U16 [R13+UR5+0x1de00], R12 ;  /* 0x01de000c0d007988 */ /* 0x004fe80008000405 */
[----:B----4-:R0:W-:Y:S04]  /*4edf0*/  STS.U16 [R13+UR5+0x1de80], R20 ;  /* 0x01de80140d007988 */ /* 0x0101e80008000405 */
[----:B------:R1:W-:Y:S04]  /*4ee00*/  STS.U16 [R13+UR5+0x1df00], R24 ;  /* 0x01df00180d007988 */ /* 0x0003e80008000405 */
[----:B------:R2:W-:Y:S04]  /*4ee10*/  STS.U16 [R13+UR5+0x1df80], R8 ;  /* 0x01df80080d007988 */ /* 0x0005e80008000405 */
[----:B------:R4:W-:Y:S04]  /*4ee20*/  STS.U16 [R13+UR5+0x1fc00], R26 ;  /* 0x01fc001a0d007988 */ /* 0x0009e80008000405 */
[----:B0-----:R-:W3:Y:S04]  /*4ee30*/  LDL.LU R20, [R1+0x18c] ;  /* 0x00018c0001147983 */ /* 0x001ee80000300800 */
[----:B------:R-:W3:Y:S04]  /*4ee40*/  LDL.LU R12, [R1+0x188] ;  /* 0x00018800010c7983 */ /* 0x000ee80000300800 */
[----:B-1----:R-:W3:Y:S04]  /*4ee50*/  LDL.LU R24, [R1+0x184] ;  /* 0x0001840001187983 */ /* 0x002ee80000300800 */
[----:B--2---:R-:W2:Y:S04]  /*4ee60*/  LDL.LU R8, [R1+0x160] ;  /* 0x0001600001087983 */ /* 0x004ea80000300800 */
[----:B----4-:R-:W4:Y:S04]  /*4ee70*/  LDL.LU R26, [R1+0x154] ;  /* 0x00015400011a7983 */ /* 0x010f280000300800 */
[----:B------:R-:W-:Y:S04]  /*4ee80*/  STS.U16 [R13+UR5+0x1fc80], R9 ;  /* 0x01fc80090d007988 */ /* 0x000fe80008000405 */
        /* <DEDUP_REMOVED lines=10> */
[----:B------:R0:W-:Y:S04]  /*4ef30*/  STS.U16 [R13+UR5+0x1ff80], R6 ;  /* 0x01ff80060d007988 */ /* 0x0001e80008000405 */
[----:B------:R1:W-:Y:S04]  /*4ef40*/  STS.U16 [R2+UR5+0x20080], R0 ;  /* 0x0200800002007988 */ /* 0x0003e80008000405 */
[----:B---3--:R3:W-:Y:S04]  /*4ef50*/  STS.U16 [R2+UR5+0x20000], R3 ;  /* 0x0200000302007988 */ /* 0x0087e80008000405 */
[----:B------:R0:W-:Y:S04]  /*4ef60*/  STS.U16 [R2+UR5+0x20800], R5 ;  /* 0x0208000502007988 */ /* 0x0001e80008000405 */
[----:B------:R1:W-:Y:S04]  /*4ef70*/  STS.U16 [R2+UR5+0x20880], R14 ;  /* 0x0208800e02007988 */ /* 0x0003e80008000405 */
[----:B------:R3:W-:Y:S04]  /*4ef80*/  STS.U16 [R2+UR5+0x21000], R16 ;  /* 0x0210001002007988 */ /* 0x0007e80008000405 */
[----:B0-----:R-:W2:Y:S04]  /*4ef90*/  LDL.LU R6, [R1+0x180] ;  /* 0x0001800001067983 */ /* 0x001ea80000300800 */
[----:B-1----:R-:W2:Y:S04]  /*4efa0*/  LDL.LU R0, [R1+0x17c] ;  /* 0x00017c0001007983 */ /* 0x002ea80000300800 */
[----:B---3--:R-:W3:Y:S04]  /*4efb0*/  LDL.LU R3, [R1+0x178] ;  /* 0x0001780001037983 */ /* 0x008ee80000300800 */
[----:B------:R-:W3:Y:S04]  /*4efc0*/  LDL.LU R9, [R1+0x174] ;  /* 0x0001740001097983 */ /* 0x000ee80000300800 */
[----:B------:R-:W3:Y:S04]  /*4efd0*/  LDL.LU R5, [R1+0x170] ;  /* 0x0001700001057983 */ /* 0x000ee80000300800 */
[----:B------:R-:W3:Y:S04]  /*4efe0*/  LDL.LU R14, [R1+0x16c] ;  /* 0x00016c00010e7983 */ /* 0x000ee80000300800 */
[----:B------:R0:W-:Y:S04]  /*4eff0*/  STS.U16 [R2+UR5+0x21080], R25 ;  /* 0x0210801902007988 */ /* 0x0001e80008000405 */
[----:B------:R-:W3:Y:S04]  /*4f000*/  LDL.LU R16, [R1+0x168] ;  /* 0x0001680001107983 */ /* 0x000ee80000300800 */
[----:B0-----:R-:W3:Y:S04]  /*4f010*/  LDL.LU R25, [R1+0x164] ;  /* 0x0001640001197983 */ /* 0x001ee80000300800 */
[----:B------:R0:W-:Y:S04]  /*4f020*/  STS.U16 [R2+UR5+0x21800], R20 ;  /* 0x0218001402007988 */ /* 0x0001e80008000405 */
[----:B----4-:R1:W-:Y:S04]  /*4f030*/  STS.U16 [R2+UR5+0x22800], R26 ;  /* 0x0228001a02007988 */ /* 0x0103e80008000405 */
[----:B0-----:R-:W4:Y:S04]  /*4f040*/  LDL.LU R20, [R1+0x3c6c] ;  /* 0x003c6c0001147983 */ /* 0x001f280000300800 */
[----:B-1----:R-:W4:Y:S04]  /*4f050*/  LDL.LU R26, [R1+0x15c] ;  /* 0x00015c00011a7983 */ /* 0x002f280000300800 */
[----:B------:R0:W-:Y:S04]  /*4f060*/  STS.U16 [R2+UR5+0x21880], R12 ;  /* 0x0218800c02007988 */ /* 0x0001e80008000405 */
[----:B--2---:R1:W-:Y:S04]  /*4f070*/  STS.U16 [R2+UR5+0x22080], R8 ;  /* 0x0220800802007988 */ /* 0x0043e80008000405 */
[----:B------:R2:W-:Y:S04]  /*4f080*/  STS.U16 [R2+UR5+0x22880], R27 ;  /* 0x0228801b02007988 */ /* 0x0005e80008000405 */
[----:B------:R0:W-:Y:S04]  /*4f090*/  STS.U16 [R2+UR5+0x22000], R24 ;  /* 0x0220001802007988 */ /* 0x0001e80008000405 */
[----:B------:R0:W-:Y:S04]  /*4f0a0*/  STS.U16 [R2+UR5+0x23000], R4 ;  /* 0x0230000402007988 */ /* 0x0001e80008000405 */
[----:B------:R1:W-:Y:S04]  /*4f0b0*/  STS.U16 [R2+UR5+0x23080], R29 ;  /* 0x0230801d02007988 */ /* 0x0003e80008000405 */
[----:B------:R-:W-:Y:S04]  /*4f0c0*/  STS.U16 [R2+UR5+0x23800], R28 ;  /* 0x0238001c02007988 */ /* 0x000fe80008000405 */
[----:B0-----:R-:W4:Y:S04]  /*4f0d0*/  LDL.LU R12, [R1+0x158] ;  /* 0x00015800010c7983 */ /* 0x001f280000300800 */
[----:B-1----:R-:W4:Y:S04]  /*4f0e0*/  LDL.LU R8, [R1+0x14c] ;  /* 0x00014c0001087983 */ /* 0x002f280000300800 */
[----:B--2---:R-:W2:Y:S04]  /*4f0f0*/  LDL.LU R27, [R1+0x10c] ;  /* 0x00010c00011b7983 */ /* 0x004ea80000300800 */
[----:B------:R-:W2:Y:S04]  /*4f100*/  LDL.LU R24, [R1+0x108] ;  /* 0x0001080001187983 */ /* 0x000ea80000300800 */
[----:B------:R-:W2:Y:S01]  /*4f110*/  LDL.LU R4, [R1+0xc] ;  /* 0x00000c0001047983 */ /* 0x000ea20000300800 */
[----:B------:R-:W-:-:S03]  /*4f120*/  LOP3.LUT R29, R2, 0x10, RZ, 0x3c, !PT ;  /* 0x00000010021d7812 */ /* 0x000fc600078e3cff */
[----:B------:R0:W-:Y:S04]  /*4f130*/  STS.U16 [R2+UR5+0x23880], R7 ;  /* 0x0238800702007988 */ /* 0x0001e80008000405 */
[----:B0-----:R-:W2:Y:S04]  /*4f140*/  LDL.LU R2, [R1+0x148] ;  /* 0x0001480001027983 */ /* 0x001ea80000300800 */
[----:B------:R0:W-:Y:S04]  /*4f150*/  STS.U16 [R29+UR5+0x20100], R6 ;  /* 0x020100061d007988 */ /* 0x0001e80008000405 */
[----:B------:R-:W2:Y:S04]  /*4f160*/  LDL.LU R28, [R1+0x140] ;  /* 0x00014000011c7983 */ /* 0x000ea80000300800 */
[----:B------:R1:W-:Y:S04]  /*4f170*/  STS.U16 [R29+UR5+0x20180], R0 ;  /* 0x020180001d007988 */ /* 0x0003e80008000405 */
[----:B---3--:R3:W-:Y:S04]  /*4f180*/  STS.U16 [R29+UR5+0x20900], R3 ;  /* 0x020900031d007988 */ /* 0x0087e80008000405 */
[----:B------:R-:W2:Y:S04]  /*4f190*/  LDL.LU R7, [R1+0x13c] ;  /* 0x00013c0001077983 */ /* 0x000ea80000300800 */
[----:B------:R-:W-:Y:S04]  /*4f1a0*/  STS.U16 [R29+UR5+0x20980], R9 ;  /* 0x020980091d007988 */ /* 0x000fe80008000405 */
[----:B------:R1:W-:Y:S04]  /*4f1b0*/  STS.U16 [R29+UR5+0x21100], R5 ;  /* 0x021100051d007988 */ /* 0x0003e80008000405 */
[----:B------:R-:W-:Y:S04]  /*4f1c0*/  STS.U16 [R29+UR5+0x21180], R14 ;  /* 0x0211800e1d007988 */ /* 0x000fe80008000405 */
[----:B0-----:R-:W2:Y:S04]  /*4f1d0*/  LDL.LU R6, [R1+0x138] ;  /* 0x0001380001067983 */ /* 0x001ea80000300800 */
[----:B-1----:R-:W2:Y:S04]  /*4f1e0*/  LDL.LU R0, [R1+0x134] ;  /* 0x0001340001007983 */ /* 0x002ea80000300800 */
[----:B---3--:R-:W3:Y:S04]  /*4f1f0*/  LDL.LU R3, [R1+0x130] ;  /* 0x0001300001037983 */ /* 0x008ee80000300800 */
[----:B------:R0:W-:Y:S04]  /*4f200*/  STS.U16 [R29+UR5+0x21900], R16 ;  /* 0x021900101d007988 */ /* 0x0001e80008000405 */
[----:B------:R1:W-:Y:S04]  /*4f210*/  STS.U16 [R29+UR5+0x21980], R25 ;  /* 0x021980191d007988 */ /* 0x0003e80008000405 */
[----:B------:R-:W3:Y:S04]  /*4f220*/  LDL.LU R5, [R1+0x12c] ;  /* 0x00012c0001057983 */ /* 0x000ee80000300800 */
[----:B0-----:R-:W3:Y:S04]  /*4f230*/  LDL.LU R16, [R1+0x128] ;  /* 0x0001280001107983 */ /* 0x001ee80000300800 */
[----:B-1----:R-:W3:Y:S04]  /*4f240*/  LDL.LU R25, [R1+0x124] ;  /* 0x0001240001197983 */ /* 0x002ee80000300800 */
[----:B------:R-:W3:Y:S04]  /*4f250*/  LDL.LU R9, [R1+0x120] ;  /* 0x0001200001097983 */ /* 0x000ee80000300800 */
[----:B------:R-:W3:Y:S04]  /*4f260*/  LDL.LU R14, [R1+0x11c] ;  /* 0x00011c00010e7983 */ /* 0x000ee80000300800 */
[----:B----4-:R0:W-:Y:S04]  /*4f270*/  STS.U16 [R29+UR5+0x22100], R26 ;  /* 0x0221001a1d007988 */ /* 0x0101e80008000405 */
[----:B0-----:R-:W4:Y:S04]  /*4f280*/  LDL.LU R26, [R1+0x3c68] ;  /* 0x003c6800011a7983 */ /* 0x001f280000300800 */
[----:B------:R0:W-:Y:S04]  /*4f290*/  STS.U16 [R29+UR5+0x22180], R12 ;  /* 0x0221800c1d007988 */ /* 0x0001e80008000405 */
[----:B------:R1:W-:Y:S04]  /*4f2a0*/  STS.U16 [R29+UR5+0x22900], R8 ;  /* 0x022900081d007988 */ /* 0x0003e80008000405 */
[----:B0-----:R-:W3:Y:S04]  /*4f2b0*/  LDL.LU R12, [R1+0x104] ;  /* 0x00010400010c7983 */ /* 0x001ee80000300800 */
[----:B-1----:R-:W3:Y:S04]  /*4f2c0*/  LDL.LU R8, [R1+0xd0] ;  /* 0x0000d00001087983 */ /* 0x002ee80000300800 */
[----:B--2---:R0:W-:Y:S02]  /*4f2d0*/  STS.U16 [R29+UR5+0x22980], R2 ;  /* 0x022980021d007988 */ /* 0x0041e40008000405 */
[----:B0-----:R-:W0:Y:S02]  /*4f2e0*/  S2R R2, SR_TID.X ;  /* 0x0000000000027919 */ /* 0x001e240000002100 */
[----:B------:R1:W-:Y:S01]  /*4f2f0*/  STS.U16 [R29+UR5+0x23100], R27 ;  /* 0x0231001b1d007988 */ /* 0x0003e20008000405 */
[----:B0-----:R-:W-:-:S05]  /*4f300*/  LOP3.LUT R2, R2, 0x3f, RZ, 0xc0, !PT ;  /* 0x0000003f02027812 */ /* 0x001fca00078ec0ff */
[----:B------:R-:W-:-:S05]  /*4f310*/  IMAD.SHL.U32 R2, R2, 0x2, RZ ;  /* 0x0000000202027824 */ /* 0x000fca00078e00ff */
[----:B-1----:R-:W-:Y:S02]  /*4f320*/  LOP3.LUT R27, R2, 0x20, RZ, 0x3c, !PT ;  /* 0x00000020021b7812 */ /* 0x002fe400078e3cff */
[----:B------:R-:W2:Y:S04]  /*4f330*/  LDL.LU R2, [R1+0x118] ;  /* 0x0001180001027983 */ /* 0x000ea80000300800 */
[----:B------:R-:W-:Y:S04]  /*4f340*/  STS.U16 [R29+UR5+0x23180], R24 ;  /* 0x023180181d007988 */ /* 0x000fe80008000405 */
[----:B------:R-:W-:Y:S04]  /*4f350*/  STS.U16 [R29+UR5+0x23900], R4 ;  /* 0x023900041d007988 */ /* 0x000fe80008000405 */
[----:B----4-:R0:W-:Y:S04]  /*4f360*/  STS.U16 [R29+UR5+0x23980], R26 ;  /* 0x0239801a1d007988 */ /* 0x0101e80008000405 */
[----:B0-----:R-:W4:Y:S04]  /*4f370*/  LDL.LU R26, [R1+0x114] ;  /* 0x00011400011a7983 */ /* 0x001f280000300800 */
[----:B------:R-:W4:Y:S04]  /*4f380*/  LDL.LU R4, [R1+0x100] ;  /* 0x0001000001047983 */ /* 0x000f280000300800 */
[----:B------:R0:W-:Y:S04]  /*4f390*/  STS.U16 [R27+UR5+0x20200], R28 ;  /* 0x0202001c1b007988 */ /* 0x0001e80008000405 */
[----:B------:R-:W4:Y:S04]  /*4f3a0*/  LDL.LU R29, [R1+0xfc] ;  /* 0x0000fc00011d7983 */ /* 0x000f280000300800 */
[----:B------:R1:W-:Y:S04]  /*4f3b0*/  STS.U16 [R27+UR5+0x20280], R7 ;  /* 0x020280071b007988 */ /* 0x0003e80008000405 */
[----:B------:R0:W-:Y:S04]  /*4f3c0*/  STS.U16 [R27+UR5+0x20a00], R6 ;  /* 0x020a00061b007988 */ /* 0x0001e80008000405 */
[----:B------:R1:W-:Y:S04]  /*4f3d0*/  STS.U16 [R27+UR5+0x20a80], R0 ;  /* 0x020a80001b007988 */ /* 0x0003e80008000405 */
[----:B---3--:R3:W-:Y:S04]  /*4f3e0*/  STS.U16 [R27+UR5+0x21200], R3 ;  /* 0x021200031b007988 */ /* 0x0087e80008000405 */
[----:B0-----:R-:W4:Y:S04]  /*4f3f0*/  LDL.LU R28, [R1+0xf8] ;  /* 0x0000f800011c7983 */ /* 0x001f280000300800 */
[----:B------:R-:W4:Y:S04]  /*4f400*/  LDL.LU R24, [R1+0xf4] ;  /* 0x0000f40001187983 */ /* 0x000f280000300800 */
[----:B-1----:R-:W4:Y:S04]  /*4f410*/  LDL.LU R7, [R1+0xf0] ;  /* 0x0000f00001077983 */ /* 0x002f280000300800 */
[----:B------:R-:W4:Y:S04]  /*4f420*/  LDL.LU R6, [R1+0xec] ;  /* 0x0000ec0001067983 */ /* 0x000f280000300800 */
[----:B------:R-:W4:Y:S04]  /*4f430*/  LDL.LU R0, [R1+0xe8] ;  /* 0x0000e80001007983 */ /* 0x000f280000300800 */
[----:B---3--:R-:W3:Y:S04]  /*4f440*/  LDL.LU R3, [R1+0xe4] ;  /* 0x0000e40001037983 */ /* 0x008ee80000300800 */
[----:B------:R0:W-:Y:S04]  /*4f450*/  STS.U16 [R27+UR5+0x21280], R5 ;  /* 0x021280051b007988 */ /* 0x0001e80008000405 */
[----:B------:R1:W-:Y:S04]  /*4f460*/  STS.U16 [R27+UR5+0x21a00], R16 ;  /* 0x021a00101b007988 */ /* 0x0003e80008000405 */
[----:B------:R1:W-:Y:S04]  /*4f470*/  STS.U16 [R27+UR5+0x21a80], R25 ;  /* 0x021a80191b007988 */ /* 0x0003e80008000405 */
[----:B0-----:R-:W3:Y:S04]  /*4f480*/  LDL.LU R5, [R1+0x3c64] ;  /* 0x003c640001057983 */ /* 0x001ee80000300800 */
[----:B-1----:R-:W3:Y:S04]  /*4f490*/  LDL.LU R16, [R1+0x3c60] ;  /* 0x003c600001107983 */ /* 0x002ee80000300800 */
[----:B------:R-:W3:Y:S04]  /*4f4a0*/  LDL.LU R25, [R1+0x3c5c] ;  /* 0x003c5c0001197983 */ /* 0x000ee80000300800 */
[----:B------:R-:W-:Y:S04]  /*4f4b0*/  STS.U16 [R27+UR5+0x22200], R9 ;  /* 0x022200091b007988 */ /* 0x000fe80008000405 */
[----:B------:R0:W-:Y:S04]  /*4f4c0*/  STS.U16 [R27+UR5+0x22280], R14 ;  /* 0x0222800e1b007988 */ /* 0x0001e80008000405 */
[----:B0-----:R-:W3:Y:S04]  /*4f4d0*/  LDL.LU R14, [R1+0xe0] ;  /* 0x0000e000010e7983 */ /* 0x001ee80000300800 */
[----:B------:R-:W3:Y:S04]  /*4f4e0*/  LDL.LU R9, [R1+0xcc] ;  /* 0x0000cc0001097983 */ /* 0x000ee80000300800 */
[----:B--2---:R0:W-:Y:S02]  /*4f4f0*/  STS.U16 [R27+UR5+0x22a00], R2 ;  /* 0x022a00021b007988 */ /* 0x0041e40008000405 */
[----:B0-----:R-:W0:Y:S02]  /*4f500*/  S2R R2, SR_TID.X ;  /* 0x0000000000027919 */ /* 0x001e240000002100 */
[----:B0-----:R-:W-:-:S05]  /*4f510*/  LOP3.LUT R2, R2, 0x3f, RZ, 0xc0, !PT ;  /* 0x0000003f02027812 */ /* 0x001fca00078ec0ff */
[----:B------:R-:W-:Y:S01]  /*4f520*/  IMAD.SHL.U32 R2, R2, 0x2, RZ ;  /* 0x0000000202027824 */ /* 0x000fe200078e00ff */
[----:B----4-:R0:W-:Y:S04]  /*4f530*/  STS.U16 [R27+UR5+0x22a80], R26 ;  /* 0x022a801a1b007988 */ /* 0x0101e80008000405 */
[----:B------:R1:W-:Y:S04]  /*4f540*/  STS.U16 [R27+UR5+0x23200], R12 ;  /* 0x0232000c1b007988 */ /* 0x0003e80008000405 */
[----:B0-----:R-:W2:Y:S01]  /*4f550*/  LDL.LU R26, [R1+0xc8] ;  /* 0x0000c800011a7983 */ /* 0x001ea20000300800 */
[----:B-1----:R-:W-:-:S03]  /*4f560*/  LOP3.LUT R12, R2, 0x30, RZ, 0x3c, !PT ;  /* 0x00000030020c7812 */ /* 0x002fc600078e3cff */
[----:B------:R-:W4:Y:S04]  /*4f570*/  LDL.LU R2, [R1+0xdc] ;  /* 0x0000dc0001027983 */ /* 0x000f280000300800 */
[----:B------:R0:W-:Y:S04]  /*4f580*/  STS.U16 [R27+UR5+0x23280], R8 ;  /* 0x023280081b007988 */ /* 0x0001e80008000405 */
[----:B0-----:R-:W2:Y:S04]  /*4f590*/  LDL.LU R8, [R1+0xc0] ;  /* 0x0000c00001087983 */ /* 0x001ea80000300800 */
[----:B---3--:R0:W-:Y:S04]  /*4f5a0*/  STS.U16 [R27+UR5+0x23a00], R25 ;  /* 0x023a00191b007988 */ /* 0x0081e80008000405 */
[----:B------:R1:W-:Y:S04]  /*4f5b0*/  STS.U16 [R27+UR5+0x23a80], R16 ;  /* 0x023a80101b007988 */ /* 0x0003e80008000405 */
[----:B0-----:R-:W3:Y:S04]  /*4f5c0*/  LDL.LU R25, [R1+0xd4] ;  /* 0x0000d40001197983 */ /* 0x001ee80000300800 */
[----:B-1----:R-:W2:Y:S04]  /*4f5d0*/  LDL.LU R16, [R1+0xd8] ;  /* 0x0000d80001107983 */ /* 0x002ea80000300800 */
        /* <DEDUP_REMOVED lines=19> */
[----:B----4-:R0:W-:Y:S02]  /*4f710*/  STS.U16 [R12+UR5+0x22380], R2 ;  /* 0x022380020c007988 */ /* 0x0101e40008000405 */
[----:B0-----:R-:W0:Y:S02]  /*4f720*/  S2R R2, SR_TID.X ;  /* 0x0000000000027919 */ /* 0x001e240000002100 */
[----:B--2---:R-:W-:Y:S04]  /*4f730*/  STS.U16 [R12+UR5+0x22b00], R16 ;  /* 0x022b00100c007988 */ /* 0x004fe80008000405 */
[----:B---3--:R-:W-:Y:S04]  /*4f740*/  STS.U16 [R12+UR5+0x22b80], R25 ;  /* 0x022b80190c007988 */ /* 0x008fe80008000405 */
[----:B------:R1:W-:Y:S01]  /*4f750*/  STS.U16 [R12+UR5+0x23300], R9 ;  /* 0x023300090c007988 */ /* 0x0003e20008000405 */
[----:B0-----:R-:W-:-:S05]  /*4f760*/  LOP3.LUT R2, R2, 0x3f, RZ, 0xc0, !PT ;  /* 0x0000003f02027812 */ /* 0x001fca00078ec0ff */
[----:B------:R-:W-:-:S05]  /*4f770*/  IMAD.SHL.U32 R2, R2, 0x2, RZ ;  /* 0x0000000202027824 */ /* 0x000fca00078e00ff */
[----:B-1----:R-:W-:Y:S02]  /*4f780*/  LOP3.LUT R9, R2, 0x40, RZ, 0x3c, !PT ;  /* 0x0000004002097812 */ /* 0x002fe400078e3cff */
[----:B------:R-:W2:Y:S04]  /*4f790*/  LDL.LU R2, [R1+0x24] ;  /* 0x0000240001027983 */ /* 0x000ea80000300800 */
[----:B------:R-:W-:Y:S04]  /*4f7a0*/  STS.U16 [R12+UR5+0x23380], R26 ;  /* 0x0233801a0c007988 */ /* 0x000fe80008000405 */
[----:B------:R-:W-:Y:S04]  /*4f7b0*/  STS.U16 [R12+UR5+0x23b00], R14 ;  /* 0x023b000e0c007988 */ /* 0x000fe80008000405 */
        /* <DEDUP_REMOVED lines=10> */
[----:B---3--:R-:W3:Y:S04]  /*4f860*/  LDL.LU R27, [R1+0x74] ;  /* 0x00007400011b7983 */ /* 0x008ee80000300800 */
[----:B------:R0:W-:Y:S04]  /*4f870*/  STS.U16 [R9+UR5+0x20c80], R29 ;  /* 0x020c801d09007988 */ /* 0x0001e80008000405 */
[----:B----4-:R-:W4:Y:S04]  /*4f880*/  LDL.LU R4, [R1+0x58] ;  /* 0x0000580001047983 */ /* 0x010f280000300800 */
        /* <DEDUP_REMOVED lines=14> */
[----:B--2---:R0:W-:Y:S02]  /*4f970*/  STS.U16 [R9+UR5+0x22c00], R2 ;  /* 0x022c000209007988 */ /* 0x0041e40008000405 */
[----:B0-----:R-:W0:Y:S02]  /*4f980*/  S2R R2, SR_TID.X ;  /* 0x0000000000027919 */ /* 0x001e240000002100 */
[----:B------:R-:W-:Y:S01]  /*4f990*/  STS.U16 [R9+UR5+0x22c80], R5 ;  /* 0x022c800509007988 */ /* 0x000fe20008000405 */
[----:B0-----:R-:W-:-:S05]  /*4f9a0*/  LOP3.LUT R2, R2, 0x3f, RZ, 0xc0, !PT ;  /* 0x0000003f02027812 */ /* 0x001fca00078ec0ff */
[----:B------:R-:W-:Y:S01]  /*4f9b0*/  IMAD.SHL.U32 R2, R2, 0x2, RZ ;  /* 0x0000000202027824 */ /* 0x000fe200078e00ff */
[----:B---3--:R0:W-:Y:S04]  /*4f9c0*/  STS.U16 [R9+UR5+0x23400], R3 ;  /* 0x0234000309007988 */ /* 0x0081e80008000405 */
[----:B------:R1:W-:Y:S01]  /*4f9d0*/  STS.U16 [R9+UR5+0x23480], R0 ;  /* 0x0234800009007988 */ /* 0x0003e20008000405 */
[----:B0-----:R-:W-:-:S03]  /*4f9e0*/  LOP3.LUT R3, R2, 0x50, RZ, 0x3c, !PT ;  /* 0x0000005002037812 */ /* 0x001fc600078e3cff */
[----:B-1----:R-:W2:Y:S04]  /*4f9f0*/  LDL.LU R0, [R1+0xa8] ;  /* 0x0000a80001007983 */ /* 0x002ea80000300800 */
[----:B------:R-:W3:Y:S04]  /*4fa00*/  LDL.LU R5, [R1+0x4c] ;  /* 0x00004c0001057983 */ /* 0x000ee80000300800 */
[----:B------:R-:W2:Y:S04]  /*4fa10*/  LDL.LU R2, [R1+0x34] ;  /* 0x0000340001027983 */ /* 0x000ea80000300800 */
[----:B------:R0:W-:Y:S04]  /*4fa20*/  STS.U16 [R9+UR5+0x23c00], R6 ;  /* 0x023c000609007988 */ /* 0x0001e80008000405 */
        /* <DEDUP_REMOVED lines=22> */
[----:B--2---:R0:W-:Y:S02]  /*4fb90*/  STS.U16 [R3+UR5+0x22580], R2 ;  /* 0x0225800203007988 */ /* 0x0041e40008000405 */
[----:B0-----:R-:W0:Y:S02]  /*4fba0*/  S2R R2, SR_TID.X ;  /* 0x0000000000027919 */ /* 0x001e240000002100 */
[----:B------:R-:W-:Y:S04]  /*4fbb0*/  STS.U16 [R3+UR5+0x22d00], R14 ;  /* 0x022d000e03007988 */ /* 0x000fe80008000405 */
[----:B---3--:R1:W-:Y:S04]  /*4fbc0*/  STS.U16 [R3+UR5+0x22d80], R28 ;  /* 0x022d801c03007988 */ /* 0x0083e80008000405 */
[----:B------:R2:W-:Y:S01]  /*4fbd0*/  STS.U16 [R3+UR5+0x23500], R4 ;  /* 0x0235000403007988 */ /* 0x0005e20008000405 */
[----:B0-----:R-:W-:-:S03]  /*4fbe0*/  LOP3.LUT R2, R2, 0x3f, RZ, 0xc0, !PT ;  /* 0x0000003f02027812 */ /* 0x001fc600078ec0ff */
[----:B-1----:R-:W3:Y:S04]  /*4fbf0*/  LDL.LU R28, [R1+0x3c28] ;  /* 0x003c2800011c7983 */ /* 0x002ee80000300800 */
[----:B--2---:R-:W2:Y:S01]  /*4fc00*/  LDL.LU R4, [R1+0x3c24] ;  /* 0x003c240001047983 */ /* 0x004ea20000300800 */
[----:B------:R-:W-:-:S03]  /*4fc10*/  IMAD.SHL.U32 R2, R2, 0x2, RZ ;  /* 0x0000000202027824 */ /* 0x000fc600078e00ff */
[----:B------:R0:W-:Y:S04]  /*4fc20*/  STS.U16 [R3+UR5+0x23580], R27 ;  /* 0x0235801b03007988 */ /* 0x0001e80008000405 */
[----:B------:R1:W-:Y:S01]  /*4fc30*/  STS.U16 [R3+UR5+0x23d00], R8 ;  /* 0x023d000803007988 */ /* 0x0003e20008000405 */
[----:B------:R-:W-:-:S03]  /*4fc40*/  LOP3.LUT R14, R2, 0x60, RZ, 0x3c, !PT ;  /* 0x00000060020e7812 */ /* 0x000fc600078e3cff */
[----:B------:R-:W2:Y:S04]  /*4fc50*/  LDL.LU R2, [R1+0xa4] ;  /* 0x0000a40001027983 */ /* 0x000ea80000300800 */
[----:B------:R4:W-:Y:S04]  /*4fc60*/  STS.U16 [R3+UR5+0x23d80], R9 ;  /* 0x023d800903007988 */ /* 0x0009e80008000405 */
[----:B0-----:R-:W3:Y:S04]  /*4fc70*/  LDL.LU R27, [R1+0x70] ;  /* 0x00007000011b7983 */ /* 0x001ee80000300800 */
[----:B-1----:R-:W3:Y:S04]  /*4fc80*/  LDL.LU R8, [R1+0x8c] ;  /* 0x00008c0001087983 */ /* 0x002ee80000300800 */
[----:B----4-:R-:W4:Y:S04]  /*4fc90*/  LDL.LU R3, [R1+0x3c20] ;  /* 0x003c200001037983 */ /* 0x010f280000300800 */
[----:B------:R-:W3:Y:S04]  /*4fca0*/  LDL.LU R9, [R1+0x90] ;  /* 0x0000900001097983 */ /* 0x000ee80000300800 */
[----:B------:R0:W-:Y:S04]  /*4fcb0*/  STS.U16 [R14+UR5+0x20600], R0 ;  /* 0x020600000e007988 */ /* 0x0001e80008000405 */
[----:B0-----:R-:W4:Y:S04]  /*4fcc0*/  LDL.LU R0, [R1+0x3c1c] ;  /* 0x003c1c0001007983 */ /* 0x001f280000300800 */
[----:B--2---:R-:W-:Y:S04]  /*4fcd0*/  STS.U16 [R14+UR5+0x20680], R2 ;  /* 0x020680020e007988 */ /* 0x004fe80008000405 */
[----:B---3--:R-:W-:Y:S04]  /*4fce0*/  STS.U16 [R14+UR5+0x20e00], R9 ;  /* 0x020e00090e007988 */ /* 0x008fe80008000405 */
[----:B------:R-:W-:Y:S04]  /*4fcf0*/  STS.U16 [R14+UR5+0x20e80], R8 ;  /* 0x020e80080e007988 */ /* 0x000fe80008000405 */
[----:B------:R-:W-:Y:S04]  /*4fd00*/  STS.U16 [R14+UR5+0x21600], R27 ;  /* 0x0216001b0e007988 */ /* 0x000fe80008000405 */
[----:B------:R-:W-:Y:S04]  /*4fd10*/  STS.U16 [R14+UR5+0x21680], R7 ;  /* 0x021680070e007988 */ /* 0x000fe80008000405 */
[----:B------:R-:W-:Y:S04]  /*4fd20*/  STS.U16 [R14+UR5+0x21e00], R6 ;  /* 0x021e00060e007988 */ /* 0x000fe80008000405 */
[----:B------:R-:W-:Y:S04]  /*4fd30*/  STS.U16 [R14+UR5+0x21e80], R5 ;  /* 0x021e80050e007988 */ /* 0x000fe80008000405 */
[----:B----4-:R0:W-:Y:S04]  /*4fd40*/  STS.U16 [R14+UR5+0x22600], R3 ;  /* 0x022600030e007988 */ /* 0x0101e80008000405 */
[----:B------:R1:W-:Y:S04]  /*4fd50*/  STS.U16 [R14+UR5+0x22680], R4 ;  /* 0x022680040e007988 */ /* 0x0003e80008000405 */
[----:B0-----:R-:W2:Y:S04]  /*4fd60*/  LDL.LU R3, [R1+0x3c18] ;  /* 0x003c180001037983 */ /* 0x001ea80000300800 */
[----:B-1----:R-:W3:Y:S04]  /*4fd70*/  LDL.LU R4, [R1+0x3c14] ;  /* 0x003c140001047983 */ /* 0x002ee80000300800 */
        /* <DEDUP_REMOVED lines=11> */
[----:B---3--:R0:W-:Y:S04]  /*4fe30*/  STS.U16 [R13+UR5+0x21700], R4 ;  /* 0x021700040d007988 */ /* 0x0081e80008000405 */
[----:B0-----:R-:W3:Y:S04]  /*4fe40*/  LDL.LU R4, [R1+0x3c0c] ;  /* 0x003c0c0001047983 */ /* 0x001ee80000300800 */
[----:B----4-:R0:W-:Y:S04]  /*4fe50*/  STS.U16 [R13+UR5+0x21780], R29 ;  /* 0x0217801d0d007988 */ /* 0x0101e80008000405 */
[----:B--2---:R1:W-:Y:S04]  /*4fe60*/  STS.U16 [R13+UR5+0x21f00], R3 ;  /* 0x021f00030d007988 */ /* 0x0043e80008000405 */
[----:B------:R2:W-:Y:S04]  /*4fe70*/  STS.U16 [R13+UR5+0x21f80], R0 ;  /* 0x021f80000d007988 */ /* 0x0005e80008000405 */
[----:B0-----:R-:W4:Y:S04]  /*4fe80*/  LDL.LU R29, [R1+0x3c08] ;  /* 0x003c0800011d7983 */ /* 0x001f280000300800 */
[----:B-1----:R-:W4:Y:S04]  /*4fe90*/  LDL.LU R3, [R1+0x3c04] ;  /* 0x003c040001037983 */ /* 0x002f280000300800 */
[----:B--2---:R-:W2:Y:S01]  /*4fea0*/  LDL.LU R0, [R1+0x3c00] ;  /* 0x003c000001007983 */ /* 0x004ea20000300800 */
[----:B------:R-:W0:Y:S03]  /*4feb0*/  S2R R2, SR_TID.X ;  /* 0x0000000000027919 */ /* 0x000e260000002100 */
[----:B------:R1:W-:Y:S04]  /*4fec0*/  STS.U16 [R13+UR5+0x22700], R28 ;  /* 0x0227001c0d007988 */ /* 0x0003e80008000405 */
[----:B------:R-:W-:Y:S04]  /*4fed0*/  STS.U16 [R13+UR5+0x22780], R15 ;  /* 0x0227800f0d007988 */ /* 0x000fe80008000405 */
[----:B------:R-:W-:Y:S04]  /*4fee0*/  STS.U16 [R13+UR5+0x22f00], R17 ;  /* 0x022f00110d007988 */ /* 0x000fe80008000405 */
[----:B------:R-:W-:Y:S04]  /*4fef0*/  STS.U16 [R13+UR5+0x22f80], R19 ;  /* 0x022f80130d007988 */ /* 0x000fe80008000405 */
[----:B------:R-:W-:Y:S01]  /*4ff00*/  STS.U16 [R13+UR5+0x23700], R21 ;  /* 0x023700150d007988 */ /* 0x000fe20008000405 */
[----:B-1----:R-:W1:Y:S03]  /*4ff10*/  LDC R28, c[0x0][0x3a8] ;  /* 0x0000ea00ff1c7b82 */ /* 0x002e660000000800 */
[----:B------:R-:W-:Y:S01]  /*4ff20*/  STS.U16 [R13+UR5+0x23780], R22 ;  /* 0x023780160d007988 */ /* 0x000fe20008000405 */
[----:B0-----:R-:W-:Y:S01]  /*4ff30*/  LOP3.LUT R2, R2, 0x3f, RZ, 0xc0, !PT ;  /* 0x0000003f02027812 */ /* 0x001fe200078ec0ff */
[----:B-1----:R-:W-:-:S04]  /*4ff40*/  IMAD.SHL.U32 R28, R28, 0x80, RZ ;  /* 0x000000801c1c7824 */ /* 0x002fc800078e00ff */
[----:B------:R-:W-:Y:S02]  /*4ff50*/  IMAD.SHL.U32 R2, R2, 0x2, RZ ;  /* 0x0000000202027824 */ /* 0x000fe400078e00ff */
[----:B------:R-:W-:Y:S01]  /*4ff60*/  IMAD.SHL.U32 R28, R28, 0x2, RZ ;  /* 0x000000021c1c7824 */ /* 0x000fe200078e00ff */
[----:B---3--:R-:W-:Y:S04]  /*4ff70*/  STS.U16 [R13+UR5+0x23f00], R4 ;  /* 0x023f00040d007988 */ /* 0x008fe80008000405 */
[----:B------:R0:W-:Y:S01]  /*4ff80*/  STS.U16 [R13+UR5+0x23f80], R23 ;  /* 0x023f80170d007988 */ /* 0x0001e20008000405 */
[----:B------:R-:W1:Y:S01]  /*4ff90*/  S2R R12, SR_TID.X ;  /* 0x00000000000c7919 */ /* 0x000e620000002100 */
[----:B------:R-:W-:Y:S06]  /*4ffa0*/  BAR.SYNC.DEFER_BLOCKING 0x0 ;  /* 0x0000000000007b1d */ /* 0x000fec0000010000 */
[----:B--2---:R-:W-:Y:S04]  /*4ffb0*/  STL [R1+0x3df0], R0 ;  /* 0x003df00001007387 */ /* 0x004fe80000100800 */
[----:B----4-:R-:W-:Y:S04]  /*4ffc0*/  STL [R1+0x3cb4], R3 ;  /* 0x003cb40301007387 */ /* 0x010fe80000100800 */
[----:B------:R-:W-:Y:S01]  /*4ffd0*/  LDSM.16.MT88.4 R8, [R29+UR5] ;  /* 0x000000051d08783b */ /* 0x000fe20008004200 */
[C---:B-1----:R-:W-:Y:S01]  /*4ffe0*/  LOP3.LUT R6, R12.reuse, 0x7, RZ, 0xc0, !PT ;  /* 0x000000070c067812 */ /* 0x042fe200078ec0ff */
[----:B0-----:R-:W-:-:S04]  /*4fff0*/  IMAD.SHL.U32 R13, R12, 0x2, RZ ;  /* 0x000000020c0d7824 */ /* 0x001fc800078e00ff */
[----:B------:R-:W-:-:S05]  /*50000*/  IMAD R6, R6, 0x110, RZ ;  /* 0x0000011006067824 */ /* 0x000fca00078e02ff */
[----:B------:R-:W-:-:S05]  /*50010*/  LOP3.LUT R6, R6, 0x30, R13, 0x78, !PT ;  /* 0x0000003006067812 */ /* 0x000fca00078e780d */
[----:B------:R-:W0:Y:S04]  /*50020*/  LDSM.16.M88.4 R12, [R6+UR5+0x20000] ;  /* 0x02000005060c783b */ /* 0x000e280008000200 */
[----:B------:R-:W1:Y:S04]  /*50030*/  LDSM.16.M88.4 R16, [R6+UR5+0x20800] ;  /* 0x020800050610783b */ /* 0x000e680008000200 */
[----:B------:R-:W-:Y:S04]  /*50040*/  LDSM.16.M88.4 R24, [R6+UR5+0x21800] ;  /* 0x021800050618783b */ /* 0x000fe80008000200 */
[----:B------:R-:W2:Y:S04]  /*50050*/  LDSM.16.M88.4 R20, [R6+UR5+0x23800] ;  /* 0x023800050614783b */ /* 0x000ea80008000200 */
[----:B0-----:R-:W-:Y:S01]  /*50060*/  STL.64 [R1+0x20], R12 ;  /* 0x0000200c01007387 */ /* 0x001fe20000100a00 */
[----:B------:R-:W-:-:S02]  /*50070*/  IMAD.MOV.U32 R5, RZ, RZ, R12 ;  /* 0x000000ffff057224 */ /* 0x000fc400078e000c */
[----:B------:R-:W-:Y:S01]  /*50080*/  IMAD.MOV.U32 R4, RZ, RZ, R13 ;  /* 0x000000ffff047224 */ /* 0x000fe200078e000d */
[----:B------:R-:W-:Y:S04]  /*50090*/  STL.64 [R1+0x28], R14 ;  /* 0x0000280e01007387 */ /* 0x000fe80000100a00 */
[----:B------:R-:W0:Y:S04]  /*500a0*/  LDSM.16.M88.4 R12, [R6+UR5+0x21000] ;  /* 0x02100005060c783b */ /* 0x000e280008000200 */
[----:B-1----:R-:W-:Y:S01]  /*500b0*/  STL.64 [R1+0x10], R16 ;  /* 0x0000101001007387 */ /* 0x002fe20000100a00 */
[----:B--2---:R-:W-:-:S02]  /*500c0*/  IMAD.MOV.U32 R3, RZ, RZ, R20 ;  /* 0x000000ffff037224 */ /* 0x004fc400078e0014 */
[----:B------:R-:W-:Y:S01]  /*500d0*/  IMAD.MOV.U32 R2, RZ, RZ, R21 ;  /* 0x000000ffff027224 */ /* 0x000fe200078e0015 */
[----:B------:R-:W-:Y:S04]  /*500e0*/  STL.64 [R1+0x18], R18 ;  /* 0x0000181201007387 */ /* 0x000fe80000100a00 */
[----:B------:R-:W-:Y:S04]  /*500f0*/  LDSM.16.M88.4 R16, [R6+UR5+0x22800] ;  /* 0x022800050610783b */ /* 0x000fe80008000200 */
[----:B0-----:R-:W-:Y:S01]  /*50100*/  STL.64 [R1], R12 ;  /* 0x0000000c01007387 */ /* 0x001fe20000100a00 */
[----:B------:R-:W-:-:S02]  /*50110*/  IMAD.MOV.U32 R28, RZ, RZ, R12 ;  /* 0x000000ffff1c7224 */ /* 0x000fc400078e000c */
[----:B------:R-:W-:Y:S01]  /*50120*/  IMAD.MOV.U32 R0, RZ, RZ, R13 ;  /* 0x000000ffff007224 */ /* 0x000fe200078e000d */
[----:B------:R-:W-:Y:S04]  /*50130*/  STL.64 [R1+0x8], R14 ;  /* 0x0000080e01007387 */ /* 0x000fe80000100a00 */
[----:B------:R-:W-:Y:S04]  /*50140*/  STL [R1+0x73a4], R26 ;  /* 0x0073a41a01007387 */ /* 0x000fe80000100800 */
[----:B------:R-:W-:Y:S04]  /*50150*/  STL [R1+0x73a0], R27 ;  /* 0x0073a01b01007387 */ /* 0x000fe80000100800 */
[----:B------:R-:W-:Y:S04]  /*50160*/  STL.64 [R1+0x7ab0], R24 ;  /* 0x007ab01801007387 */ /* 0x000fe80000100a00 */
[----:B------:R-:W0:Y:S04]  /*50170*/  LDSM.16.M88.4 R24, [R6+UR5+0x23000] ;  /* 0x023000050618783b */ /* 0x000e280008000200 */
[----:B------:R-:W1:Y:S04]  /*50180*/  LDSM.16.M88.4 R12, [R6+UR5+0x22000] ;  /* 0x02200005060c783b */ /* 0x000e680008000200 */
[----:B0-----:R0:W-:Y:S04]  /*50190*/  STL.64 [R1+0x30], R24 ;  /* 0x0000301801007387 */ /* 0x0011e80000100a00 */
[----:B------:R2:W-:Y:S04]  /*501a0*/  STL.64 [R1+0x38], R26 ;  /* 0x0000381a01007387 */ /* 0x0005e80000100a00 */
[----:B------:R-:W-:Y:S04]  /*501b0*/  STL.64 [R1+0x60], R20 ;  /* 0x0000601401007387 */ /* 0x000fe80000100a00 */
[----:B------:R-:W-:Y:S04]  /*501c0*/  STL.64 [R1+0x68], R22 ;  /* 0x0000681601007387 */ /* 0x000fe80000100a00 */
[----:B0-----:R-:W3:Y:S04]  /*501d0*/  LDL.LU.64 R24, [R1+0xb20] ;  /* 0x000b200001187983 */ /* 0x001ee80000300a00 */
[----:B--2---:R-:W2:Y:S04]  /*501e0*/  LDL.LU.64 R26, [R1+0xb28] ;  /* 0x000b2800011a7983 */ /* 0x004ea80000300a00 */
[----:B--2---:R-:W-:Y:S04]  /*501f0*/  STL.64 [R1+0x7ac0], R26 ;  /* 0x007ac01a01007387 */ /* 0x004fe80000100a00 */
[----:B---3--:R0:W-:Y:S04]  /*50200*/  STL.64 [R1+0x7ab8], R24 ;  /* 0x007ab81801007387 */ /* 0x0081e80000100a00 */
[----:B0-----:R-:W2:Y:S04]  /*50210*/  LDL.64 R24, [R1+0x10] ;  /* 0x0000100001187983 */ /* 0x001ea80000100a00 */
[----:B--2---:R0:W-:Y:S04]  /*50220*/  STL.64 [R1+0x7ac8], R24 ;  /* 0x007ac81801007387 */ /* 0x0041e80000100a00 */
[----:B------:R-:W2:Y:S04]  /*50230*/  LDL.LU.64 R20, [R1+0x780] ;  /* 0x0007800001147983 */ /* 0x000ea80000300a00 */
[----:B------:R-:W3:Y:S01]  /*50240*/  LDL.LU.64 R22, [R1+0x788] ;  /* 0x0007880001167983 */ /* 0x000ee20000300a00 */
[----:B0-----:R-:W-:-:S02]  /*50250*/  IMAD.MOV.U32 R24, RZ, RZ, R5 ;  /* 0x000000ffff187224 */ /* 0x001fc400078e0005 */
[----:B------:R-:W-:Y:S02]  /*50260*/  IMAD.MOV.U32 R25, RZ, RZ, R4 ;  /* 0x000000ffff197224 */ /* 0x000fe400078e0004 */
[----:B------:R-:W0:Y:S04]  /*50270*/  LDSM.16.MT88.4 R4, [R29+UR5+0x80] ;  /* 0x000080051d04783b */ /* 0x000e280008004200 */
[----:B---3--:R-:W-:Y:S04]  /*50280*/  STL.64 [R1+0x7ad8], R22 ;  /* 0x007ad81601007387 */ /* 0x008fe80000100a00 */
[----:B--2---:R2:W-:Y:S04]  /*50290*/  STL.64 [R1+0x7ad0], R20 ;  /* 0x007ad01401007387 */ /* 0x0045e80000100a00 */
[----:B--2---:R-:W2:Y:S04]  /*502a0*/  LDL.LU.64 R20, [R1+0xd70] ;  /* 0x000d700001147983 */ /* 0x004ea80000300a00 */
[----:B------:R-:W2:Y:S04]  /*502b0*/  LDL.LU.64 R22, [R1+0xd78] ;  /* 0x000d780001167983 */ /* 0x000ea80000300a00 */
[----:B-1----:R-:W-:Y:S04]  /*502c0*/  STL.64 [R1+0x50], R12 ;  /* 0x0000500c01007387 */ /* 0x002fe80000100a00 */
[----:B------:R-:W-:Y:S04]  /*502d0*/  STL.64 [R1+0x58], R14 ;  /* 0x0000580e01007387 */ /* 0x000fe80000100a00 */
[----:B0-----:R-:W-:Y:S04]  /*502e0*/  STL.64 [R1+0x7a80], R6 ;  /* 0x007a800601007387 */ /* 0x001fe80000100a00 */
[----:B------:R0:W-:Y:S04]  /*502f0*/  STL.64 [R1+0x7a78], R4 ;  /* 0x007a780401007387 */ /* 0x0001e80000100a00 */
[----:B0-----:R-:W3:Y:S04]  /*50300*/  LDL.LU.64 R4, [R1+0xc20] ;  /* 0x000c200001047983 */ /* 0x001ee80000300a00 */
[----:B------:R-:W3:Y:S04]  /*50310*/  LDL.LU.64 R6, [R1+0xc28] ;  /* 0x000c280001067983 */ /* 0x000ee80000300a00 */
[----:B------:R-:W-:Y:S04]  /*50320*/  STL.64 [R1+0x40], R16 ;  /* 0x0000401001007387 */ /* 0x000fe80000100a00 */
[----:B------:R-:W-:Y:S04]  /*50330*/  STL.64 [R1+0x48], R18 ;  /* 0x0000481201007387 */ /* 0x000fe80000100a00 */
[----:B------:R-:W-:Y:S01]  /*50340*/  STL.64 [R1+0x7aa8], R16 ;  /* 0x007aa81001007387 */ /* 0x000fe20000100a00 */
[----:B--2---:R-:W-:Y:S03]  /*50350*/  HMMA.16816.F32.BF16 R24, R8, R24, R20 ;  /* 0x000000180818723c */ /* 0x004fe60000041814 */
[----:B------:R-:W2:Y:S04]  /*50360*/  LDL.LU.64 R22, [R1+0x7ad8] ;  /* 0x007ad80001167983 */ /* 0x000ea80000300a00 */
[----:B------:R-:W2:-:S12]  /*50370*/  LDL.LU.64 R20, [R1+0x7ad0] ;  /* 0x007ad00001147983 */ /* 0x000e980000300a00 */
[----:B------:R0:W-:Y:S04]  /*50380*/  STL.64 [R1+0x140], R24 ;  /* 0x0001401801007387 */ /* 0x0001e80000100a00 */
[----:B------:R1:W-:Y:S04]  /*50390*/  STL.64 [R1+0x148], R26 ;  /* 0x0001481a01007387 */ /* 0x0003e80000100a00 */
[----:B0-----:R-:W3:Y:S02]  /*503a0*/  LDL.LU.64 R24, [R1+0x7ac8] ;  /* 0x007ac80001187983 */ /* 0x001ee40000300a00 */
[----:B---3--:R-:W-:-:S15]  /*503b0*/  HMMA.16816.F32.BF16 R4, R8, R24, R4 ;  /* 0x000000180804723c */ /* 0x008fde0000041804 */
[----:B------:R-:W-:-:S04]  /*503c0*/  NOP ;  /* 0x0000000000007918 */ /* 0x000fc80000000000 */
[----:B------:R0:W-:Y:S04]  /*503d0*/  STL.64 [R1+0x130], R4 ;  /* 0x0001300401007387 */ /* 0x0001e80000100a00 */
[----:B------:R-:W-:Y:S04]  /*503e0*/  STL.64 [R1+0x138], R6 ;  /* 0x0001380601007387 */ /* 0x000fe80000100a00 */
[----:B-1----:R-:W3:Y:S01]  /*503f0*/  LDL.LU.64 R26, [R1+0x7ac0] ;  /* 0x007ac000011a7983 */ /* 0x002ee20000300a00 */
[----:B0-----:R-:W-:Y:S02]  /*50400*/  IMAD.MOV.U32 R5, RZ, RZ, R24 ;  /* 0x000000ffff057224 */ /* 0x001fe400078e0018 */
[----:B------:R-:W-:-:S02]  /*50410*/  IMAD.MOV.U32 R4, RZ, RZ, R25 ;  /* 0x000000ffff047224 */ /* 0x000fc400078e0019 */
[----:B------:R-:W3:Y:S01]  /*50420*/  LDL.LU.64 R24, [R1+0x7ab8] ;  /* 0x007ab80001187983 */ /* 0x000ee20000300a00 */
[----:B------:R-:W-:Y:S02]  /*50430*/  IMAD.MOV.U32 R16, RZ, RZ, R28 ;  /* 0x000000ffff107224 */ /* 0x000fe400078e001c */
[----:B------:R-:W-:-:S07]  /*50440*/  IMAD.MOV.U32 R17, RZ, RZ, R0 ;  /* 0x000000ffff117224 */ /* 0x000fce00078e0000 */
[----:B---3--:R-:W-:Y:S01]  /*50450*/  HMMA.16816.F32.BF16 R16, R8, R16, R24 ;  /* 0x000000100810723c */ /* 0x008fe20000041818 */
[----:B------:R-:W2:-:S15]  /*50460*/  LDL.LU.64 R24, [R1+0x7ab0] ;  /* 0x007ab00001187983 */ /* 0x000e9e0000300a00 */
[----:B------:R-:W-:-:S03]  /*50470*/  NOP ;  /* 0x0000000000007918 */ /* 0x000fc60000000000 */
[----:B------:R-:W-:Y:S01]  /*50480*/  IMAD.MOV.U32 R28, RZ, RZ, R18 ;  /* 0x000000ffff1c7224 */ /* 0x000fe200078e0012 */
[----:B------:R2:W-:Y:S01]  /*50490*/  STL.64 [R1+0x120], R16 ;  /* 0x0001201001007387 */ /* 0x0005e20000100a00 */
[----:B------:R-:W-:-:S05]  /*504a0*/  IMAD.MOV.U32 R0, RZ, RZ, R19 ;  /* 0x000000ffff007224 */ /* 0x000fca00078e0013 */
[----:B------:R-:W-:Y:S04]  /*504b0*/  STL [R1+0x7544], R0 ;  /* 0x0075440001007387 */ /* 0x000fe80000100800 */
[----:B------:R-:W-:Y:S01]  /*504c0*/  STL [R1+0x7540], R28 ;  /* 0x0075401c01007387 */ /* 0x000fe20000100800 */
[----:B--2---:R-:W-:-:S15]  /*504d0*/  HMMA.16816.F32.BF16 R16, R8, R24, R20 ;  /* 0x000000180810723c */ /* 0x004fde0000041814 */
[----:B------:R-:W-:-:S04]  /*504e0*/  NOP ;  /* 0x0000000000007918 */ /* 0x000fc80000000000 */
[----:B------:R0:W-:Y:S01]  /*504f0*/  STL.64 [R1+0x110], R16 ;  /* 0x0001101001007387 */ /* 0x0001e20000100a00 */
[----:B------:R-:W-:Y:S02]  /*50500*/  IMAD.MOV.U32 R26, RZ, RZ, R18 ;  /* 0x000000ffff1a7224 */ /* 0x000fe400078e0012 */
[----:B------:R-:W-:Y:S01]  /*50510*/  IMAD.MOV.U32 R27, RZ, RZ, R19 ;  /* 0x000000ffff1b7224 */ /* 0x000fe200078e0013 */
[----:B0-----:R-:W2:Y:S04]  /*50520*/  LDL.LU.64 R16, [R1+0x760] ;  /* 0x0007600001107983 */ /* 0x001ea80000300a00 */
[----:B------:R-:W2:Y:S04]  /*50530*/  LDL.LU.64 R18, [R1+0x768] ;  /* 0x0007680001127983 */ /* 0x000ea80000300a00 */
[----:B------:R-:W3:Y:S04]  /*50540*/  LDL.LU.64 R20, [R1+0xae0] ;  /* 0x000ae00001147983 */ /* 0x000ee80000300a00 */
[----:B------:R-:W4:Y:S04]  /*50550*/  LDL.LU.64 R22, [R1+0xae8] ;  /* 0x000ae80001167983 */ /* 0x000f280000300a00 */
[----:B----4-:R-:W-:Y:S04]  /*50560*/  STL.64 [R1+0x7a50], R22 ;  /* 0x007a501601007387 */ /* 0x010fe80000100a00 */
[----:B---3--:R0:W-:Y:S02]  /*50570*/  STL.64 [R1+0x7a48], R20 ;  /* 0x007a481401007387 */ /* 0x0081e40000100a00 */
[----:B0-----:R-:W-:-:S02]  /*50580*/  IMAD.MOV.U32 R20, RZ, RZ, R5 ;  /* 0x000000ffff147224 */ /* 0x001fc400078e0005 */
[----:B------:R-:W-:Y:S02]  /*50590*/  IMAD.MOV.U32 R21, RZ, RZ, R4 ;  /* 0x000000ffff157224 */ /* 0x000fe400078e0004 */
[----:B------:R-:W3:Y:S04]  /*505a0*/  LDL.LU.64 R4, [R1+0x5d0] ;  /* 0x0005d00001047983 */ /* 0x000ee80000300a00 */
[----:B------:R-:W4:Y:S04]  /*505b0*/  LDL.LU.64 R6, [R1+0x5d8] ;  /* 0x0005d80001067983 */ /* 0x000f280000300a00 */
[----:B----4-:R-:W-:Y:S04]  /*505c0*/  STL.64 [R1+0x7a90], R6 ;  /* 0x007a900601007387 */ /* 0x010fe80000100a00 */
[----:B---3--:R0:W-:Y:S04]  /*505d0*/  STL.64 [R1+0x7a88], R4 ;  /* 0x007a880401007387 */ /* 0x0081e80000100a00 */
[----:B0-----:R-:W3:Y:S04]  /*505e0*/  LDL R4, [R1+0x30] ;  /* 0x0000300001047983 */ /* 0x001ee80000100800 */
[----:B------:R-:W3:Y:S04]  /*505f0*/  LDL R5, [R1+0x34] ;  /* 0x0000340001057983 */ /* 0x000ee80000100800 */
[----:B---3--:R0:W-:Y:S04]  /*50600*/  STL.64 [R1+0x7aa0], R4 ;  /* 0x007aa00401007387 */ /* 0x0081e80000100a00 */
[----:B0-----:R-:W3:Y:S04]  /*50610*/  LDL.LU.64 R4, [R1+0x640] ;  /* 0x0006400001047983 */ /* 0x001ee80000300a00 */
[----:B------:R-:W3:Y:S04]  /*50620*/  LDL.LU.64 R6, [R1+0x648] ;  /* 0x0006480001067983 */ /* 0x000ee80000300a00 */
[----:B------:R0:W-:Y:S04]  /*50630*/  STL.64 [R1+0x7a60], R20 ;  /* 0x007a601401007387 */ /* 0x0001e80000100a00 */
[----:B0-----:R-:W4:Y:S04]  /*50640*/  LDL.64 R20, [R1+0x20] ;  /* 0x0000200001147983 */ /* 0x001f280000100a00 */
[----:B----4-:R0:W-:Y:S04]  /*50650*/  STL.64 [R1+0x7a98], R20 ;  /* 0x007a981401007387 */ /* 0x0101e80000100a00 */
[----:B0-----:R-:W4:Y:S04]  /*50660*/  LDL.LU.64 R20, [R1+0x610] ;  /* 0x0006100001147983 */ /* 0x001f280000300a00 */
[----:B------:R-:W4:Y:S04]  /*50670*/  LDL.LU.64 R22, [R1+0x618] ;  /* 0x0006180001167983 */ /* 0x000f280000300a00 */
[----:B------:R-:W-:Y:S04]  /*50680*/  STL.64 [R1+0x7a40], R26 ;  /* 0x007a401a01007387 */ /* 0x000fe80000100a00 */
[----:B------:R0:W-:Y:S04]  /*50690*/  STL.64 [R1+0x7a38], R24 ;  /* 0x007a381801007387 */ /* 0x0001e80000100a00 */
[----:B0-----:R-:W3:Y:S01]  /*506a0*/  LDL.64 R24, [R1] ;  /* 0x0000000001187983 */ /* 0x001ee20000100a00 */
[C---:B--2---:R-:W-:Y:S03]  /*506b0*/  HMMA.16816.F32.BF16 R16, R8.reuse, R12, R16 ;  /* 0x0000000c0810723c */ /* 0x044fe60000041810 */
[----:B---3--:R0:W-:Y:S04]  /*506c0*/  STL.64 [R1+0x7a58], R24 ;  /* 0x007a581801007387 */ /* 0x0081e80000100a00 */
[----:B0-----:R-:W2:Y:S04]  /*506d0*/  LDL.LU.64 R24, [R1+0xbe0] ;  /* 0x000be00001187983 */ /* 0x001ea80000300a00 */
[----:B------:R-:W3:Y:S04]  /*506e0*/  LDL.LU.64 R26, [R1+0xbe8] ;  /* 0x000be800011a7983 */ /* 0x000ee80000300a00 */
[----:B---3--:R-:W-:Y:S04]  /*506f0*/  STL.64 [R1+0x7a70], R26 ;  /* 0x007a701a01007387 */ /* 0x008fe80000100a00 */
[----:B--2---:R0:W-:Y:S04]  /*50700*/  STL.64 [R1+0x7a68], R24 ;  /* 0x007a681801007387 */ /* 0x0041e80000100a00 */
[----:B0-----:R-:W2:Y:S04]  /*50710*/  LDL.LU.64 R24, [R1+0xce0] ;  /* 0x000ce00001187983 */ /* 0x001ea80000300a00 */
[----:B------:R-:W2:Y:S04]  /*50720*/  LDL.LU.64 R26, [R1+0xce8] ;  /* 0x000ce800011a7983 */ /* 0x000ea80000300a00 */
[----:B------:R0:W-:Y:S04]  /*50730*/  STL.64 [R1+0x2b0], R16 ;  /* 0x0002b01001007387 */ /* 0x0001e80000100a00 */
[----:B------:R-:W-:Y:S04]  /*50740*/  STL.64 [R1+0x2b8], R18 ;  /* 0x0002b81201007387 */ /* 0x000fe80000100a00 */
[----:B0-----:R-:W3:Y:S02]  /*50750*/  LDL.LU.64 R16, [R1+0x7aa8] ;  /* 0x007aa80001107983 */ /* 0x001ee40000300a00 */
[----:B---3--:R-:W-:-:S15]  /*50760*/  HMMA.16816.F32.BF16 R4, R8, R16, R4 ;  /* 0x000000100804723c */ /* 0x008fde0000041804 */
[----:B------:R-:W-:-:S04]  /*50770*/  NOP ;  /* 0x0000000000007918 */ /* 0x000fc80000000000 */
[----:B------:R0:W-:Y:S04]  /*50780*/  STL.64 [R1+0x460], R4 ;  /* 0x0004600401007387 */ /* 0x0001e80000100a00 */
[----:B------:R4:W-:Y:S04]  /*50790*/  STL.64 [R1+0x468], R6 ;  /* 0x0004680601007387 */ /* 0x0009e80000100a00 */
[----:B0-----:R-:W4:Y:S04]  /*507a0*/  LDL.LU.64 R4, [R1+0x7aa0] ;  /* 0x007aa00001047983 */ /* 0x001f280000300a00 */
[----:B------:R-:W-:Y:S01]  /*507b0*/  STL.64 [R1+0x7a30], R16 ;  /* 0x007a301001007387 */ /* 0x000fe20000100a00 */
[----:B----4-:R-:W-:Y:S03]  /*507c0*/  HMMA.16816.F32.BF16 R4, R8, R4, R20 ;  /* 0x000000040804723c */ /* 0x010fe60000041814 */
[----:B------:R-:W3:-:S15]  /*507d0*/  LDL.LU.64 R20, [R1+0x7a98] ;  /* 0x007a980001147983 */ /* 0x000ede0000300a00 */
[----:B------:R-:W-:Y:S01]  /*507e0*/  NOP ;  /* 0x0000000000007918 */ /* 0x000fe20000000000 */
[----:B------:R-:W-:Y:S04]  /*507f0*/  STL.64 [R1+0x640], R4 ;  /* 0x0006400401007387 */ /* 0x000fe80000100a00 */
[----:B------:R0:W-:Y:S04]  /*50800*/  STL.64 [R1+0x648], R6 ;  /* 0x0006480601007387 */ /* 0x0001e80000100a00 */
[----:B0-----:R-:W4:Y:S04]  /*50810*/  LDL.LU.64 R6, [R1+0x7a90] ;  /* 0x007a900001067983 */ /* 0x001f280000300a00 */
[----:B------:R-:W4:Y:S01]  /*50820*/  LDL.LU.64 R4, [R1+0x7a88] ;  /* 0x007a880001047983 */ /* 0x000f220000300a00 */
[----:B------:R-:W-:-:S02]  /*50830*/  IMAD.MOV.U32 R16, RZ, RZ, R3 ;  /* 0x000000ffff107224 */ /* 0x000fc400078e0003 */
[----:B------:R-:W-:-:S07]  /*50840*/  IMAD.MOV.U32 R17, RZ, RZ, R2 ;  /* 0x000000ffff117224 */ /* 0x000fce00078e0002 */
[----:B----4-:R-:W-:Y:S01]  /*50850*/  HMMA.16816.F32.BF16 R16, R8, R16, R4 ;  /* 0x000000100810723c */ /* 0x010fe20000041804 */
[----:B------:R-:W2:Y:S04]  /*50860*/  LDL.LU.64 R6, [R1+0x7a80] ;  /* 0x007a800001067983 */ /* 0x000ea80000300a00 */
[----:B------:R-:W2:Y:S04]  /*50870*/  LDL.LU.64 R4, [R1+0x7a78] ;  /* 0x007a780001047983 */ /* 0x000ea80000300a00 */
[----:B------:R-:W4:Y:S04]  /*50880*/  LDL.LU.64 R8, [R1+0xa00] ;  /* 0x000a000001087983 */ /* 0x000f280000300a00 */
[----:B------:R-:W4:Y:S06]  /*50890*/  LDL.LU.64 R10, [R1+0xa08] ;  /* 0x000a0800010a7983 */ /* 0x000f2c0000300a00 */
[----:B------:R0:W-:Y:S04]  /*508a0*/  STL.64 [R1+0x630], R16 ;  /* 0x0006301001007387 */ /* 0x0001e80000100a00 */
[----:B------:R1:W-:Y:S01]  /*508b0*/  STL.64 [R1+0x638], R18 ;  /* 0x0006381201007387 */ /* 0x0003e20000100a00 */
[----:B---3--:R-:W-:-:S02]  /*508c0*/  IMAD.MOV.U32 R2, RZ, RZ, R20 ;  /* 0x000000ffff027224 */ /* 0x008fc400078e0014 */
[----:B------:R-:W-:Y:S01]  /*508d0*/  IMAD.MOV.U32 R0, RZ, RZ, R21 ;  /* 0x000000ffff007224 */ /* 0x000fe200078e0015 */
[----:B0-----:R-:W3:Y:S04]  /*508e0*/  LDL.LU.64 R16, [R1+0x950] ;  /* 0x0009500001107983 */ /* 0x001ee80000300a00 */
[----:B-1----:R-:W3:Y:S01]  /*508f0*/  LDL.LU.64 R18, [R1+0x958] ;  /* 0x0009580001127983 */ /* 0x002ee20000300a00 */
[----:B--2---:R-:W-:-:S15]  /*50900*/  HMMA.16816.F32.BF16 R24, R4, R20, R24 ;  /* 0x000000140418723c */ /* 0x004fde0000041818 */
[----:B------:R-:W-:-:S04]  /*50910*/  NOP ;  /* 0x0000000000007918 */ /* 0x000fc80000000000 */
[----:B------:R-:W-:Y:S04]  /*50920*/  STL.64 [R1+0x790], R24 ;  /* 0x0007901801007387 */ /* 0x000fe80000100a00 */
[----:B------:R0:W-:Y:S04]  /*50930*/  STL.64 [R1+0x798], R26 ;  /* 0x0007981a01007387 */ /* 0x0001e80000100a00 */
[----:B0-----:R-:W2:Y:S04]  /*50940*/  LDL.LU.64 R26, [R1+0x7a70] ;  /* 0x007a7000011a7983 */ /* 0x001ea80000300a00 */
[----:B------:R-:W2:Y:S04]  /*50950*/  LDL.LU.64 R24, [R1+0x7a68] ;  /* 0x007a680001187983 */ /* 0x000ea80000300a00 */
[----:B------:R-:W2:Y:S02]  /*50960*/  LDL.LU.64 R20, [R1+0x7a60] ;  /* 0x007a600001147983 */ /* 0x000ea40000300a00 */
[----:B--2---:R-:W-:Y:S02]  /*50970*/  HMMA.16816.F32.BF16 R20, R4, R20, R24 ;  /* 0x000000140414723c */ /* 0x004fe40000041818 */
[----:B------:R-:W2:-:S15]  /*50980*/  LDL.LU.64 R24, [R1+0x7a58] ;  /* 0x007a580001187983 */ /* 0x000e9e0000300a00 */
[----:B------:R-:W-:Y:S02]  /*50990*/  NOP ;  /* 0x0000000000007918 */ /* 0x000fe40000000000 */
[----:B------:R-:W-:Y:S04]  /*509a0*/  STL.64 [R1+0x780], R20 ;  /* 0x0007801401007387 */ /* 0x000fe80000100a00 */
[----:B------:R0:W-:Y:S04]  /*509b0*/  STL.64 [R1+0x788], R22 ;  /* 0x0007881601007387 */ /* 0x0001e80000100a00 */
[----:B0-----:R-:W3:Y:S04]  /*509c0*/  LDL.LU.64 R22, [R1+0x7a50] ;  /* 0x007a500001167983 */ /* 0x001ee80000300a00 */
[----:B------:R-:W3:Y:S01]  /*509d0*/  LDL.LU.64 R20, [R1+0x7a48] ;  /* 0x007a480001147983 */ /* 0x000ee20000300a00 */
[----:B--2---:R-:W-:Y:S01]  /*509e0*/  IMAD.MOV.U32 R3, RZ, RZ, R25 ;  /* 0x000000ffff037224 */ /* 0x004fe200078e0019 */
[----:B---3--:R-:W-:-:S15]  /*509f0*/  HMMA.16816.F32.BF16 R20, R4, R24, R20 ;  /* 0x000000180414723c */ /* 0x008fde0000041814 */
[----:B------:R-:W-:-:S04]  /*50a00*/  NOP ;  /* 0x0000000000007918 */ /* 0x000fc80000000000 */
[----:B------:R0:W-:Y:S04]  /*50a10*/  STL.64 [R1+0x770], R20 ;  /* 0x0007701401007387 */ /* 0x0001e80000100a00 */
[----:B------:R-:W-:Y:S04]  /*50a20*/  STL.64 [R1+0x778], R22 ;  /* 0x0007781601007387 */ /* 0x000fe80000100a00 */
[----:B------:R-:W2:Y:S01]  /*50a30*/  LDL.LU.64 R26, [R1+0x7a40] ;  /* 0x007a4000011a7983 */ /* 0x000ea20000300a00 */
[----:B0-----:R-:W-:-:S03]  /*50a40*/  IMAD.MOV.U32 R20, RZ, RZ, R24 ;  /* 0x000000ffff147224 */ /* 0x001fc600078e0018 */
[----:B------:R-:W4:Y:S04]  /*50a50*/  LDL.LU.64 R24, [R1+0x7a38] ;  /* 0x007a380001187983 */ /* 0x000f280000300a00 */
[----:B------:R0:W-:Y:S01]  /*50a60*/  STL [R1+0x7a28], R20 ;  /* 0x007a281401007387 */ /* 0x0001e20000100800 */
[C---:B------:R-:W-:Y:S03]  /*50a70*/  HMMA.16816.F32.BF16 R12, R4.reuse, R12, R16 ;  /* 0x0000000c040c723c */ /* 0x040fe60000041810 */
[----:B0-----:R-:W3:Y:S04]  /*50a80*/  LDL.LU.64 R20, [R1+0x740] ;  /* 0x0007400001147983 */ /* 0x001ee80000300a00 */
[----:B------:R-:W3:Y:S01]  /*50a90*/  LDL.LU.64 R22, [R1+0x748] ;  /* 0x0007480001167983 */ /* 0x000ee20000300a00 */
[----:B----4-:R-:W-:Y:S03]  /*50aa0*/  HMMA.16816.F32.BF16 R8, R4, R24, R8 ;  /* 0x000000180408723c */ /* 0x010fe60000041808 */
[----:B--2---:R-:W-:Y:S04]  /*50ab0*/  STL.64 [R1+0x79f0], R26 ;  /* 0x0079f01a01007387 */ /* 0x004fe80000100a00 */
[----:B------:R0:W-:-:S12]  /*50ac0*/  STL.64 [R1+0x79e8], R24 ;  /* 0x0079e81801007387 */ /* 0x0001d80000100a00 */
[----:B------:R-:W-:Y:S04]  /*50ad0*/  STL.64 [R1+0x760], R8 ;  /* 0x0007600801007387 */ /* 0x000fe80000100a00 */
[----:B------:R-:W-:Y:S04]  /*50ae0*/  STL.64 [R1+0x768], R10 ;  /* 0x0007680a01007387 */ /* 0x000fe80000100a00 */
[----:B0-----:R-:W2:Y:S04]  /*50af0*/  LDL.LU.64 R24, [R1+0x710] ;  /* 0x0007100001187983 */ /* 0x001ea80000300a00 */
[----:B------:R-:W2:Y:S04]  /*50b00*/  LDL.LU.64 R26, [R1+0x718] ;  /* 0x00071800011a7983 */ /* 0x000ea80000300a00 */
[----:B------:R-:W3:Y:S04]  /*50b10*/  LDL.LU.64 R16, [R1+0x7a30] ;  /* 0x007a300001107983 */ /* 0x000ee80000300a00 */
[----:B------:R-:W-:Y:S04]  /*50b20*/  STL.64 [R1+0x750], R12 ;  /* 0x0007500c01007387 */ /* 0x000fe80000100a00 */
[----:B------:R-:W-:Y:S04]  /*50b30*/  STL.64 [R1+0x758], R14 ;  /* 0x0007580e01007387 */ /* 0x000fe80000100a00 */
[----:B------:R-:W0:Y:S04]  /*50b40*/  LDSM.16.MT88.4 R12, [R29+UR5+0x180] ;  /* 0x000180051d0c783b */ /* 0x000e280008004200 */
[----:B------:R-:W-:Y:S04]  /*50b50*/  LDSM.16.MT88.4 R8, [R29+UR5+0x100] ;  /* 0x000100051d08783b */ /* 0x000fe80008004200 */
[----:B0-----:R-:W-:Y:S04]  /*50b60*/  STL.64 [R1+0x79b0], R14 ;  /* 0x0079b00e01007387 */ /* 0x001fe80000100a00 */
[----:B------:R0:W-:Y:S04]  /*50b70*/  STL.64 [R1+0x79a8], R12 ;  /* 0x0079a80c01007387 */ /* 0x0001e80000100a00 */
[----:B0-----:R-:W2:Y:S01]  /*50b80*/  LDL.64 R12, [R1+0x30] ;  /* 0x00003000010c7983 */ /* 0x001ea20000100a00 */
[----:B---3--:R-:W-:Y:S03]  /*50b90*/  HMMA.16816.F32.BF16 R16, R4, R16, R20 ;  /* 0x000000100410723c */ /* 0x008fe60000041814 */
[----:B------:R-:W3:-:S15]  /*50ba0*/  LDL.LU R20, [R1+0x7a28] ;  /* 0x007a280001147983 */ /* 0x000ede0000300800 */
[----:B------:R-:W-:Y:S01]  /*50bb0*/  NOP ;  /* 0x0000000000007918 */ /* 0x000fe20000000000 */
[----:B------:R-:W-:Y:S04]  /*50bc0*/  STL.64 [R1+0x740], R16 ;  /* 0x0007401001007387 */ /* 0x000fe80000100a00 */
[----:B------:R-:W-:Y:S04]  /*50bd0*/  STL.64 [R1+0x748], R18 ;  /* 0x0007481201007387 */ /* 0x000fe80000100a00 */
[----:B------:R-:W0:Y:S01]  /*50be0*/  LDSM.16.MT88.4 R16, [R29+UR5+0x200] ;  /* 0x000200051d10783b */ /* 0x000e220008004200 */
[----:B--2---:R-:W-:Y:S03]  /*50bf0*/  HMMA.16816.F32.BF16 R24, R4, R12, R24 ;  /* 0x0000000c0418723c */ /* 0x004fe60000041818 */
[----:B0-----:R-:W-:Y:S04]  /*50c00*/  STL.64 [R1+0x7910], R18 ;  /* 0x0079101201007387 */ /* 0x001fe80000100a00 */
[----:B------:R0:W-:Y:S04]  /*50c10*/  STL.64 [R1+0x7908], R16 ;  /* 0x0079081001007387 */ /* 0x0001e80000100a00 */
[----:B0-----:R-:W2:Y:S08]  /*50c20*/  LDL.64 R16, [R1+0x60] ;  /* 0x0000600001107983 */ /* 0x001eb00000100a00 */
[----:B------:R0:W-:Y:S04]  /*50c30*/  STL.64 [R1+0x730], R24 ;  /* 0x0007301801007387 */ /* 0x0001e80000100a00 */
[----:B------:R-:W-:Y:S01]  /*50c40*/  STL.64 [R1+0x738], R26 ;  /* 0x0007381a01007387 */ /* 0x000fe20000100a00 */
[----:B0-----:R-:W-:-:S02]  /*50c50*/  IMAD.MOV.U32 R25, RZ, RZ, R3 ;  /* 0x000000ffff197224 */ /* 0x001fc400078e0003 */
[----:B---3--:R-:W-:Y:S02]  /*50c60*/  IMAD.MOV.U32 R24, RZ, RZ, R20 ;  /* 0x000000ffff187224 */ /* 0x008fe400078e0014 */
[----:B------:R-:W0:Y:S04]  /*50c70*/  LDSM.16.MT88.4 R20, [R29+UR5+0x280] ;  /* 0x000280051d14783b */ /* 0x000e280008004200 */
[----:B------:R1:W-:Y:S04]  /*50c80*/  STL.64 [R1+0x7a08], R24 ;  /* 0x007a081801007387 */ /* 0x0003e80000100a00 */
[----:B-1----:R-:W2:Y:S04]  /*50c90*/  LDL.LU.64 R24, [R1+0x600] ;  /* 0x0006000001187983 */ /* 0x002ea80000300a00 */
[----:B------:R-:W2:Y:S04]  /*50ca0*/  LDL.LU.64 R26, [R1+0x608] ;  /* 0x00060800011a7983 */ /* 0x000ea80000300a00 */
[----:B------:R-:W-:Y:S04]  /*50cb0*/  STL.64 [R1+0x79b8], R12 ;  /* 0x0079b80c01007387 */ /* 0x000fe80000100a00 */
[----:B0-----:R-:W-:Y:S04]  /*50cc0*/  STL.64 [R1+0x7890], R22 ;  /* 0x0078901601007387 */ /* 0x001fe80000100a00 */
[----:B------:R0:W-:Y:S04]  /*50cd0*/  STL.64 [R1+0x7888], R20 ;  /* 0x0078881401007387 */ /* 0x0001e80000100a00 */
[----:B0-----:R-:W3:Y:S01]  /*50ce0*/  LDL.64 R20, [R1+0x10] ;  /* 0x0000100001147983 */ /* 0x001ee20000100a00 */
[----:B--2---:R-:W-:Y:S03]  /*50cf0*/  HMMA.16816.F32.BF16 R4, R4, R16, R24 ;  /* 0x000000100404723c */ /* 0x004fe60000041818 */
[----:B---3--:R0:W-:-:S15]  /*50d00*/  STL.64 [R1+0x7a10], R20 ;  /* 0x007a101401007387 */ /* 0x0081de0000100a00 */
[----:B------:R-:W-:Y:S01]  /*50d10*/  NOP ;  /* 0x0000000000007918 */ /* 0x000fe20000000000 */
[----:B------:R-:W-:Y:S04]  /*50d20*/  STL.64 [R1+0x620], R4 ;  /* 0x0006200401007387 */ /* 0x000fe80000100a00 */
[----:B------:R-:W-:Y:S04]  /*50d30*/  STL.64 [R1+0x628], R6 ;  /* 0x0006280601007387 */ /* 0x000fe80000100a00 */
[----:B------:R-:W2:Y:S04]  /*50d40*/  LDL.LU.64 R24, [R1+0xc50] ;  /* 0x000c500001187983 */ /* 0x000ea80000300a00 */
[----:B------:R-:W3:Y:S01]  /*50d50*/  LDL.LU.64 R26, [R1+0xc58] ;  /* 0x000c5800011a7983 */ /* 0x000ee20000300a00 */
[----:B0-----:R-:W-:-:S02]  /*50d60*/  IMAD.MOV.U32 R20, RZ, RZ, R2 ;  /* 0x000000ffff147224 */ /* 0x001fc400078e0002 */
[----:B------:R-:W-:Y:S01]  /*50d70*/  IMAD.MOV.U32 R21, RZ, RZ, R0 ;  /* 0x000000ffff157224 */ /* 0x000fe200078e0000 */
[----:B------:R-:W0:Y:S04]  /*50d80*/  LDSM.16.MT88.4 R4, [R29+UR5+0x300] ;  /* 0x000300051d04783b */ /* 0x000e280008004200 */
[----:B---3--:R-:W-:Y:S04]  /*50d90*/  STL.64 [R1+0x7a20], R26 ;  /* 0x007a201a01007387 */ /* 0x008fe80000100a00 */
[----:B--2---:R1:W-:Y:S04]  /*50da0*/  STL.64 [R1+0x7a18], R24 ;  /* 0x007a181801007387 */ /* 0x0043e80000100a00 */
[----:B-1----:R-:W2:Y:S04]  /*50db0*/  LDL.LU.64 R24, [R1+0xd90] ;  /* 0x000d900001187983 */ /* 0x002ea80000300a00 */
[----:B------:R-:W2:Y:S04]  /*50dc0*/  LDL.LU.64 R26, [R1+0xd98] ;  /* 0x000d9800011a7983 */ /* 0x000ea80000300a00 */
[----:B------:R-:W3:Y:S04]  /*50dd0*/  LDL.LU.64 R12, [R1+0x8b0] ;  /* 0x0008b000010c7983 */ /* 0x000ee80000300a00 */
[----:B------:R-:W4:Y:S04]  /*50de0*/  LDL.LU.64 R14, [R1+0x8b8] ;  /* 0x0008b800010e7983 */ /* 0x000f280000300a00 */
[----:B----4-:R-:W-:Y:S04]  /*50df0*/  STL.64 [R1+0x79c8], R14 ;  /* 0x0079c80e01007387 */ /* 0x010fe80000100a00 */
[----:B---3--:R1:W-:Y:S04]  /*50e00*/  STL.64 [R1+0x79c0], R12 ;  /* 0x0079c00c01007387 */ /* 0x0083e80000100a00 */
[----:B-1----:R-:W3:Y:S04]  /*50e10*/  LDL.64 R12, [R1+0x50] ;  /* 0x00005000010c7983 */ /* 0x002ee80000100a00 */
[----:B---3--:R1:W-:Y:S04]  /*50e20*/  STL.64 [R1+0x79e0], R12 ;  /* 0x0079e00c01007387 */ /* 0x0083e80000100a00 */
[----:B-1----:R-:W3:Y:S04]  /*50e30*/  LDL.LU.64 R12, [R1+0xa60] ;  /* 0x000a6000010c7983 */ /* 0x002ee80000300a00 */
[----:B------:R-:W4:Y:S01]  /*50e40*/  LDL.LU.64 R14, [R1+0xa68] ;  /* 0x000a6800010e7983 */ /* 0x000f220000300a00 */
[----:B------:R-:W-:-:S02]  /*50e50*/  IMAD.MOV.U32 R2, RZ, RZ, R16 ;  /* 0x000000ffff027224 */ /* 0x000fc400078e0010 */
[----:B------:R-:W-:Y:S01]  /*50e60*/  IMAD.MOV.U32 R0, RZ, RZ, R17 ;  /* 0x000000ffff007224 */ /* 0x000fe200078e0011 */
[C---:B--2---:R-:W-:Y:S01]  /*50e70*/  HMMA.16816.F32.BF16 R20, R8.reuse, R20, R24 ;  /* 0x000000140814723c */ /* 0x044fe20000041818 */
[----:B----4-:R-:W-:Y:S04]  /*50e80*/  STL.64 [R1+0x7a00], R14 ;  /* 0x007a000e01007387 */ /* 0x010fe80000100a00 */
[----:B---3--:R1:W-:Y:S04]  /*50e90*/  STL.64 [R1+0x79f8], R12 ;  /* 0x0079f80c01007387 */ /* 0x0083e80000100a00 */
[----:B-1----:R-:W2:Y:S04]  /*50ea0*/  LDL.LU.64 R12, [R1+0xb60] ;  /* 0x000b6000010c7983 */ /* 0x002ea80000300a00 */
[----:B------:R-:W2:Y:S04]  /*50eb0*/  LDL.LU.64 R14, [R1+0xb68] ;  /* 0x000b6800010e7983 */ /* 0x000ea80000300a00 */
[----:B------:R-:W3:Y:S04]  /*50ec0*/  LDL.LU.64 R16, [R1+0x6f0] ;  /* 0x0006f00001107983 */ /* 0x000ee80000300a00 */
[----:B------:R-:W4:Y:S04]  /*50ed0*/  LDL.LU.64 R18, [R1+0x6f8] ;  /* 0x0006f80001127983 */ /* 0x000f280000300a00 */
[----:B----4-:R-:W-:Y:S04]  /*50ee0*/  STL.64 [R1+0x79d8], R18 ;  /* 0x0079d81201007387 */ /* 0x010fe80000100a00 */
[----:B---3--:R1:W-:Y:S04]  /*50ef0*/  STL.64 [R1+0x79d0], R16 ;  /* 0x0079d01001007387 */ /* 0x0083e80000100a00 */
[----:B-1----:R-:W3:Y:S04]  /*50f00*/  LDL.LU.64 R16, [R1+0x980] ;  /* 0x0009800001107983 */ /* 0x002ee80000300a00 */
[----:B------:R-:W3:Y:S04]  /*50f10*/  LDL.LU.64 R18, [R1+0x988] ;  /* 0x0009880001127983 */ /* 0x000ee80000300a00 */
[----:B0-----:R-:W-:Y:S04]  /*50f20*/  STL.64 [R1+0x7828], R6 ;  /* 0x0078280601007387 */ /* 0x001fe80000100a00 */
[----:B------:R-:W-:Y:S04]  /*50f30*/  STL.64 [R1+0x7820], R4 ;  /* 0x0078200401007387 */ /* 0x000fe80000100a00 */
[----:B------:R-:W4:Y:S04]  /*50f40*/  LDL.LU.64 R26, [R1+0x7a20] ;  /* 0x007a2000011a7983 */ /* 0x000f280000300a00 */
[----:B------:R-:W4:Y:S04]  /*50f50*/  LDL.LU.64 R24, [R1+0x7a18] ;  /* 0x007a180001187983 */ /* 0x000f280000300a00 */
[----:B------:R0:W-:Y:S04]  /*50f60*/  STL.64 [R1+0x610], R20 ;  /* 0x0006101401007387 */ /* 0x0001e80000100a00 */
[----:B------:R-:W-:Y:S04]  /*50f70*/  STL.64 [R1+0x618], R22 ;  /* 0x0006181601007387 */ /* 0x000fe80000100a00 */
[----:B0-----:R-:W4:Y:S02]  /*50f80*/  LDL.LU.64 R20, [R1+0x7a10] ;  /* 0x007a100001147983 */ /* 0x001f240000300a00 */
[----:B----4-:R-:W-:-:S15]  /*50f90*/  HMMA.16816.F32.BF16 R24, R8, R20, R24 ;  /* 0x000000140818723c */ /* 0x010fde0000041818 */
[----:B------:R-:W-:-:S04]  /*50fa0*/  NOP ;  /* 0x0000000000007918 */ /* 0x000fc80000000000 */
[----:B------:R0:W-:Y:S04]  /*50fb0*/  STL.64 [R1+0x600], R24 ;  /* 0x0006001801007387 */ /* 0x0001e80000100a00 */
[----:B------:R-:W-:Y:S04]  /*50fc0*/  STL.64 [R1+0x608], R26 ;  /* 0x0006081a01007387 */ /* 0x000fe80000100a00 */
[----:B0-----:R-:W2:Y:S04]  /*50fd0*/  LDL.LU.64 R24, [R1+0x7a08] ;  /* 0x007a080001187983 */ /* 0x001ea80000300a00 */
[----:B------:R0:W-:Y:S04]  /*50fe0*/  STL.64 [R1+0x7990], R20 ;  /* 0x0079901401007387 */ /* 0x0001e80000100a00 */
[----:B0-----:R-:W4:Y:S04]  /*50ff0*/  LDL.LU.64 R20, [R1+0x6a0] ;  /* 0x0006a00001147983 */ /* 0x001f280000300a00 */
[----:B------:R-:W4:Y:S01]  /*51000*/  LDL.LU.64 R22, [R1+0x6a8] ;  /* 0x0006a80001167983 */ /* 0x000f220000300a00 */
[----:B--2---:R-:W-:Y:S03]  /*51010*/  HMMA.16816.F32.BF16 R24, R8, R24, R12 ;  /* 0x000000180818723c */ /* 0x004fe6000004180c */
[----:B------:R-:W2:Y:S04]  /*51020*/  LDL.LU.64 R14, [R1+0x7a00] ;  /* 0x007a0000010e7983 */ /* 0x000ea80000300a00 */
[----:B------:R-:W2:-:S12]  /*51030*/  LDL.LU.64 R12, [R1+0x79f8] ;  /* 0x0079f800010c7983 */ /* 0x000e980000300a00 */
[----:B------:R-:W-:Y:S04]  /*51040*/  STL.64 [R1+0x5f0], R24 ;  /* 0x0005f01801007387 */ /* 0x000fe80000100a00 */
[----:B------:R0:W-:Y:S04]  /*51050*/  STL.64 [R1+0x5f8], R26 ;  /* 0x0005f81a01007387 */ /* 0x0001e80000100a00 */
[----:B0-----:R-:W2:Y:S04]  /*51060*/  LDL.LU.64 R26, [R1+0x79f0] ;  /* 0x0079f000011a7983 */ /* 0x001ea80000300a00 */
[----:B------:R-:W2:Y:S02]  /*51070*/  LDL.LU.64 R24, [R1+0x79e8] ;  /* 0x0079e80001187983 */ /* 0x000ea40000300a00 */
[----:B--2---:R-:W-:-:S15]  /*51080*/  HMMA.16816.F32.BF16 R12, R8, R24, R12 ;  /* 0x00000018080c723c */ /* 0x004fde000004180c */
[----:B------:R-:W-:-:S04]  /*51090*/  NOP ;  /* 0x0000000000007918 */ /* 0x000fc80000000000 */
[----:B------:R0:W-:Y:S04]  /*510a0*/  STL.64 [R1+0x5e0], R12 ;  /* 0x0005e00c01007387 */ /* 0x0001e80000100a00 */
[----:B------:R-:W-:Y:S04]  /*510b0*/  STL.64 [R1+0x5e8], R14 ;  /* 0x0005e80e01007387 */ /* 0x000fe80000100a00 */
[----:B0-----:R-:W3:Y:S04]  /*510c0*/  LDL.LU.64 R12, [R1+0x79e0] ;  /* 0x0079e000010c7983 */ /* 0x001ee80000300a00 */
[----:B------:R-:W-:Y:S04]  /*510d0*/  STL.64 [R1+0x7978], R26 ;  /* 0x0079781a01007387 */ /* 0x000fe80000100a00 */
[----:B------:R0:W-:Y:S01]  /*510e0*/  STL.64 [R1+0x7970], R24 ;  /* 0x0079701801007387 */ /* 0x0001e20000100a00 */
[----:B------:R-:W-:-:S02]  /*510f0*/  IMAD.MOV.U32 R4, RZ, RZ, R2 ;  /* 0x000000ffff047224 */ /* 0x000fc400078e0002 */
[----:B------:R-:W-:Y:S01]  /*51100*/  IMAD.MOV.U32 R5, RZ, RZ, R0 ;  /* 0x000000ffff057224 */ /* 0x000fe200078e0000 */
[----:B0-----:R-:W2:Y:S01]  /*51110*/  LDL.64 R24, [R1+0x40] ;  /* 0x0000400001187983 */ /* 0x001ea20000100a00 */
[----:B---3--:R-:W-:Y:S01]  /*51120*/  HMMA.16816.F32.BF16 R16, R8, R12, R16 ;  /* 0x0000000c0810723c */ /* 0x008fe20000041810 */
[----:B------:R-:W-:Y:S02]  /*51130*/  IMAD.MOV.U32 R2, RZ, RZ, R12 ;  /* 0x000000ffff027224 */ /* 0x000fe400078e000c */
[----:B------:R-:W-:-:S15]  /*51140*/  IMAD.MOV.U32 R0, RZ, RZ, R13 ;  /* 0x000000ffff007224 */ /* 0x000fde00078e000d */
[----:B------:R-:W-:Y:S01]  /*51150*/  NOP ;  /* 0x0000000000007918 */ /* 0x000fe20000000000 */
[----:B------:R-:W-:Y:S04]  /*51160*/  STL.64 [R1+0x5d0], R16 ;  /* 0x0005d01001007387 */ /* 0x000fe80000100a00 */
[----:B------:R0:W-:Y:S04]  /*51170*/  STL.64 [R1+0x5d8], R18 ;  /* 0x0005d81201007387 */ /* 0x0001e80000100a00 */
[----:B0-----:R-:W3:Y:S04]  /*51180*/  LDL.LU.64 R18, [R1+0x79d8] ;  /* 0x0079d80001127983 */ /* 0x001ee80000300a00 */
[----:B------:R-:W3:Y:S04]  /*51190*/  LDL.LU.64 R16, [R1+0x79d0] ;  /* 0x0079d00001107983 */ /* 0x000ee80000300a00 */
[----:B------:R-:W2:Y:S04]  /*511a0*/  LDL.LU.64 R14, [R1+0x79c8] ;  /* 0x0079c800010e7983 */ /* 0x000ea80000300a00 */
[----:B------:R-:W2:Y:S02]  /*511b0*/  LDL.LU.64 R12, [R1+0x79c0] ;  /* 0x0079c000010c7983 */ /* 0x000ea40000300a00 */
[----:B--2---:R-:W-:-:S15]  /*511c0*/  HMMA.16816.F32.BF16 R12, R8, R24, R12 ;  /* 0x00000018080c723c */ /* 0x004fde000004180c */
[----:B------:R-:W-:-:S04]  /*511d0*/  NOP ;  /* 0x0000000000007918 */ /* 0x000fc80000000000 */
[----:B------:R0:W-:Y:S04]  /*511e0*/  STL.64 [R1+0x5c0], R12 ;  /* 0x0005c00c01007387 */ /* 0x0001e80000100a00 */
[----:B------:R1:W-:Y:S04]  /*511f0*/  STL.64 [R1+0x5c8], R14 ;  /* 0x0005c80e01007387 */ /* 0x0003e80000100a00 */
[----:B0-----:R-:W3:Y:S01]  /*51200*/  LDL.LU.64 R12, [R1+0x79b8] ;  /* 0x0079b800010c7983 */ /* 0x001ee20000300a00 */
[----:B------:R-:W-:Y:S02]  /*51210*/  IMAD.MOV.U32 R6, RZ, RZ, R24 ;  /* 0x000000ffff067224 */ /* 0x000fe400078e0018 */
[----:B------:R-:W-:-:S02]  /*51220*/  IMAD.MOV.U32 R3, RZ, RZ, R25 ;  /* 0x000000ffff037224 */ /* 0x000fc400078e0019 */
[C---:B---3--:R-:W-:Y:S08]  /*51230*/  HMMA.16816.F32.BF16 R24, R8.reuse, R12, R16 ;  /* 0x0000000c0818723c */ /* 0x048ff00000041810 */
[----:B----4-:R-:W-:Y:S01]  /*51240*/  HMMA.16816.F32.BF16 R8, R8, R4, R20 ;  /* 0x000000040808723c */ /* 0x010fe20000041814 */
[----:B------:R-:W-:Y:S02]  /*51250*/  IMAD.MOV.U32 R16, RZ, RZ, R12 ;  /* 0x000000ffff107224 */ /* 0x000fe400078e000c */
[----:B------:R-:W-:-:S08]  /*51260*/  IMAD.MOV.U32 R7, RZ, RZ, R13 ;  /* 0x000000ffff077224 */ /* 0x000fd000078e000d */
[----:B------:R-:W-:Y:S04]  /*51270*/  STL.64 [R1+0x5b0], R24 ;  /* 0x0005b01801007387 */ /* 0x000fe80000100a00 */
[----:B------:R-:W-:Y:S04]  /*51280*/  STL.64 [R1+0x5b8], R26 ;  /* 0x0005b81a01007387 */ /* 0x000fe80000100a00 */
[----:B-1----:R-:W2:Y:S04]  /*51290*/  LDL.LU.64 R14, [R1+0x79b0] ;  /* 0x0079b000010e7983 */ /* 0x002ea80000300a00 */
[----:B------:R-:W2:Y:S04]  /*512a0*/  LDL.LU.64 R12, [R1+0x79a8] ;  /* 0x0079a800010c7983 */ /* 0x000ea80000300a00 */
[----:B------:R0:W-:Y:S04]  /*512b0*/  STL.64 [R1+0x7918], R4 ;  /* 0x0079180401007387 */ /* 0x0001e80000100a00 */
[----:B------:R-:W-:Y:S04]  /*512c0*/  STL.64 [R1+0x3e0], R8 ;  /* 0x0003e00801007387 */ /* 0x000fe80000100a00 */
[----:B------:R-:W-:Y:S01]  /*512d0*/  STL.64 [R1+0x3e8], R10 ;  /* 0x0003e80a01007387 */ /* 0x000fe20000100a00 */
[----:B0-----:R-:W-:-:S02]  /*512e0*/  IMAD.MOV.U32 R4, RZ, RZ, R16 ;  /* 0x000000ffff047224 */ /* 0x001fc400078e0010 */
[----:B------:R-:W-:-:S05]  /*512f0*/  IMAD.MOV.U32 R5, RZ, RZ, R7 ;  /* 0x000000ffff057224 */ /* 0x000fca00078e0007 */
[----:B------:R0:W-:Y:S04]  /*51300*/  STL.64 [R1+0x7930], R4 ;  /* 0x0079300401007387 */ /* 0x0001e80000100a00 */
[----:B------:R-:W3:Y:S04]  /*51310*/  LDL.64 R24, [R1] ;  /* 0x0000000001187983 */ /* 0x000ee80000100a00 */
[----:B------:R-:W2:Y:S01]  /*51320*/  LDL.64 R20, [R1+0x20] ;  /* 0x0000200001147983 */ /* 0x000ea20000100a00 */
[----:B0-----:R-:W-:Y:S02]  /*51330*/  IMAD.MOV.U32 R4, RZ, RZ, R6 ;  /* 0x000000ffff047224 */ /* 0x001fe400078e0006 */
[----:B------:R-:W-:Y:S01]  /*51340*/  IMAD.MOV.U32 R5, RZ, RZ, R3 ;  /* 0x000000ffff057224 */ /* 0x000fe200078e0003 */
[----:B---3--:R0:W-:Y:S04]  /*51350*/  STL.64 [R1+0x7988], R24 ;  /* 0x0079881801007387 */ /* 0x0081e80000100a00 */
[----:B------:R1:W-:Y:S04]  /*51360*/  STL.64 [R1+0x7948], R4 ;  /* 0x0079480401007387 */ /* 0x0003e80000100a00 */
[----:B0-----:R-:W3:Y:S04]  /*51370*/  LDL.LU.64 R24, [R1+0xc30] ;  /* 0x000c300001187983 */ /* 0x001ee80000300a00 */
[----:B------:R-:W4:Y:S01]  /*51380*/  LDL.LU.64 R26, [R1+0xc38] ;  /* 0x000c3800011a7983 */ /* 0x000f220000300a00 */
[----:B-1----:R-:W-:-:S02]  /*51390*/  IMAD.MOV.U32 R4, RZ, RZ, R2 ;  /* 0x000000ffff047224 */ /* 0x002fc400078e0002 */
[----:B------:R-:W-:Y:S01]  /*513a0*/  IMAD.MOV.U32 R5, RZ, RZ, R0 ;  /* 0x000000ffff057224 */ /* 0x000fe200078e0000 */
[----:B----4-:R-:W-:Y:S04]  /*513b0*/  STL.64 [R1+0x79a0], R26 ;  /* 0x0079a01a01007387 */ /* 0x010fe80000100a00 */
[----:B---3--:R0:W-:Y:S04]  /*513c0*/  STL.64 [R1+0x7998], R24 ;  /* 0x0079981801007387 */ /* 0x0081e80000100a00 */
[----:B0-----:R-:W2:Y:S04]  /*513d0*/  LDL.LU.64 R24, [R1+0xd80] ;  /* 0x000d800001187983 */ /* 0x001ea80000300a00 */
[----:B------:R-:W2:Y:S04]  /*513e0*/  LDL.LU.64 R26, [R1+0xd88] ;  /* 0x000d8800011a7983 */ /* 0x000ea80000300a00 */
[----:B------:R0:W-:Y:S04]  /*513f0*/  STL.64 [R1+0x7980], R4 ;  /* 0x0079800401007387 */ /* 0x0001e80000100a00 */
[----:B0-----:R-:W3:Y:S04]  /*51400*/  LDL.LU.64 R4, [R1+0xb30] ;  /* 0x000b300001047983 */ /* 0x001ee80000300a00 */
[----:B------:R-:W3:Y:S04]  /*51410*/  LDL.LU.64 R6, [R1+0xb38] ;  /* 0x000b380001067983 */ /* 0x000ee80000300a00 */
[----:B------:R-:W4:Y:S04]  /*51420*/  LDL.LU.64 R16, [R1+0x680] ;  /* 0x0006800001107983 */ /* 0x000f280000300a00 */
[----:B------:R-:W2:Y:S04]  /*51430*/  LDL.LU.64 R18, [R1+0x688] ;  /* 0x0006880001127983 */ /* 0x000ea80000300a00 */
[----:B--2---:R-:W-:Y:S04]  /*51440*/  STL.64 [R1+0x7928], R18 ;  /* 0x0079281201007387 */ /* 0x004fe80000100a00 */
[----:B----4-:R0:W-:Y:S04]  /*51450*/  STL.64 [R1+0x7920], R16 ;  /* 0x0079201001007387 */ /* 0x0101e80000100a00 */
[----:B0-----:R-:W2:Y:S04]  /*51460*/  LDL.LU.64 R16, [R1+0x6d0] ;  /* 0x0006d00001107983 */ /* 0x001ea80000300a00 */
[----:B------:R-:W4:Y:S04]  /*51470*/  LDL.LU.64 R18, [R1+0x6d8] ;  /* 0x0006d80001127983 */ /* 0x000f280000300a00 */
[----:B----4-:R-:W-:Y:S04]  /*51480*/  STL.64 [R1+0x7940], R18 ;  /* 0x0079401201007387 */ /* 0x010fe80000100a00 */
[----:B--2---:R0:W-:Y:S04]  /*51490*/  STL.64 [R1+0x7938], R16 ;  /* 0x0079381001007387 */ /* 0x0041e80000100a00 */
[----:B0-----:R-:W2:Y:S04]  /*514a0*/  LDL.LU.64 R16, [R1+0x890] ;  /* 0x0008900001107983 */ /* 0x001ea80000300a00 */
[----:B------:R-:W4:Y:S04]  /*514b0*/  LDL.LU.64 R18, [R1+0x898] ;  /* 0x0008980001127983 */ /* 0x000f280000300a00 */
[----:B----4-:R-:W-:Y:S04]  /*514c0*/  STL.64 [R1+0x7958], R18 ;  /* 0x0079581201007387 */ /* 0x010fe80000100a00 */
[----:B--2---:R0:W-:Y:S04]  /*514d0*/  STL.64 [R1+0x7950], R16 ;  /* 0x0079501001007387 */ /* 0x0041e80000100a00 */
[----:B0-----:R-:W2:Y:S04]  /*514e0*/  LDL.LU.64 R16, [R1+0x960] ;  /* 0x0009600001107983 */ /* 0x001ea80000300a00 */
[----:B------:R-:W4:Y:S01]  /*514f0*/  LDL.LU.64 R18, [R1+0x968] ;  /* 0x0009680001127983 */ /* 0x000f220000300a00 */
[----:B------:R-:W-:Y:S03]  /*51500*/  HMMA.16816.F32.BF16 R24, R12, R20, R24 ;  /* 0x000000140c18723c */ /* 0x000fe60000041818 */
[----:B----4-:R-:W-:Y:S04]  /*51510*/  STL.64 [R1+0x7968], R18 ;  /* 0x0079681201007387 */ /* 0x010fe80000100a00 */
[----:B--2---:R0:W-:Y:S04]  /*51520*/  STL.64 [R1+0x7960], R16 ;  /* 0x0079601001007387 */ /* 0x0041e80000100a00 */
[----:B0-----:R-:W2:Y:S04]  /*51530*/  LDL.LU.64 R16, [R1+0xa40] ;  /* 0x000a400001107983 */ /* 0x001ea80000300a00 */
[----:B------:R-:W2:Y:S04]  /*51540*/  LDL.LU.64 R18, [R1+0xa48] ;  /* 0x000a480001127983 */ /* 0x000ea80000300a00 */
[----:B------:R-:W4:Y:S04]  /*51550*/  LDL.LU.64 R8, [R1+0xbd0] ;  /* 0x000bd00001087983 */ /* 0x000f280000300a00 */
[----:B------:R-:W2:Y:S01]  /*51560*/  LDL.LU.64 R10, [R1+0xbd8] ;  /* 0x000bd800010a7983 */ /* 0x000ea20000300a00 */
[----:B------:R-:W-:-:S02]  /*51570*/  IMAD.MOV.U32 R2, RZ, RZ, R20 ;  /* 0x000000ffff027224 */ /* 0x000fc400078e0014 */
[----:B------:R-:W-:Y:S01]  /*51580*/  IMAD.MOV.U32 R0, RZ, RZ, R21 ;  /* 0x000000ffff007224 */ /* 0x000fe200078e0015 */
[----:B--2---:R-:W-:Y:S04]  /*51590*/  STL.64 [R1+0x7900], R10 ;  /* 0x0079000a01007387 */ /* 0x004fe80000100a00 */
[----:B----4-:R0:W-:Y:S04]  /*515a0*/  STL.64 [R1+0x78f8], R8 ;  /* 0x0078f80801007387 */ /* 0x0101e80000100a00 */
[----:B0-----:R-:W2:Y:S04]  /*515b0*/  LDL.LU.64 R8, [R1+0xcd0] ;  /* 0x000cd00001087983 */ /* 0x001ea80000300a00 */
[----:B------:R-:W2:Y:S04]  /*515c0*/  LDL.LU.64 R10, [R1+0xcd8] ;  /* 0x000cd800010a7983 */ /* 0x000ea80000300a00 */
[----:B------:R-:W-:Y:S04]  /*515d0*/  STL.64 [R1+0x3c0], R24 ;  /* 0x0003c01801007387 */ /* 0x000fe80000100a00 */
[----:B------:R0:W-:Y:S04]  /*515e0*/  STL.64 [R1+0x3c8], R26 ;  /* 0x0003c81a01007387 */ /* 0x0001e80000100a00 */
[----:B0-----:R-:W4:Y:S04]  /*515f0*/  LDL.LU.64 R26, [R1+0x79a0] ;  /* 0x0079a000011a7983 */ /* 0x001f280000300a00 */
[----:B------:R-:W4:Y:S04]  /*51600*/  LDL.LU.64 R24, [R1+0x7998] ;  /* 0x0079980001187983 */ /* 0x000f280000300a00 */
[----:B------:R-:W4:Y:S02]  /*51610*/  LDL.LU.64 R20, [R1+0x7990] ;  /* 0x0079900001147983 */ /* 0x000f240000300a00 */
[----:B----4-:R-:W-:-:S15]  /*51620*/  HMMA.16816.F32.BF16 R24, R12, R20, R24 ;  /* 0x000000140c18723c */ /* 0x010fde0000041818 */
[----:B------:R-:W-:-:S04]  /*51630*/  NOP ;  /* 0x0000000000007918 */ /* 0x000fc80000000000 */
[----:B------:R0:W-:Y:S04]  /*51640*/  STL.64 [R1+0x3b0], R24 ;  /* 0x0003b01801007387 */ /* 0x0001e80000100a00 */
[----:B------:R-:W-:Y:S04]  /*51650*/  STL.64 [R1+0x3b8], R26 ;  /* 0x0003b81a01007387 */ /* 0x000fe80000100a00 */
[----:B0-----:R-:W3:Y:S02]  /*51660*/  LDL.LU.64 R24, [R1+0x7988] ;  /* 0x0079880001187983 */ /* 0x001ee40000300a00 */
[----:B---3--:R-:W-:Y:S01]  /*51670*/  HMMA.16816.F32.BF16 R4, R12, R24, R4 ;  /* 0x000000180c04723c */ /* 0x008fe20000041804 */
[----:B------:R-:W-:-:S15]  /*51680*/  IMAD.MOV.U32 R3, RZ, RZ, R25 ;  /* 0x000000ffff037224 */ /* 0x000fde00078e0019 */
[----:B------:R-:W-:-:S03]  /*51690*/  NOP ;  /* 0x0000000000007918 */ /* 0x000fc60000000000 */
[----:B------:R0:W-:Y:S04]  /*516a0*/  STL.64 [R1+0x3a0], R4 ;  /* 0x0003a00401007387 */ /* 0x0001e80000100a00 */
[----:B------:R1:W-:Y:S04]  /*516b0*/  STL.64 [R1+0x3a8], R6 ;  /* 0x0003a80601007387 */ /* 0x0003e80000100a00 */
[----:B0-----:R-:W3:Y:S01]  /*516c0*/  LDL.LU.64 R4, [R1+0x7980] ;  /* 0x0079800001047983 */ /* 0x001ee20000300a00 */
[----:B-1----:R-:W-:-:S03]  /*516d0*/  IMAD.MOV.U32 R6, RZ, RZ, R24 ;  /* 0x000000ffff067224 */ /* 0x002fc600078e0018 */
[----:B------:R-:W4:Y:S04]  /*516e0*/  LDL.LU.64 R26, [R1+0x7978] ;  /* 0x00797800011a7983 */ /* 0x000f280000300a00 */
[----:B------:R-:W2:Y:S02]  /*516f0*/  LDL.LU.64 R24, [R1+0x7970] ;  /* 0x0079700001187983 */ /* 0x000ea40000300a00 */
[----:B--2---:R-:W-:-:S15]  /*51700*/  HMMA.16816.F32.BF16 R16, R12, R24, R16 ;  /* 0x000000180c10723c */ /* 0x004fde0000041810 */
[----:B------:R-:W-:-:S04]  /*51710*/  NOP ;  /* 0x0000000000007918 */ /* 0x000fc80000000000 */
[----:B------:R-:W-:Y:S04]  /*51720*/  STL.64 [R1+0x390], R16 ;  /* 0x0003901001007387 */ /* 0x000fe80000100a00 */
[----:B------:R0:W-:Y:S04]  /*51730*/  STL.64 [R1+0x398], R18 ;  /* 0x0003981201007387 */ /* 0x0001e80000100a00 */
[----:B0-----:R-:W3:Y:S04]  /*51740*/  LDL.LU.64 R18, [R1+0x7968] ;  /* 0x0079680001127983 */ /* 0x001ee80000300a00 */
[----:B------:R-:W3:Y:S04]  /*51750*/  LDL.LU.64 R16, [R1+0x7960] ;  /* 0x0079600001107983 */ /* 0x000ee80000300a00 */
[----:B----4-:R-:W-:Y:S04]  /*51760*/  STL.64 [R1+0x78e0], R26 ;  /* 0x0078e01a01007387 */ /* 0x010fe80000100a00 */
[----:B------:R0:W-:Y:S02]  /*51770*/  STL.64 [R1+0x78d8], R24 ;  /* 0x0078d81801007387 */ /* 0x0001e40000100a00 */
[----:B0-----:R-:W-:-:S02]  /*51780*/  IMAD.MOV.U32 R24, RZ, RZ, R6 ;  /* 0x000000ffff187224 */ /* 0x001fc400078e0006 */
[----:B---3--:R-:W-:Y:S01]  /*51790*/  HMMA.16816.F32.BF16 R4, R12, R4, R16 ;  /* 0x000000040c04723c */ /* 0x008fe20000041810 */
[----:B------:R-:W2:Y:S04]  /*517a0*/  LDL.LU.64 R18, [R1+0x7958] ;  /* 0x0079580001127983 */ /* 0x000ea80000300a00 */
[----:B------:R-:W2:-:S14]  /*517b0*/  LDL.LU.64 R16, [R1+0x7950] ;  /* 0x0079500001107983 */ /* 0x000e9c0000300a00 */
[----:B------:R0:W-:Y:S04]  /*517c0*/  STL.64 [R1+0x380], R4 ;  /* 0x0003800401007387 */ /* 0x0001e80000100a00 */
[----:B------:R2:W-:Y:S04]  /*517d0*/  STL.64 [R1+0x388], R6 ;  /* 0x0003880601007387 */ /* 0x0005e80000100a00 */
[----:B0-----:R-:W2:Y:S02]  /*517e0*/  LDL.LU.64 R4, [R1+0x7948] ;  /* 0x0079480001047983 */ /* 0x001ea40000300a00 */
[----:B--2---:R-:W-:Y:S02]  /*517f0*/  HMMA.16816.F32.BF16 R4, R12, R4, R16 ;  /* 0x000000040c04723c */ /* 0x004fe40000041810 */
[----:B------:R-:W2:Y:S04]  /*51800*/  LDL.LU.64 R18, [R1+0x7940] ;  /* 0x0079400001127983 */ /* 0x000ea80000300a00 */
[----:B------:R-:W2:-:S13]  /*51810*/  LDL.LU.64 R16, [R1+0x7938] ;  /* 0x0079380001107983 */ /* 0x000e9a0000300a00 */
[----:B------:R0:W-:Y:S04]  /*51820*/  STL.64 [R1+0x370], R4 ;  /* 0x0003700401007387 */ /* 0x0001e80000100a00 */
[----:B------:R2:W-:Y:S04]  /*51830*/  STL.64 [R1+0x378], R6 ;  /* 0x0003780601007387 */ /* 0x0005e80000100a00 */
[----:B0-----:R-:W2:Y:S02]  /*51840*/  LDL.LU.64 R4, [R1+0x7930] ;  /* 0x0079300001047983 */ /* 0x001ea40000300a00 */
[----:B--2---:R-:W-:Y:S02]  /*51850*/  HMMA.16816.F32.BF16 R4, R12, R4, R16 ;  /* 0x000000040c04723c */ /* 0x004fe40000041810 */
[----:B------:R-:W2:Y:S04]  /*51860*/  LDL.LU.64 R18, [R1+0x7928] ;  /* 0x0079280001127983 */ /* 0x000ea80000300a00 */
[----:B------:R-:W2:-:S13]  /*51870*/  LDL.LU.64 R16, [R1+0x7920] ;  /* 0x0079200001107983 */ /* 0x000e9a0000300a00 */
[----:B------:R0:W-:Y:S04]  /*51880*/  STL.64 [R1+0x360], R4 ;  /* 0x0003600401007387 */ /* 0x0001e80000100a00 */
[----:B------:R-:W-:Y:S04]  /*51890*/  STL.64 [R1+0x368], R6 ;  /* 0x0003680601007387 */ /* 0x000fe80000100a00 */
[----:B0-----:R-:W2:Y:S02]  /*518a0*/  LDL.LU.64 R4, [R1+0x7918] ;  /* 0x0079180001047983 */ /* 0x001ea40000300a00 */
[----:B--2---:R-:W-:Y:S02]  /*518b0*/  HMMA.16816.F32.BF16 R12, R12, R4, R16 ;  /* 0x000000040c0c723c */ /* 0x004fe40000041810 */
[----:B------:R-:W2:Y:S04]  /*518c0*/  LDL.LU.64 R18, [R1+0x7910] ;  /* 0x0079100001127983 */ /* 0x000ea80000300a00 */
[----:B------:R-:W2:-:S13]  /*518d0*/  LDL.LU.64 R16, [R1+0x7908] ;  /* 0x0079080001107983 */ /* 0x000e9a0000300a00 */
[----:B------:R0:W-:Y:S04]  /*518e0*/  STL.64 [R1+0x210], R12 ;  /* 0x0002100c01007387 */ /* 0x0001e80000100a00 */
[----:B------:R-:W-:Y:S04]  /*518f0*/  STL.64 [R1+0x218], R14 ;  /* 0x0002180e01007387 */ /* 0x000fe80000100a00 */
[----:B0-----:R-:W3:Y:S04]  /*51900*/  LDL.64 R12, [R1+0x50] ;  /* 0x00005000010c7983 */ /* 0x001ee80000100a00 */
[----:B---3--:R0:W-:Y:S02]  /*51910*/  STL.64 [R1+0x78d0], R12 ;  /* 0x0078d00c01007387 */ /* 0x0081e40000100a00 */
[----:B0-----:R-:W-:-:S02]  /*51920*/  IMAD.MOV.U32 R12, RZ, RZ, R2 ;  /* 0x000000ffff0c7224 */ /* 0x001fc400078e0002 */
[----:B------:R-:W-:-:S07]  /*51930*/  IMAD.MOV.U32 R13, RZ, RZ, R0 ;  /* 0x000000ffff0d7224 */ /* 0x000fce00078e0000 */
[----:B--2---:R-:W-:Y:S01]  /*51940*/  HMMA.16816.F32.BF16 R12, R16, R12, R8 ;  /* 0x0000000c100c723c */ /* 0x004fe20000041808 */
[----:B------:R-:W2:Y:S04]  /*51950*/  LDL.LU.64 R10, [R1+0x7900] ;  /* 0x00790000010a7983 */ /* 0x000ea80000300a00 */
[----:B------:R-:W2:-:S14]  /*51960*/  LDL.LU.64 R8, [R1+0x78f8] ;  /* 0x0078f80001087983 */ /* 0x000e9c0000300a00 */
[----:B------:R0:W-:Y:S04]  /*51970*/  STL.64 [R1+0x200], R12 ;  /* 0x0002000c01007387 */ /* 0x0001e80000100a00 */
[----:B------:R1:W-:Y:S01]  /*51980*/  STL.64 [R1+0x208], R14 ;  /* 0x0002080e01007387 */ /* 0x0003e20000100a00 */
[----:B--2---:R-:W-:-:S15]  /*51990*/  HMMA.16816.F32.BF16 R8, R16, R20, R8 ;  /* 0x000000141008723c */ /* 0x004fde0000041808 */
[----:B------:R-:W-:-:S04]  /*519a0*/  NOP ;  /* 0x0000000000007918 */ /* 0x000fc80000000000 */
[----:B------:R-:W-:Y:S04]  /*519b0*/  STL.64 [R1+0x1f0], R8 ;  /* 0x0001f00801007387 */ /* 0x000fe80000100a00 */
[----:B------:R-:W-:Y:S04]  /*519c0*/  STL.64 [R1+0x1f8], R10 ;  /* 0x0001f80a01007387 */ /* 0x000fe80000100a00 */
[----:B0-----:R-:W2:Y:S04]  /*519d0*/  LDL.LU.64 R12, [R1+0x9f0] ;  /* 0x0009f000010c7983 */ /* 0x001ea80000300a00 */
[----:B-1----:R-:W3:Y:S04]  /*519e0*/  LDL.LU.64 R14, [R1+0x9f8] ;  /* 0x0009f800010e7983 */ /* 0x002ee80000300a00 */
[----:B---3--:R-:W-:Y:S04]  /*519f0*/  STL.64 [R1+0x78f0], R14 ;  /* 0x0078f00e01007387 */ /* 0x008fe80000100a00 */
[----:B--2---:R0:W-:Y:S04]  /*51a00*/  STL.64 [R1+0x78e8], R12 ;  /* 0x0078e80c01007387 */ /* 0x0041e80000100a00 */
[----:B0-----:R-:W2:Y:S04]  /*51a10*/  LDL.LU.64 R12, [R1+0xad0] ;  /* 0x000ad000010c7983 */ /* 0x001ea80000300a00 */
[----:B------:R-:W2:Y:S04]  /*51a20*/  LDL.LU.64 R14, [R1+0xad8] ;  /* 0x000ad800010e7983 */ /* 0x000ea80000300a00 */
[----:B------:R-:W3:Y:S04]  /*51a30*/  LDL.LU.64 R8, [R1+0x690] ;  /* 0x0006900001087983 */ /* 0x000ee80000300a00 */
[----:B------:R-:W4:Y:S01]  /*51a40*/  LDL.LU.64 R10, [R1+0x698] ;  /* 0x00069800010a7983 */ /* 0x000f220000300a00 */
[----:B------:R-:W-:-:S02]  /*51a50*/  IMAD.MOV.U32 R6, RZ, RZ, R20 ;  /* 0x000000ffff067224 */ /* 0x000fc400078e0014 */
[----:B------:R-:W-:Y:S02]  /*51a60*/  IMAD.MOV.U32 R25, RZ, RZ, R3 ;  /* 0x000000ffff197224 */ /* 0x000fe400078e0003 */
[----:B------:R-:W-:Y:S01]  /*51a70*/  IMAD.MOV.U32 R3, RZ, RZ, R21 ;  /* 0x000000ffff037224 */ /* 0x000fe200078e0015 */
[----:B----4-:R-:W-:Y:S04]  /*51a80*/  STL.64 [R1+0x78c8], R10 ;  /* 0x0078c80a01007387 */ /* 0x010fe80000100a00 */
[----:B---3--:R0:W-:Y:S04]  /*51a90*/  STL.64 [R1+0x78c0], R8 ;  /* 0x0078c00801007387 */ /* 0x0081e80000100a00 */
[----:B0-----:R-:W3:Y:S04]  /*51aa0*/  LDL.LU.64 R8, [R1+0x910] ;  /* 0x0009100001087983 */ /* 0x001ee80000300a00 */
[----:B------:R-:W3:Y:S04]  /*51ab0*/  LDL.LU.64 R10, [R1+0x918] ;  /* 0x00091800010a7983 */ /* 0x000ee80000300a00 */
[----:B------:R-:W-:Y:S04]  /*51ac0*/  STL [R1+0x78b8], R6 ;  /* 0x0078b80601007387 */ /* 0x000fe80000100800 */
[----:B------:R0:W-:Y:S04]  /*51ad0*/  STL.64 [R1+0x78b0], R4 ;  /* 0x0078b00401007387 */ /* 0x0001e80000100a00 */
[----:B0-----:R-:W4:Y:S04]  /*51ae0*/  LDL.64 R4, [R1+0x40] ;  /* 0x0000400001047983 */ /* 0x001f280000100a00 */
[----:B------:R-:W3:Y:S04]  /*51af0*/  LDL.LU.64 R20, [R1+0x650] ;  /* 0x0006500001147983 */ /* 0x000ee80000300a00 */
[----:B------:R-:W3:Y:S01]  /*51b00*/  LDL.LU.64 R22, [R1+0x658] ;  /* 0x0006580001167983 */ /* 0x000ee20000300a00 */
[C---:B--2---:R-:W-:Y:S03]  /*51b10*/  HMMA.16816.F32.BF16 R24, R16.reuse, R24, R12 ;  /* 0x000000181018723c */ /* 0x044fe6000004180c */
[----:B---3--:R-:W-:Y:S04]  /*51b20*/  STL.64 [R1+0x78a0], R22 ;  /* 0x0078a01601007387 */ /* 0x008fe80000100a00 */
[----:B------:R0:W-:Y:S04]  /*51b30*/  STL.64 [R1+0x7898], R20 ;  /* 0x0078981401007387 */ /* 0x0001e80000100a00 */
[----:B0-----:R-:W2:Y:S04]  /*51b40*/  LDL.64 R20, [R1+0x30] ;  /* 0x0000300001147983 */ /* 0x001ea80000100a00 */
[----:B------:R-:W3:Y:S04]  /*51b50*/  LDL.LU.64 R14, [R1+0x78f0] ;  /* 0x0078f000010e7983 */ /* 0x000ee80000300a00 */
[----:B------:R-:W3:Y:S04]  /*51b60*/  LDL.LU.64 R12, [R1+0x78e8] ;  /* 0x0078e800010c7983 */ /* 0x000ee80000300a00 */
[----:B------:R-:W-:Y:S04]  /*51b70*/  STL.64 [R1+0x1e0], R24 ;  /* 0x0001e01801007387 */ /* 0x000fe80000100a00 */
[----:B------:R0:W-:Y:S04]  /*51b80*/  STL.64 [R1+0x1e8], R26 ;  /* 0x0001e81a01007387 */ /* 0x0001e80000100a00 */
[----:B0-----:R-:W2:Y:S04]  /*51b90*/  LDL.LU.64 R26, [R1+0x78e0] ;  /* 0x0078e000011a7983 */ /* 0x001ea80000300a00 */
[----:B------:R-:W3:Y:S02]  /*51ba0*/  LDL.LU.64 R24, [R1+0x78d8] ;  /* 0x0078d80001187983 */ /* 0x000ee40000300a00 */
[----:B---3--:R-:W-:-:S15]  /*51bb0*/  HMMA.16816.F32.BF16 R12, R16, R24, R12 ;  /* 0x00000018100c723c */ /* 0x008fde000004180c */
[----:B------:R-:W-:-:S04]  /*51bc0*/  NOP ;  /* 0x0000000000007918 */ /* 0x000fc80000000000 */
[----:B------:R0:W-:Y:S04]  /*51bd0*/  STL.64 [R1+0x1d0], R12 ;  /* 0x0001d00c01007387 */ /* 0x0001e80000100a00 */
[----:B------:R-:W-:Y:S04]  /*51be0*/  STL.64 [R1+0x1d8], R14 ;  /* 0x0001d80e01007387 */ /* 0x000fe80000100a00 */
[----:B0-----:R-:W3:Y:S04]  /*51bf0*/  LDL.LU.64 R12, [R1+0x78d0] ;  /* 0x0078d000010c7983 */ /* 0x001ee80000300a00 */
[----:B--2---:R-:W-:Y:S04]  /*51c00*/  STL.64 [R1+0x7880], R26 ;  /* 0x0078801a01007387 */ /* 0x004fe80000100a00 */
[----:B------:R0:W-:Y:S04]  /*51c10*/  STL.64 [R1+0x7878], R24 ;  /* 0x0078781801007387 */ /* 0x0001e80000100a00 */
[----:B0-----:R-:W2:Y:S01]  /*51c20*/  LDL.64 R24, [R1+0x20] ;  /* 0x0000200001187983 */ /* 0x001ea20000100a00 */
[----:B---3--:R-:W-:Y:S03]  /*51c30*/  HMMA.16816.F32.BF16 R8, R16, R12, R8 ;  /* 0x0000000c1008723c */ /* 0x008fe60000041808 */
[----:B--2---:R0:W-:Y:S04]  /*51c40*/  STL.64 [R1+0x78a8], R24 ;  /* 0x0078a81801007387 */ /* 0x0041e80000100a00 */
[----:B0-----:R-:W2:Y:S04]  /*51c50*/  LDL.LU.64 R24, [R1+0x660] ;  /* 0x0006600001187983 */ /* 0x001ea80000300a00 */
[----:B------:R-:W2:Y:S08]  /*51c60*/  LDL.LU.64 R26, [R1+0x668] ;  /* 0x00066800011a7983 */ /* 0x000eb00000300a00 */
[----:B------:R-:W-:Y:S04]  /*51c70*/  STL.64 [R1+0x1c0], R8 ;  /* 0x0001c00801007387 */ /* 0x000fe80000100a00 */
[----:B------:R0:W-:Y:S04]  /*51c80*/  STL.64 [R1+0x1c8], R10 ;  /* 0x0001c80a01007387 */ /* 0x0001e80000100a00 */
[----:B0-----:R-:W3:Y:S04]  /*51c90*/  LDL.LU.64 R10, [R1+0x78c8] ;  /* 0x0078c800010a7983 */ /* 0x001ee80000300a00 */
[----:B------:R-:W3:Y:S04]  /*51ca0*/  LDL.LU.64 R8, [R1+0x78c0] ;  /* 0x0078c00001087983 */ /* 0x000ee80000300a00 */
[----:B------:R0:W-:Y:S01]  /*51cb0*/  STL.64 [R1+0x7870], R12 ;  /* 0x0078700c01007387 */ /* 0x0001e20000100a00 */
[----:B----4-:R-:W-:-:S02]  /*51cc0*/  IMAD.MOV.U32 R7, RZ, RZ, R5 ;  /* 0x000000ffff077224 */ /* 0x010fc400078e0005 */
[----:B------:R-:W-:Y:S01]  /*51cd0*/  IMAD.MOV.U32 R2, RZ, RZ, R20 ;  /* 0x000000ffff027224 */ /* 0x000fe200078e0014 */
[----:B0-----:R-:W4:Y:S04]  /*51ce0*/  LDL.LU.64 R12, [R1+0xca0] ;  /* 0x000ca000010c7983 */ /* 0x001f280000300a00 */
[----:B------:R-:W4:Y:S01]  /*51cf0*/  LDL.LU.64 R14, [R1+0xca8] ;  /* 0x000ca800010e7983 */ /* 0x000f220000300a00 */
[----:B------:R-:W-:Y:S01]  /*51d00*/  IMAD.MOV.U32 R0, RZ, RZ, R21 ;  /* 0x000000ffff007224 */ /* 0x000fe200078e0015 */
[C---:B--2---:R-:W-:Y:S08]  /*51d10*/  HMMA.16816.F32.BF16 R24, R16.reuse, R20, R24 ;  /* 0x000000141018723c */ /* 0x044ff00000041818 */
[----:B---3--:R-:W-:-:S15]  /*51d20*/  HMMA.16816.F32.BF16 R8, R16, R4, R8 ;  /* 0x000000041008723c */ /* 0x008fde0000041808 */
[----:B------:R-:W-:-:S04]  /*51d30*/  NOP ;  /* 0x0000000000007918 */ /* 0x000fc80000000000 */
[----:B------:R0:W-:Y:S04]  /*51d40*/  STL.64 [R1+0x1b0], R8 ;  /* 0x0001b00801007387 */ /* 0x0001e80000100a00 */
[----:B------:R-:W-:Y:S04]  /*51d50*/  STL.64 [R1+0x1b8], R10 ;  /* 0x0001b80a01007387 */ /* 0x000fe80000100a00 */
[----:B------:R-:W2:Y:S01]  /*51d60*/  LDL.LU R6, [R1+0x78b8] ;  /* 0x0078b80001067983 */ /* 0x000ea20000300800 */
[----:B0-----:R-:W-:-:S03]  /*51d70*/  IMAD.MOV.U32 R8, RZ, RZ, R4 ;  /* 0x000000ffff087224 */ /* 0x001fc600078e0004 */
[----:B------:R-:W3:Y:S04]  /*51d80*/  LDL.LU.64 R4, [R1+0x78b0] ;  /* 0x0078b00001047983 */ /* 0x000ee80000300a00 */
[----:B------:R0:W-:Y:S04]  /*51d90*/  STL.64 [R1+0x1a0], R24 ;  /* 0x0001a01801007387 */ /* 0x0001e80000100a00 */
[----:B------:R-:W-:Y:S04]  /*51da0*/  STL.64 [R1+0x1a8], R26 ;  /* 0x0001a81a01007387 */ /* 0x000fe80000100a00 */
[----:B0-----:R-:W4:Y:S04]  /*51db0*/  LDL.LU.64 R24, [R1+0x78a8] ;  /* 0x0078a80001187983 */ /* 0x001f280000300a00 */
[----:B------:R-:W3:Y:S04]  /*51dc0*/  LDL.LU.64 R22, [R1+0x78a0] ;  /* 0x0078a00001167983 */ /* 0x000ee80000300a00 */
[----:B------:R-:W3:Y:S02]  /*51dd0*/  LDL.LU.64 R20, [R1+0x7898] ;  /* 0x0078980001147983 */ /* 0x000ee40000300a00 */
[----:B---3--:R-:W-:Y:S02]  /*51de0*/  HMMA.16816.F32.BF16 R16, R16, R4, R20 ;  /* 0x000000041010723c */ /* 0x008fe40000041814 */
[----:B------:R-:W4:Y:S04]  /*51df0*/  LDL.LU.64 R22, [R1+0x7890] ;  /* 0x0078900001167983 */ /* 0x000f280000300a00 */
[----:B------:R-:W4:Y:S04]  /*51e00*/  LDL.LU.64 R20, [R1+0x7888] ;  /* 0x0078880001147983 */ /* 0x000f280000300a00 */
[----:B------:R0:W-:Y:S02]  /*51e10*/  STL.64 [R1+0x7838], R4 ;  /* 0x0078380401007387 */ /* 0x0001e40000100a00 */
[----:B0-----:R-:W-:-:S02]  /*51e20*/  IMAD.MOV.U32 R4, RZ, RZ, R2 ;  /* 0x000000ffff047224 */ /* 0x001fc400078e0002 */
[----:B------:R-:W-:-:S05]  /*51e30*/  IMAD.MOV.U32 R5, RZ, RZ, R0 ;  /* 0x000000ffff057224 */ /* 0x000fca00078e0000 */
[----:B------:R-:W-:Y:S04]  /*51e40*/  STL.64 [R1+0xb0], R16 ;  /* 0x0000b01001007387 */ /* 0x000fe80000100a00 */
[----:B------:R-:W-:Y:S04]  /*51e50*/  STL.64 [R1+0xb8], R18 ;  /* 0x0000b81201007387 */ /* 0x000fe80000100a00 */
[----:B------:R0:W-:Y:S02]  /*51e60*/  STL.64 [R1+0x7850], R4 ;  /* 0x0078500401007387 */ /* 0x0001e40000100a00 */
[----:B0-----:R-:W-:-:S02]  /*51e70*/  IMAD.MOV.U32 R4, RZ, RZ, R8 ;  /* 0x000000ffff047224 */ /* 0x001fc400078e0008 */
[----:B------:R-:W-:Y:S01]  /*51e80*/  IMAD.MOV.U32 R5, RZ, RZ, R7 ;  /* 0x000000ffff057224 */ /* 0x000fe200078e0007 */
[----:B----4-:R-:W-:-:S15]  /*51e90*/  HMMA.16816.F32.BF16 R12, R20, R24, R12 ;  /* 0x00000018140c723c */ /* 0x010fde000004180c */
[----:B------:R-:W-:-:S04]  /*51ea0*/  NOP ;  /* 0x0000000000007918 */ /* 0x000fc80000000000 */
[----:B------:R0:W-:Y:S04]  /*51eb0*/  STL.64 [R1+0xa0], R12 ;  /* 0x0000a00c01007387 */ /* 0x0001e80000100a00 */
[----:B------:R1:W-:Y:S04]  /*51ec0*/  STL.64 [R1+0xa8], R14 ;  /* 0x0000a80e01007387 */ /* 0x0003e80000100a00 */
[----:B0-----:R-:W3:Y:S04]  /*51ed0*/  LDL.LU.64 R12, [R1+0xba0] ;  /* 0x000ba000010c7983 */ /* 0x001ee80000300a00 */
[----:B-1----:R-:W3:Y:S04]  /*51ee0*/  LDL.LU.64 R14, [R1+0xba8] ;  /* 0x000ba800010e7983 */ /* 0x002ee80000300a00 */
[----:B------:R-:W-:Y:S04]  /*51ef0*/  STL.64 [R1+0x7868], R4 ;  /* 0x0078680401007387 */ /* 0x000fe80000100a00 */
[----:B------:R-:W4:Y:S04]  /*51f00*/  LDL.LU.64 R16, [R1+0xa70] ;  /* 0x000a700001107983 */ /* 0x000f280000300a00 */
[----:B------:R-:W2:Y:S04]  /*51f10*/  LDL.LU.64 R18, [R1+0xa78] ;  /* 0x000a780001127983 */ /* 0x000ea80000300a00 */
[----:B--2---:R-:W-:Y:S04]  /*51f20*/  STL.64 [R1+0x77f8], R18 ;  /* 0x0077f81201007387 */ /* 0x004fe80000100a00 */
[----:B----4-:R0:W-:Y:S04]  /*51f30*/  STL.64 [R1+0x77f0], R16 ;  /* 0x0077f01001007387 */ /* 0x0101e80000100a00 */
[----:B------:R-:W2:Y:S04]  /*51f40*/  LDL.LU.64 R8, [R1+0x990] ;  /* 0x0009900001087983 */ /* 0x000ea80000300a00 */
[----:B------:R-:W4:Y:S01]  /*51f50*/  LDL.LU.64 R10, [R1+0x998] ;  /* 0x00099800010a7983 */ /* 0x000f220000300a00 */
[----:B0-----:R-:W-:-:S02]  /*51f60*/  IMAD.MOV.U32 R16, RZ, RZ, R6 ;  /* 0x000000ffff107224 */ /* 0x001fc400078e0006 */
[----:B------:R-:W-:-:S07]  /*51f70*/  IMAD.MOV.U32 R17, RZ, RZ, R3 ;  /* 0x000000ffff117224 */ /* 0x000fce00078e0003 */
[----:B---3--:R-:W-:Y:S01]  /*51f80*/  HMMA.16816.F32.BF16 R4, R20, R16, R12 ;  /* 0x000000101404723c */ /* 0x008fe2000004180c */
[----:B------:R-:W-:Y:S02]  /*51f90*/  IMAD.MOV.U32 R2, RZ, RZ, R24 ;  /* 0x000000ffff027224 */ /* 0x000fe400078e0018 */
[----:B------:R-:W-:Y:S01]  /*51fa0*/  IMAD.MOV.U32 R0, RZ, RZ, R25 ;  /* 0x000000ffff007224 */ /* 0x000fe200078e0019 */
[----:B----4-:R-:W-:Y:S04]  /*51fb0*/  STL.64 [R1+0x77e8], R10 ;  /* 0x0077e80a01007387 */ /* 0x010fe80000100a00 */
[----:B--2---:R0:W-:Y:S04]  /*51fc0*/  STL.64 [R1+0x77e0], R8 ;  /* 0x0077e00801007387 */ /* 0x0041e80000100a00 */
[----:B0-----:R-:W2:Y:S04]  /*51fd0*/  LDL.64 R8, [R1] ;  /* 0x0000000001087983 */ /* 0x001ea80000100a00 */
[----:B------:R-:W2:Y:S04]  /*51fe0*/  LDL.LU.64 R24, [R1+0xaa0] ;  /* 0x000aa00001187983 */ /* 0x000ea80000300a00 */
[----:B------:R-:W2:Y:S04]  /*51ff0*/  LDL.LU.64 R26, [R1+0xaa8] ;  /* 0x000aa800011a7983 */ /* 0x000ea80000300a00 */
[----:B------:R-:W-:Y:S04]  /*52000*/  STL.64 [R1+0x90], R4 ;  /* 0x0000900401007387 */ /* 0x000fe80000100a00 */
[----:B------:R-:W-:Y:S04]  /*52010*/  STL.64 [R1+0x98], R6 ;  /* 0x0000980601007387 */ /* 0x000fe80000100a00 */
[----:B------:R0:W-:Y:S04]  /*52020*/  STL.64 [R1+0x7808], R16 ;  /* 0x0078081001007387 */ /* 0x0001e80000100a00 */
[----:B------:R-:W3:Y:S04]  /*52030*/  LDL.LU.64 R12, [R1+0x9c0] ;  /* 0x0009c000010c7983 */ /* 0x000ee80000300a00 */
[----:B------:R-:W3:Y:S01]  /*52040*/  LDL.LU.64 R14, [R1+0x9c8] ;  /* 0x0009c800010e7983 */ /* 0x000ee20000300a00 */
[----:B0-----:R-:W-:-:S03]  /*52050*/  IMAD.MOV.U32 R16, RZ, RZ, R2 ;  /* 0x000000ffff107224 */ /* 0x001fc600078e0002 */
[----:B------:R-:W4:Y:S01]  /*52060*/  LDL.LU.64 R4, [R1+0x6b0] ;  /* 0x0006b00001047983 */ /* 0x000f220000300a00 */
[----:B------:R-:W-:-:S03]  /*52070*/  IMAD.MOV.U32 R17, RZ, RZ, R0 ;  /* 0x000000ffff117224 */ /* 0x000fc600078e0000 */
[----:B------:R-:W4:Y:S04]  /*52080*/  LDL.LU.64 R6, [R1+0x6b8] ;  /* 0x0006b80001067983 */ /* 0x000f280000300a00 */
[----:B------:R0:W-:Y:S04]  /*52090*/  STL.64 [R1+0x7830], R16 ;  /* 0x0078301001007387 */ /* 0x0001e80000100a00 */
[----:B0-----:R-:W2:Y:S04]  /*520a0*/  LDL.LU.64 R16, [R1+0x4e0] ;  /* 0x0004e00001107983 */ /* 0x001ea80000300a00 */
[----:B------:R-:W2:Y:S04]  /*520b0*/  LDL.LU.64 R18, [R1+0x4e8] ;  /* 0x0004e80001127983 */ /* 0x000ea80000300a00 */
[----:B--2---:R-:W-:Y:S04]  /*520c0*/  STL.64 [R1+0x7848], R18 ;  /* 0x0078481201007387 */ /* 0x004fe80000100a00 */
[----:B------:R0:W-:Y:S04]  /*520d0*/  STL.64 [R1+0x7840], R16 ;  /* 0x0078401001007387 */ /* 0x0001e80000100a00 */
[----:B0-----:R-:W2:Y:S04]  /*520e0*/  LDL.LU.64 R16, [R1+0x590] ;  /* 0x0005900001107983 */ /* 0x001ea80000300a00 */
[----:B------:R-:W2:Y:S01]  /*520f0*/  LDL.LU.64 R18, [R1+0x598] ;  /* 0x0005980001127983 */ /* 0x000ea20000300a00 */
[C---:B------:R-:W-:Y:S03]  /*52100*/  HMMA.16816.F32.BF16 R24, R20.reuse, R8, R24 ;  /* 0x000000081418723c */ /* 0x040fe60000041818 */
[----:B--2---:R-:W-:Y:S04]  /*52110*/  STL.64 [R1+0x7860], R18 ;  /* 0x0078601201007387 */ /* 0x004fe80000100a00 */
[----:B------:R0:W-:Y:S04]  /*52120*/  STL.64 [R1+0x7858], R16 ;  /* 0x0078581001007387 */ /* 0x0001e80000100a00 */
[----:B0-----:R-:W2:Y:S04]  /*52130*/  LDL.LU.64 R16, [R1+0x670] ;  /* 0x0006700001107983 */ /* 0x001ea80000300a00 */
[----:B------:R-:W2:Y:S04]  /*52140*/  LDL.LU.64 R18, [R1+0x678] ;  /* 0x0006780001127983 */ /* 0x000ea80000300a00 */
[----:B------:R-:W-:Y:S04]  /*52150*/  STL.64 [R1+0x80], R24 ;  /* 0x0000801801007387 */ /* 0x000fe80000100a00 */
[----:B------:R0:W-:Y:S04]  /*52160*/  STL.64 [R1+0x88], R26 ;  /* 0x0000881a01007387 */ /* 0x0001e80000100a00 */
[----:B0-----:R-:W2:Y:S04]  /*52170*/  LDL.LU.64 R26, [R1+0x7880] ;  /* 0x00788000011a7983 */ /* 0x001ea80000300a00 */
[----:B------:R-:W3:Y:S04]  /*52180*/  LDL.LU.64 R24, [R1+0x7878] ;  /* 0x0078780001187983 */ /* 0x000ee80000300a00 */
[----:B------:R0:W-:Y:S04]  /*52190*/  STL.64 [R1+0x7800], R8 ;  /* 0x0078000801007387 */ /* 0x0001e80000100a00 */
[----:B0-----:R-:W2:Y:S04]  /*521a0*/  LDL.LU.64 R8, [R1+0xb70] ;  /* 0x000b700001087983 */ /* 0x001ea80000300a00 */
[----:B------:R-:W2:Y:S01]  /*521b0*/  LDL.LU.64 R10, [R1+0xb78] ;  /* 0x000b7800010a7983 */ /* 0x000ea20000300a00 */
[C---:B---3--:R-:W-:Y:S03]  /*521c0*/  HMMA.16816.F32.BF16 R12, R20.reuse, R24, R12 ;  /* 0x00000018140c723c */ /* 0x048fe6000004180c */
[----:B--2---:R-:W-:Y:S04]  /*521d0*/  STL.64 [R1+0x7818], R10 ;  /* 0x0078180a01007387 */ /* 0x004fe80000100a00 */
[----:B------:R0:W-:Y:S04]  /*521e0*/  STL.64 [R1+0x7810], R8 ;  /* 0x0078100801007387 */ /* 0x0001e80000100a00 */
[----:B0-----:R-:W2:Y:S04]  /*521f0*/  LDL.LU.64 R8, [R1+0xc70] ;  /* 0x000c700001087983 */ /* 0x001ea80000300a00 */
[----:B------:R-:W2:Y:S04]  /*52200*/  LDL.LU.64 R10, [R1+0xc78] ;  /* 0x000c7800010a7983 */ /* 0x000ea80000300a00 */
[----:B------:R0:W-:Y:S04]  /*52210*/  STL.64 [R1+0x70], R12 ;  /* 0x0000700c01007387 */ /* 0x0001e80000100a00 */
[----:B------:R-:W-:Y:S04]  /*52220*/  STL.64 [R1+0x78], R14 ;  /* 0x0000780e01007387 */ /* 0x000fe80000100a00 */
[----:B0-----:R-:W4:Y:S02]  /*52230*/  LDL.LU.64 R12, [R1+0x7870] ;  /* 0x00787000010c7983 */ /* 0x001f240000300a00 */
[----:B----4-:R-:W-:-:S15]  /*52240*/  HMMA.16816.F32.BF16 R4, R20, R12, R4 ;  /* 0x0000000c1404723c */ /* 0x010fde0000041804 */
[----:B------:R-:W-:-:S04]  /*52250*/  NOP ;  /* 0x0000000000007918 */ /* 0x000fc80000000000 */
[----:B------:R0:W-:Y:S04]  /*52260*/  STL.64 [R1+0x190], R4 ;  /* 0x0001900401007387 */ /* 0x0001e80000100a00 */
[----:B------:R1:W-:Y:S04]  /*52270*/  STL.64 [R1+0x198], R6 ;  /* 0x0001980601007387 */ /* 0x0003e80000100a00 */
[----:B0-----:R-:W1:Y:S02]  /*52280*/  LDL.LU.64 R4, [R1+0x7868] ;  /* 0x0078680001047983 */ /* 0x001e640000300a00 */
[----:B-1----:R-:W-:Y:S02]  /*52290*/  HMMA.16816.F32.BF16 R4, R20, R4, R16 ;  /* 0x000000041404723c */ /* 0x002fe40000041810 */
[----:B------:R-:W3:Y:S04]  /*522a0*/  LDL.LU.64 R18, [R1+0x7860] ;  /* 0x0078600001127983 */ /* 0x000ee80000300a00 */
[----:B------:R-:W3:-:S13]  /*522b0*/  LDL.LU.64 R16, [R1+0x7858] ;  /* 0x0078580001107983 */ /* 0x000eda0000300a00 */
[----:B------:R0:W-:Y:S04]  /*522c0*/  STL.64 [R1+0x340], R4 ;  /* 0x0003400401007387 */ /* 0x0001e80000100a00 */
[----:B------:R3:W-:Y:S04]  /*522d0*/  STL.64 [R1+0x348], R6 ;  /* 0x0003480601007387 */ /* 0x0007e80000100a00 */
[----:B0-----:R-:W3:Y:S02]  /*522e0*/  LDL.LU.64 R4, [R1+0x7850] ;  /* 0x0078500001047983 */ /* 0x001ee40000300a00 */
[----:B---3--:R-:W-:Y:S02]  /*522f0*/  HMMA.16816.F32.BF16 R4, R20, R4, R16 ;  /* 0x000000041404723c */ /* 0x008fe40000041810 */
[----:B------:R-:W3:Y:S04]  /*52300*/  LDL.LU.64 R18, [R1+0x7848] ;  /* 0x0078480001127983 */ /* 0x000ee80000300a00 */
[----:B------:R-:W3:-:S13]  /*52310*/  LDL.LU.64 R16, [R1+0x7840] ;  /* 0x0078400001107983 */ /* 0x000eda0000300a00 */
[----:B------:R0:W-:Y:S04]  /*52320*/  STL.64 [R1+0x500], R4 ;  /* 0x0005000401007387 */ /* 0x0001e80000100a00 */
[----:B------:R1:W-:Y:S04]  /*52330*/  STL.64 [R1+0x508], R6 ;  /* 0x0005080601007387 */ /* 0x0003e80000100a00 */
[----:B0-----:R-:W3:Y:S02]  /*52340*/  LDL.LU.64 R4, [R1+0x7838] ;  /* 0x0078380001047983 */ /* 0x001ee40000300a00 */
[----:B---3--:R-:W-:Y:S02]  /*52350*/  HMMA.16816.F32.BF16 R20, R20, R4, R16 ;  /* 0x000000041414723c */ /* 0x008fe40000041810 */
[----:B------:R-:W2:Y:S04]  /*52360*/  LDL.LU.64 R16, [R1+0x7830] ;  /* 0x0078300001107983 */ /* 0x000ea80000300a00 */
[----:B-1----:R-:W2:Y:S04]  /*52370*/  LDL.LU.64 R6, [R1+0x7828] ;  /* 0x0078280001067983 */ /* 0x002ea80000300a00 */
[----:B------:R-:W2:Y:S09]  /*52380*/  LDL.LU.64 R4, [R1+0x7820] ;  /* 0x0078200001047983 */ /* 0x000eb20000300a00 */
[----:B------:R0:W-:Y:S04]  /*52390*/  STL.64 [R1+0x4f0], R20 ;  /* 0x0004f01401007387 */ /* 0x0001e80000100a00 */
[----:B------:R1:W-:Y:S04]  /*523a0*/  STL.64 [R1+0x4f8], R22 ;  /* 0x0004f81601007387 */ /* 0x0003e80000100a00 */
[----:B0-----:R-:W3:Y:S04]  /*523b0*/  LDL.LU.64 R20, [R1+0x8d0] ;  /* 0x0008d00001147983 */ /* 0x001ee80000300a00 */
[----:B-1----:R-:W3:Y:S01]  /*523c0*/  LDL.LU.64 R22, [R1+0x8d8] ;  /* 0x0008d80001167983 */ /* 0x002ee20000300a00 */
[----:B--2---:R-:W-:Y:S03]  /*523d0*/  HMMA.16816.F32.BF16 R16, R4, R16, R8 ;  /* 0x000000100410723c */ /* 0x004fe60000041808 */
[----:B------:R-:W2:Y:S04]  /*523e0*/  LDL.LU.64 R10, [R1+0x7818] ;  /* 0x00781800010a7983 */ /* 0x000ea80000300a00 */
[----:B------:R-:W2:-:S12]  /*523f0*/  LDL.LU.64 R8, [R1+0x7810] ;  /* 0x0078100001087983 */ /* 0x000e980000300a00 */
[----:B------:R0:W-:Y:S04]  /*52400*/  STL.64 [R1+0x6b0], R16 ;  /* 0x0006b01001007387 */ /* 0x0001e80000100a00 */
[----:B------:R2:W-:Y:S04]  /*52410*/  STL.64 [R1+0x6b8], R18 ;  /* 0x0006b81201007387 */ /* 0x0005e80000100a00 */
[----:B0-----:R-:W2:Y:S02]  /*52420*/  LDL.LU.64 R16, [R1+0x7808] ;  /* 0x0078080001107983 */ /* 0x001ea40000300a00 */
[----:B--2---:R-:W-:Y:S02]  /*52430*/  HMMA.16816.F32.BF16 R16, R4, R16, R8 ;  /* 0x000000100410723c */ /* 0x004fe40000041808 */
[----:B------:R-:W2:-:S15]  /*52440*/  LDL.LU.64 R8, [R1+0x7800] ;  /* 0x0078000001087983 */ /* 0x000e9e0000300a00 */
[----:B------:R-:W-:Y:S02]  /*52450*/  NOP ;  /* 0x0000000000007918 */ /* 0x000fe40000000000 */
        /* <DEDUP_REMOVED lines=8> */
[----:B------:R-:W2:Y:S01]  /*524e0*/  LDL.LU.64 R10, [R1+0x77e8] ;  /* 0x0077e800010a7983 */ /* 0x000ea20000300a00 */
[----:B0-----:R-:W-:Y:S02]  /*524f0*/  IMAD.MOV.U32 R17, RZ, RZ, R8 ;  /* 0x000000ffff117224 */ /* 0x001fe400078e0008 */
[----:B------:R-:W-:-:S02]  /*52500*/  IMAD.MOV.U32 R16, RZ, RZ, R9 ;  /* 0x000000ffff107224 */ /* 0x000fc400078e0009 */
[----:B------:R-:W2:Y:S04]  /*52510*/  LDL.LU.64 R8, [R1+0x77e0] ;  /* 0x0077e00001087983 */ /* 0x000ea80000300a00 */
[----:B------:R0:W-:Y:S04]  /*52520*/  STL.64 [R1+0x77c8], R16 ;  /* 0x0077c81001007387 */ /* 0x0001e80000100a00 */
[----:B0-----:R-:W4:Y:S04]  /*52530*/  LDL.64 R16, [R1+0x40] ;  /* 0x0000400001107983 */ /* 0x001f280000100a00 */
[----:B------:R-:W-:Y:S01]  /*52540*/  STL.64 [R1+0x7798], R26 ;  /* 0x0077981a01007387 */ /* 0x000fe20000100a00 */
[----:B--2---:R-:W-:-:S15]  /*52550*/  HMMA.16816.F32.BF16 R8, R4, R24, R8 ;  /* 0x000000180408723c */ /* 0x004fde0000041808 */
[----:B------:R-:W-:-:S04]  /*52560*/  NOP ;  /* 0x0000000000007918 */ /* 0x000fc80000000000 */
[----:B------:R-:W-:Y:S04]  /*52570*/  STL.64 [R1+0x680], R8 ;  /* 0x0006800801007387 */ /* 0x000fe80000100a00 */
[----:B------:R-:W-:Y:S04]  /*52580*/  STL.64 [R1+0x688], R10 ;  /* 0x0006880a01007387 */ /* 0x000fe80000100a00 */
[----:B------:R-:W0:Y:S04]  /*52590*/  LDSM.16.MT88.4 R8, [R29+UR5+0x380] ;  /* 0x000380051d08783b */ /* 0x000e280008004200 */
[----:B------:R-:W-:Y:S04]  /*525a0*/  STL.64 [R1+0x7790], R24 ;  /* 0x0077901801007387 */ /* 0x000fe80000100a00 */
[----:B0-----:R-:W-:Y:S04]  /*525b0*/  STL.64 [R1+0x77d8], R10 ;  /* 0x0077d80a01007387 */ /* 0x001fe80000100a00 */
[----:B------:R0:W-:Y:S04]  /*525c0*/  STL.64 [R1+0x77d0], R8 ;  /* 0x0077d00801007387 */ /* 0x0001e80000100a00 */
[----:B0-----:R-:W2:Y:S04]  /*525d0*/  LDL.LU.64 R8, [R1+0x700] ;  /* 0x0007000001087983 */ /* 0x001ea80000300a00 */
[----:B------:R-:W2:Y:S01]  /*525e0*/  LDL.LU.64 R10, [R1+0x708] ;  /* 0x00070800010a7983 */ /* 0x000ea20000300a00 */
[----:B------:R-:W-:Y:S01]  /*525f0*/  LOP3.LUT R28, R29, 0x40, RZ, 0x3c, !PT ;  /* 0x000000401d1c7812 */ /* 0x000fe200078e3cff */
[----:B---3--:R-:W-:Y:S01]  /*52600*/  HMMA.16816.F32.BF16 R20, R4, R12, R20 ;  /* 0x0000000c0414723c */ /* 0x008fe20000041814 */
[----:B------:R-:W-:-:S02]  /*52610*/  IMAD.MOV.U32 R26, RZ, RZ, R12 ;  /* 0x000000ffff1a7224 */ /* 0x000fc400078e000c */
[----:B------:R-:W-:Y:S02]  /*52620*/  IMAD.MOV.U32 R3, RZ, RZ, R13 ;  /* 0x000000ffff037224 */ /* 0x000fe400078e000d */
[----:B------:R-:W0:Y:S01]  /*52630*/  LDSM.16.MT88.4 R12, [R28+UR5] ;  /* 0x000000051c0c783b */ /* 0x000e220008004200 */
[----:B----4-:R-:W-:Y:S02]  /*52640*/  IMAD.MOV.U32 R2, RZ, RZ, R16 ;  /* 0x000000ffff027224 */ /* 0x010fe400078e0010 */
[----:B------:R-:W-:-:S11]  /*52650*/  IMAD.MOV.U32 R0, RZ, RZ, R17 ;  /* 0x000000ffff007224 */ /* 0x000fd600078e0011 */
[----:B------:R1:W-:Y:S04]  /*52660*/  STL.64 [R1+0x670], R20 ;  /* 0x0006701401007387 */ /* 0x0003e80000100a00 */
[----:B------:R3:W-:Y:S04]  /*52670*/  STL.64 [R1+0x678], R22 ;  /* 0x0006781601007387 */ /* 0x0007e80000100a00 */
[----:B-1----:R-:W4:Y:S04]  /*52680*/  LDL.LU.64 R20, [R1+0x580] ;  /* 0x0005800001147983 */ /* 0x002f280000300a00 */
[----:B---3--:R-:W4:Y:S04]  /*52690*/  LDL.LU.64 R22, [R1+0x588] ;  /* 0x0005880001167983 */ /* 0x008f280000300a00 */
[----:B0-----:R-:W-:Y:S04]  /*526a0*/  STL.64 [R1+0x7760], R14 ;  /* 0x0077600e01007387 */ /* 0x001fe80000100a00 */
[----:B------:R0:W-:Y:S04]  /*526b0*/  STL.64 [R1+0x7758], R12 ;  /* 0x0077580c01007387 */ /* 0x0001e80000100a00 */
[----:B0-----:R-:W3:Y:S01]  /*526c0*/  LDL.64 R12, [R1+0x60] ;  /* 0x00006000010c7983 */ /* 0x001ee20000100a00 */
[----:B--2---:R-:W-:-:S15]  /*526d0*/  HMMA.16816.F32.BF16 R8, R4, R16, R8 ;  /* 0x000000100408723c */ /* 0x004fde0000041808 */
[----:B------:R-:W-:-:S04]  /*526e0*/  NOP ;  /* 0x0000000000007918 */ /* 0x000fc80000000000 */
[----:B------:R-:W-:Y:S04]  /*526f0*/  STL.64 [R1+0x660], R8 ;  /* 0x0006600801007387 */ /* 0x000fe80000100a00 */
[----:B------:R0:W-:Y:S04]  /*52700*/  STL.64 [R1+0x668], R10 ;  /* 0x0006680a01007387 */ /* 0x0001e80000100a00 */
[----:B0-----:R-:W2:Y:S04]  /*52710*/  LDL.LU.64 R10, [R1+0x77d8] ;  /* 0x0077d800010a7983 */ /* 0x001ea80000300a00 */
[----:B------:R-:W2:Y:S04]  /*52720*/  LDL.LU.64 R8, [R1+0x77d0] ;  /* 0x0077d00001087983 */ /* 0x000ea80000300a00 */
[----:B------:R-:W2:Y:S02]  /*52730*/  LDL.LU.64 R16, [R1+0x77c8] ;  /* 0x0077c80001107983 */ /* 0x000ea40000300a00 */
[----:B--2---:R-:W-:-:S02]  /*52740*/  IMAD.MOV.U32 R24, RZ, RZ, R17 ;  /* 0x000000ffff187224 */ /* 0x004fc400078e0011 */
[----:B------:R-:W-:Y:S02]  /*52750*/  IMAD.MOV.U32 R25, RZ, RZ, R16 ;  /* 0x000000ffff197224 */ /* 0x000fe400078e0010 */
[----:B------:R-:W0:Y:S04]  /*52760*/  LDSM.16.MT88.4 R16, [R28+UR5+0x80] ;  /* 0x000080051c10783b */ /* 0x000e280008004200 */
[----:B------:R1:W-:Y:S04]  /*52770*/  STL.64 [R1+0x77b0], R24 ;  /* 0x0077b01801007387 */ /* 0x0003e80000100a00 */
[----:B-1----:R-:W2:Y:S04]  /*52780*/  LDL.64 R24, [R1+0x10] ;  /* 0x0000100001187983 */ /* 0x002ea80000100a00 */
[----:B0-----:R-:W-:Y:S04]  /*52790*/  STL.64 [R1+0x76f8], R18 ;  /* 0x0076f81201007387 */ /* 0x001fe80000100a00 */
[----:B------:R0:W-:Y:S04]  /*527a0*/  STL.64 [R1+0x76f0], R16 ;  /* 0x0076f01001007387 */ /* 0x0001e80000100a00 */
[----:B0-----:R-:W4:Y:S02]  /*527b0*/  LDL.64 R16, [R1+0x30] ;  /* 0x0000300001107983 */ /* 0x001f240000100a00 */
[----:B----4-:R-:W-:Y:S02]  /*527c0*/  HMMA.16816.F32.BF16 R20, R4, R16, R20 ;  /* 0x000000100414723c */ /* 0x010fe40000041814 */
[----:B------:R0:W-:Y:S04]  /*527d0*/  STL.64 [R1+0x7770], R16 ;  /* 0x0077701001007387 */ /* 0x0001e80000100a00 */
[----:B0-----:R-:W4:-:S13]  /*527e0*/  LDL.64 R16, [R1+0x20] ;  /* 0x0000200001107983 */ /* 0x001f1a0000100a00 */
[----:B------:R-:W-:Y:S04]  /*527f0*/  STL.64 [R1+0x650], R20 ;  /* 0x0006501401007387 */ /* 0x000fe80000100a00 */
[----:B------:R-:W-:Y:S04]  /*52800*/  STL.64 [R1+0x658], R22 ;  /* 0x0006581601007387 */ /* 0x000fe80000100a00 */
[----:B------:R-:W0:Y:S04]  /*52810*/  LDSM.16.MT88.4 R20, [R28+UR5+0x100] ;  /* 0x000100051c14783b */ /* 0x000e280008004200 */
[----:B0-----:R-:W-:Y:S04]  /*52820*/  STL.64 [R1+0x7668], R22 ;  /* 0x0076681601007387 */ /* 0x001fe80000100a00 */
[----:B------:R0:W-:Y:S02]  /*52830*/  STL.64 [R1+0x7660], R20 ;  /* 0x0076601401007387 */ /* 0x0001e40000100a00 */
[----:B0-----:R-:W-:-:S02]  /*52840*/  IMAD.MOV.U32 R20, RZ, RZ, R26 ;  /* 0x000000ffff147224 */ /* 0x001fc400078e001a */
[----:B------:R-:W-:-:S05]  /*52850*/  IMAD.MOV.U32 R21, RZ, RZ, R3 ;  /* 0x000000ffff157224 */ /* 0x000fca00078e0003 */
[----:B------:R0:W-:Y:S04]  /*52860*/  STL.64 [R1+0x7788], R20 ;  /* 0x0077881401007387 */ /* 0x0001e80000100a00 */
[----:B0-----:R-:W2:Y:S04]  /*52870*/  LDL.LU.64 R20, [R1+0x530] ;  /* 0x0005300001147983 */ /* 0x001ea80000300a00 */
[----:B------:R-:W2:Y:S01]  /*52880*/  LDL.LU.64 R22, [R1+0x538] ;  /* 0x0005380001167983 */ /* 0x000ea20000300a00 */
[----:B---3--:R-:W-:Y:S02]  /*52890*/  IMAD.MOV.U32 R18, RZ, RZ, R12 ;  /* 0x000000ffff127224 */ /* 0x008fe400078e000c */
[----:B------:R-:W-:Y:S01]  /*528a0*/  IMAD.MOV.U32 R3, RZ, RZ, R13 ;  /* 0x000000ffff037224 */ /* 0x000fe200078e000d */
[----:B--2---:R-:W-:-:S15]  /*528b0*/  HMMA.16816.F32.BF16 R4, R4, R12, R20 ;  /* 0x0000000c0404723c */ /* 0x004fde0000041814 */
[----:B------:R-:W-:-:S04]  /*528c0*/  NOP ;  /* 0x0000000000007918 */ /* 0x000fc80000000000 */
[----:B------:R-:W-:Y:S04]  /*528d0*/  STL.64 [R1+0x4e0], R4 ;  /* 0x0004e00401007387 */ /* 0x000fe80000100a00 */
[----:B------:R-:W-:Y:S04]  /*528e0*/  STL.64 [R1+0x4e8], R6 ;  /* 0x0004e80601007387 */ /* 0x000fe80000100a00 */
[----:B------:R-:W4:Y:S04]  /*528f0*/  LDL.LU.64 R12, [R1+0xcf0] ;  /* 0x000cf000010c7983 */ /* 0x000f280000300a00 */
[----:B------:R-:W4:Y:S04]  /*52900*/  LDL.LU.64 R14, [R1+0xcf8] ;  /* 0x000cf800010e7983 */ /* 0x000f280000300a00 */
[----:B------:R-:W2:Y:S04]  /*52910*/  LDL.LU.64 R20, [R1+0x4a0] ;  /* 0x0004a00001147983 */ /* 0x000ea80000300a00 */
[----:B------:R-:W3:Y:S04]  /*52920*/  LDL.LU.64 R22, [R1+0x4a8] ;  /* 0x0004a80001167983 */ /* 0x000ee80000300a00 */
[----:B------:R-:W0:Y:S04]  /*52930*/  LDSM.16.MT88.4 R4, [R28+UR5+0x180] ;  /* 0x000180051c04783b */ /* 0x000e280008004200 */
[----:B---3--:R-:W-:Y:S04]  /*52940*/  STL.64 [R1+0x77a8], R22 ;  /* 0x0077a81601007387 */ /* 0x008fe80000100a00 */
[----:B--2---:R1:W-:Y:S04]  /*52950*/  STL.64 [R1+0x77a0], R20 ;  /* 0x0077a01401007387 */ /* 0x0043e80000100a00 */
[----:B-1----:R-:W2:Y:S04]  /*52960*/  LDL.LU.64 R20, [R1+0xaf0] ;  /* 0x000af00001147983 */ /* 0x002ea80000300a00 */
[----:B------:R-:W3:Y:S04]  /*52970*/  LDL.LU.64 R22, [R1+0xaf8] ;  /* 0x000af80001167983 */ /* 0x000ee80000300a00 */
[----:B---3--:R-:W-:Y:S04]  /*52980*/  STL.64 [R1+0x77c0], R22 ;  /* 0x0077c01601007387 */ /* 0x008fe80000100a00 */
[----:B--2---:R1:W-:Y:S04]  /*52990*/  STL.64 [R1+0x77b8], R20 ;  /* 0x0077b81401007387 */ /* 0x0043e80000100a00 */
[----:B-1----:R-:W2:Y:S04]  /*529a0*/  LDL.LU.64 R20, [R1+0xbf0] ;  /* 0x000bf00001147983 */ /* 0x002ea80000300a00 */
[----:B------:R-:W2:Y:S01]  /*529b0*/  LDL.LU.64 R22, [R1+0xbf8] ;  /* 0x000bf80001167983 */ /* 0x000ea20000300a00 */
[----:B----4-:R-:W-:Y:S03]  /*529c0*/  HMMA.16816.F32.BF16 R12, R8, R16, R12 ;  /* 0x00000010080c723c */ /* 0x010fe6000004180c */
[----:B0-----:R-:W-:Y:S04]  /*529d0*/  STL.64 [R1+0x7600], R6 ;  /* 0x0076000601007387 */ /* 0x001fe80000100a00 */
[----:B------:R0:W-:Y:S02]  /*529e0*/  STL.64 [R1+0x75f8], R4 ;  /* 0x0075f80401007387 */ /* 0x0001e40000100a00 */
[----:B0-----:R-:W-:-:S02]  /*529f0*/  IMAD.MOV.U32 R4, RZ, RZ, R18 ;  /* 0x000000ffff047224 */ /* 0x001fc400078e0012 */
[----:B------:R-:W-:-:S05]  /*52a00*/  IMAD.MOV.U32 R5, RZ, RZ, R3 ;  /* 0x000000ffff057224 */ /* 0x000fca00078e0003 */
[----:B------:R0:W-:Y:S01]  /*52a10*/  STL.64 [R1+0x7768], R4 ;  /* 0x0077680401007387 */ /* 0x0001e20000100a00 */
[----:B------:R-:W-:Y:S02]  /*52a20*/  IMAD.MOV.U32 R3, RZ, RZ, R17 ;  /* 0x000000ffff037224 */ /* 0x000fe400078e0011 */
[----:B------:R-:W-:Y:S02]  /*52a30*/  IMAD.MOV.U32 R17, RZ, RZ, R0 ;  /* 0x000000ffff117224 */ /* 0x000fe400078e0000 */
[----:B------:R-:W-:Y:S01]  /*52a40*/  IMAD.MOV.U32 R0, RZ, RZ, R25 ;  /* 0x000000ffff007224 */ /* 0x000fe200078e0019 */
[----:B0-----:R-:W3:Y:S04]  /*52a50*/  LDL.LU.64 R4, [R1+0x490] ;  /* 0x0004900001047983 */ /* 0x001ee80000300a00 */
[----:B------:R-:W3:Y:S04]  /*52a60*/  LDL.LU.64 R6, [R1+0x498] ;  /* 0x0004980001067983 */ /* 0x000ee80000300a00 */
[----:B------:R0:W-:Y:S04]  /*52a70*/  STL.64 [R1+0x4d0], R12 ;  /* 0x0004d00c01007387 */ /* 0x0001e80000100a00 */
[----:B------:R-:W-:Y:S01]  /*52a80*/  STL.64 [R1+0x4d8], R14 ;  /* 0x0004d80e01007387 */ /* 0x000fe20000100a00 */
[----:B0-----:R-:W-:-:S02]  /*52a90*/  IMAD.MOV.U32 R12, RZ, RZ, R16 ;  /* 0x000000ffff0c7224 */ /* 0x001fc400078e0010 */
[----:B------:R-:W-:Y:S02]  /*52aa0*/  IMAD.MOV.U32 R16, RZ, RZ, R2 ;  /* 0x000000ffff107224 */ /* 0x000fe400078e0002 */
[----:B------:R-:W-:Y:S01]  /*52ab0*/  IMAD.MOV.U32 R2, RZ, RZ, R24 ;  /* 0x000000ffff027224 */ /* 0x000fe200078e0018 */
        /* <DEDUP_REMOVED lines=8> */
[----:B------:R-:W2:Y:S04]  /*52b40*/  LDL.LU.64 R22, [R1+0x77a8] ;  /* 0x0077a80001167983 */ /* 0x000ea80000300a00 */
[----:B------:R-:W2:-:S13]  /*52b50*/  LDL.LU.64 R20, [R1+0x77a0] ;  /* 0x0077a00001147983 */ /* 0x000e9a0000300a00 */
[----:B------:R-:W-:Y:S04]  /*52b60*/  STL.64 [R1+0x4b0], R24 ;  /* 0x0004b01801007387 */ /* 0x000fe80000100a00 */
[----:B------:R0:W-:Y:S04]  /*52b70*/  STL.64 [R1+0x4b8], R26 ;  /* 0x0004b81a01007387 */ /* 0x0001e80000100a00 */
[----:B0-----:R-:W4:Y:S04]  /*52b80*/  LDL.LU.64 R26, [R1+0x7798] ;  /* 0x00779800011a7983 */ /* 0x001f280000300a00 */
[----:B------:R-:W2:Y:S02]  /*52b90*/  LDL.LU.64 R24, [R1+0x7790] ;  /* 0x0077900001187983 */ /* 0x000ea40000300a00 */
[----:B--2---:R-:W-:-:S15]  /*52ba0*/  HMMA.16816.F32.BF16 R20, R8, R24, R20 ;  /* 0x000000180814723c */ /* 0x004fde0000041814 */
[----:B------:R-:W-:-:S04]  /*52bb0*/  NOP ;  /* 0x0000000000007918 */ /* 0x000fc80000000000 */
[----:B------:R0:W-:Y:S04]  /*52bc0*/  STL.64 [R1+0x4a0], R20 ;  /* 0x0004a01401007387 */ /* 0x0001e80000100a00 */
[----:B------:R-:W-:Y:S04]  /*52bd0*/  STL.64 [R1+0x4a8], R22 ;  /* 0x0004a81601007387 */ /* 0x000fe80000100a00 */
[----:B0-----:R-:W3:Y:S04]  /*52be0*/  LDL.LU.64 R20, [R1+0x7788] ;  /* 0x0077880001147983 */ /* 0x001ee80000300a00 */
[----:B----4-:R-:W-:Y:S04]  /*52bf0*/  STL.64 [R1+0x7718], R26 ;  /* 0x0077181a01007387 */ /* 0x010fe80000100a00 */
[----:B------:R0:W-:Y:S04]  /*52c00*/  STL.64 [R1+0x7710], R24 ;  /* 0x0077101801007387 */ /* 0x0001e80000100a00 */
[----:B0-----:R-:W2:Y:S04]  /*52c10*/  LDL.64 R24, [R1] ;  /* 0x0000000001187983 */ /* 0x001ea80000100a00 */
[----:B--2---:R3:W-:Y:S02]  /*52c20*/  STL.64 [R1+0x7730], R24 ;  /* 0x0077301801007387 */ /* 0x0047e40000100a00 */
[----:B---3--:R-:W-:Y:S02]  /*52c30*/  HMMA.16816.F32.BF16 R24, R8, R20, R4 ;  /* 0x000000140818723c */ /* 0x008fe40000041804 */
[----:B------:R-:W2:Y:S04]  /*52c40*/  LDL.LU.64 R4, [R1+0x470] ;  /* 0x0004700001047983 */ /* 0x000ea80000300a00 */
[----:B------:R-:W3:-:S13]  /*52c50*/  LDL.LU.64 R6, [R1+0x478] ;  /* 0x0004780001067983 */ /* 0x000eda0000300a00 */
[----:B------:R-:W-:Y:S04]  /*52c60*/  STL.64 [R1+0x490], R24 ;  /* 0x0004901801007387 */ /* 0x000fe80000100a00 */
[----:B------:R-:W-:Y:S04]  /*52c70*/  STL.64 [R1+0x498], R26 ;  /* 0x0004981a01007387 */ /* 0x000fe80000100a00 */
[----:B---3--:R-:W-:Y:S04]  /*52c80*/  STL.64 [R1+0x7780], R6 ;  /* 0x0077800601007387 */ /* 0x008fe80000100a00 */
[----:B--2---:R0:W-:Y:S04]  /*52c90*/  STL.64 [R1+0x7778], R4 ;  /* 0x0077780401007387 */ /* 0x0041e80000100a00 */
[----:B0-----:R-:W2:Y:S04]  /*52ca0*/  LDL.LU.64 R4, [R1+0x480] ;  /* 0x0004800001047983 */ /* 0x001ea80000300a00 */
[----:B------:R-:W2:Y:S04]  /*52cb0*/  LDL.LU.64 R6, [R1+0x488] ;  /* 0x0004880001067983 */ /* 0x000ea80000300a00 */
[----:B------:R-:W3:Y:S04]  /*52cc0*/  LDL.LU.64 R24, [R1+0xc40] ;  /* 0x000c400001187983 */ /* 0x000ee80000300a00 */
[----:B------:R-:W4:Y:S04]  /*52cd0*/  LDL.LU.64 R26, [R1+0xc48] ;  /* 0x000c4800011a7983 */ /* 0x000f280000300a00 */
[----:B----4-:R-:W-:Y:S04]  /*52ce0*/  STL.64 [R1+0x7740], R26 ;  /* 0x0077401a01007387 */ /* 0x010fe80000100a00 */
[----:B---3--:R0:W-:Y:S02]  /*52cf0*/  STL.64 [R1+0x7738], R24 ;  /* 0x0077381801007387 */ /* 0x0081e40000100a00 */
[----:B0-----:R-:W-:-:S02]  /*52d00*/  IMAD.MOV.U32 R24, RZ, RZ, R12 ;  /* 0x000000ffff187224 */ /* 0x001fc400078e000c */
[----:B------:R-:W3:Y:S04]  /*52d10*/  LDL.LU.64 R12, [R1+0x520] ;  /* 0x00052000010c7983 */ /* 0x000ee80000300a00 */
[----:B------:R-:W3:Y:S04]  /*52d20*/  LDL.LU.64 R14, [R1+0x528] ;  /* 0x00052800010e7983 */ /* 0x000ee80000300a00 */
[----:B------:R0:W-:Y:S04]  /*52d30*/  STL.64 [R1+0x7708], R20 ;  /* 0x0077081401007387 */ /* 0x0001e80000100a00 */
[----:B0-----:R-:W4:Y:S04]  /*52d40*/  LDL.LU.64 R20, [R1+0xa50] ;  /* 0x000a500001147983 */ /* 0x001f280000300a00 */
[----:B------:R-:W3:Y:S01]  /*52d50*/  LDL.LU.64 R22, [R1+0xa58] ;  /* 0x000a580001167983 */ /* 0x000ee20000300a00 */
[C---:B--2---:R-:W-:Y:S03]  /*52d60*/  HMMA.16816.F32.BF16 R16, R8.reuse, R16, R4 ;  /* 0x000000100810723c */ /* 0x044fe60000041804 */
[----:B---3--:R-:W-:Y:S04]  /*52d70*/  STL.64 [R1+0x7728], R22 ;  /* 0x0077281601007387 */ /* 0x008fe80000100a00 */
[----:B----4-:R0:W-:Y:S04]  /*52d80*/  STL.64 [R1+0x7720], R20 ;  /* 0x0077201401007387 */ /* 0x0101e80000100a00 */
[----:B0-----:R-:W2:Y:S04]  /*52d90*/  LDL.LU.64 R20, [R1+0xb40] ;  /* 0x000b400001147983 */ /* 0x001ea80000300a00 */
[----:B------:R-:W3:Y:S04]  /*52da0*/  LDL.LU.64 R22, [R1+0xb48] ;  /* 0x000b480001167983 */ /* 0x000ee80000300a00 */
[----:B---3--:R-:W-:Y:S04]  /*52db0*/  STL.64 [R1+0x7750], R22 ;  /* 0x0077501601007387 */ /* 0x008fe80000100a00 */
[----:B--2---:R0:W-:Y:S04]  /*52dc0*/  STL.64 [R1+0x7748], R20 ;  /* 0x0077481401007387 */ /* 0x0041e80000100a00 */
[----:B0-----:R-:W2:Y:S04]  /*52dd0*/  LDL.LU.64 R20, [R1+0x450] ;  /* 0x0004500001147983 */ /* 0x001ea80000300a00 */
[----:B------:R-:W2:Y:S04]  /*52de0*/  LDL.LU.64 R22, [R1+0x458] ;  /* 0x0004580001167983 */ /* 0x000ea80000300a00 */
[----:B------:R-:W3:Y:S04]  /*52df0*/  LDL.LU.64 R6, [R1+0x7780] ;  /* 0x0077800001067983 */ /* 0x000ee80000300a00 */
[----:B------:R-:W3:Y:S04]  /*52e00*/  LDL.LU.64 R4, [R1+0x7778] ;  /* 0x0077780001047983 */ /* 0x000ee80000300a00 */
[----:B------:R0:W-:Y:S04]  /*52e10*/  STL.64 [R1+0x480], R16 ;  /* 0x0004801001007387 */ /* 0x0001e80000100a00 */
[----:B------:R-:W-:Y:S04]  /*52e20*/  STL.64 [R1+0x488], R18 ;  /* 0x0004881201007387 */ /* 0x000fe80000100a00 */
[----:B0-----:R-:W3:Y:S02]  /*52e30*/  LDL.LU.64 R16, [R1+0x7770] ;  /* 0x0077700001107983 */ /* 0x001ee40000300a00 */
[----:B---3--:R-:W-:-:S15]  /*52e40*/  HMMA.16816.F32.BF16 R4, R8, R16, R4 ;  /* 0x000000100804723c */ /* 0x008fde0000041804 */
[----:B------:R-:W-:-:S04]  /*52e50*/  NOP ;  /* 0x0000000000007918 */ /* 0x000fc80000000000 */
[----:B------:R0:W-:Y:S04]  /*52e60*/  STL.64 [R1+0x470], R4 ;  /* 0x0004700401007387 */ /* 0x0001e80000100a00 */
[----:B------:R-:W-:Y:S04]  /*52e70*/  STL.64 [R1+0x478], R6 ;  /* 0x0004780601007387 */ /* 0x000fe80000100a00 */
[----:B0-----:R-:W3:Y:S04]  /*52e80*/  LDL.LU.64 R4, [R1+0x7768] ;  /* 0x0077680001047983 */ /* 0x001ee80000300a00 */
[----:B------:R0:W-:Y:S04]  /*52e90*/  STL.64 [R1+0x7700], R16 ;  /* 0x0077001001007387 */ /* 0x0001e80000100a00 */
[----:B0-----:R-:W4:Y:S04]  /*52ea0*/  LDL.LU.64 R16, [R1+0x8a0] ;  /* 0x0008a00001107983 */ /* 0x001f280000300a00 */
[----:B------:R-:W4:Y:S01]  /*52eb0*/  LDL.LU.64 R18, [R1+0x8a8] ;  /* 0x0008a80001127983 */ /* 0x000f220000300a00 */
[----:B---3--:R-:W-:Y:S03]  /*52ec0*/  HMMA.16816.F32.BF16 R8, R8, R4, R12 ;  /* 0x000000040808723c */ /* 0x008fe6000004180c */
[----:B------:R-:W2:Y:S04]  /*52ed0*/  LDL.LU.64 R14, [R1+0x7760] ;  /* 0x00776000010e7983 */ /* 0x000ea80000300a00 */
[----:B------:R-:W2:Y:S01]  /*52ee0*/  LDL.LU.64 R12, [R1+0x7758] ;  /* 0x00775800010c7983 */ /* 0x000ea20000300a00 */
[----:B------:R-:W-:-:S11]  /*52ef0*/  IMAD.MOV.U32 R25, RZ, RZ, R3 ;  /* 0x000000ffff197224 */ /* 0x000fd600078e0003 */
[----:B------:R-:W-:Y:S04]  /*52f00*/  STL.64 [R1+0x2c0], R8 ;  /* 0x0002c00801007387 */ /* 0x000fe80000100a00 */
[----:B------:R-:W-:Y:S01]  /*52f10*/  STL.64 [R1+0x2c8], R10 ;  /* 0x0002c80a01007387 */ /* 0x000fe20000100a00 */
[----:B--2---:R-:W-:Y:S03]  /*52f20*/  HMMA.16816.F32.BF16 R24, R12, R24, R20 ;  /* 0x000000180c18723c */ /* 0x004fe60000041814 */
[----:B------:R-:W2:Y:S04]  /*52f30*/  LDL.LU.64 R22, [R1+0x7750] ;  /* 0x0077500001167983 */ /* 0x000ea80000300a00 */
[----:B------:R-:W2:-:S12]  /*52f40*/  LDL.LU.64 R20, [R1+0x7748] ;  /* 0x0077480001147983 */ /* 0x000e980000300a00 */
[----:B------:R-:W-:Y:S04]  /*52f50*/  STL.64 [R1+0x450], R24 ;  /* 0x0004501801007387 */ /* 0x000fe80000100a00 */
[----:B------:R0:W-:Y:S04]  /*52f60*/  STL.64 [R1+0x458], R26 ;  /* 0x0004581a01007387 */ /* 0x0001e80000100a00 */
[----:B0-----:R-:W3:Y:S04]  /*52f70*/  LDL.LU.64 R26, [R1+0x7740] ;  /* 0x00774000011a7983 */ /* 0x001ee80000300a00 */
[----:B------:R-:W3:Y:S01]  /*52f80*/  LDL.LU.64 R24, [R1+0x7738] ;  /* 0x0077380001187983 */ /* 0x000ee20000300a00 */
[----:B------:R-:W-:-:S02]  /*52f90*/  IMAD.MOV.U32 R8, RZ, RZ, R2 ;  /* 0x000000ffff087224 */ /* 0x000fc400078e0002 */
[----:B------:R-:W-:-:S07]  /*52fa0*/  IMAD.MOV.U32 R9, RZ, RZ, R0 ;  /* 0x000000ffff097224 */ /* 0x000fce00078e0000 */
[----:B---3--:R-:W-:Y:S01]  /*52fb0*/  HMMA.16816.F32.BF16 R8, R12, R8, R24 ;  /* 0x000000080c08723c */ /* 0x008fe20000041818 */
[----:B------:R-:W2:-:S15]  /*52fc0*/  LDL.LU.64 R24, [R1+0x7730] ;  /* 0x0077300001187983 */ /* 0x000e9e0000300a00 */
[----:B------:R-:W-:-:S03]  /*52fd0*/  NOP ;  /* 0x0000000000007918 */ /* 0x000fc60000000000 */
[----:B------:R0:W-:Y:S04]  /*52fe0*/  STL.64 [R1+0x440], R8 ;  /* 0x0004400801007387 */ /* 0x0001e80000100a00 */
[----:B------:R1:W-:Y:S04]  /*52ff0*/  STL.64 [R1+0x448], R10 ;  /* 0x0004480a01007387 */ /* 0x0003e80000100a00 */
[----:B0-----:R-:W3:Y:S04]  /*53000*/  LDL.LU.64 R8, [R1+0x6e0] ;  /* 0x0006e00001087983 */ /* 0x001ee80000300a00 */
[----:B-1----:R-:W3:Y:S01]  /*53010*/  LDL.LU.64 R10, [R1+0x6e8] ;  /* 0x0006e800010a7983 */ /* 0x002ee20000300a00 */
[----:B--2---:R-:W-:Y:S01]  /*53020*/  HMMA.16816.F32.BF16 R20, R12, R24, R20 ;  /* 0x000000180c14723c */ /* 0x004fe20000041814 */
[----:B------:R-:W-:-:S02]  /*53030*/  IMAD.MOV.U32 R2, RZ, RZ, R24 ;  /* 0x000000ffff027224 */ /* 0x000fc400078e0018 */
[----:B------:R-:W-:-:S15]  /*53040*/  IMAD.MOV.U32 R0, RZ, RZ, R25 ;  /* 0x000000ffff007224 */ /* 0x000fde00078e0019 */
[----:B------:R-:W-:Y:S01]  /*53050*/  NOP ;  /* 0x0000000000007918 */ /* 0x000fe20000000000 */
[----:B------:R-:W-:Y:S04]  /*53060*/  STL.64 [R1+0x430], R20 ;  /* 0x0004301401007387 */ /* 0x000fe80000100a00 */
[----:B------:R0:W-:Y:S04]  /*53070*/  STL.64 [R1+0x438], R22 ;  /* 0x0004381601007387 */ /* 0x0001e80000100a00 */
[----:B0-----:R-:W2:Y:S04]  /*53080*/  LDL.LU.64 R22, [R1+0x7728] ;  /* 0x0077280001167983 */ /* 0x001ea80000300a00 */
[----:B------:R-:W2:Y:S04]  /*53090*/  LDL.LU.64 R20, [R1+0x7720] ;  /* 0x0077200001147983 */ /* 0x000ea80000300a00 */
[----:B------:R-:W2:Y:S04]  /*530a0*/  LDL.LU.64 R26, [R1+0x7718] ;  /* 0x00771800011a7983 */ /* 0x000ea80000300a00 */
[----:B------:R-:W2:Y:S02]  /*530b0*/  LDL.LU.64 R24, [R1+0x7710] ;  /* 0x0077100001187983 */ /* 0x000ea40000300a00 */
[----:B--2---:R-:W-:-:S15]  /*530c0*/  HMMA.16816.F32.BF16 R20, R12, R24, R20 ;  /* 0x000000180c14723c */ /* 0x004fde0000041814 */
[----:B------:R-:W-:-:S04]  /*530d0*/  NOP ;  /* 0x0000000000007918 */ /* 0x000fc80000000000 */
[----:B------:R0:W-:Y:S04]  /*530e0*/  STL.64 [R1+0x420], R20 ;  /* 0x0004201401007387 */ /* 0x0001e80000100a00 */
[----:B------:R-:W-:Y:S04]  /*530f0*/  STL.64 [R1+0x428], R22 ;  /* 0x0004281601007387 */ /* 0x000fe80000100a00 */
[----:B0-----:R-:W2:Y:S04]  /*53100*/  LDL.LU.64 R20, [R1+0x7708] ;  /* 0x0077080001147983 */ /* 0x001ea80000300a00 */
[----:B------:R-:W-:Y:S04]  /*53110*/  STL.64 [R1+0x76a8], R26 ;  /* 0x0076a81a01007387 */ /* 0x000fe80000100a00 */
[----:B------:R0:W-:Y:S04]  /*53120*/  STL.64 [R1+0x76a0], R24 ;  /* 0x0076a01801007387 */ /* 0x0001e80000100a00 */
[----:B0-----:R-:W2:Y:S04]  /*53130*/  LDL.LU.64 R24, [R1+0x970] ;  /* 0x0009700001187983 */ /* 0x001ea80000300a00 */
[----:B------:R-:W2:Y:S02]  /*53140*/  LDL.LU.64 R26, [R1+0x978] ;  /* 0x00097800011a7983 */ /* 0x000ea40000300a00 */
[----:B--2---:R-:W-:Y:S02]  /*53150*/  HMMA.16816.F32.BF16 R24, R12, R20, R24 ;  /* 0x000000140c18723c */ /* 0x004fe40000041818 */
[----:B------:R-:W2:Y:S04]  /*53160*/  LDL.LU.64 R20, [R1+0x560] ;  /* 0x0005600001147983 */ /* 0x000ea80000300a00 */
[----:B------:R-:W2:-:S13]  /*53170*/  LDL.LU.64 R22, [R1+0x568] ;  /* 0x0005680001167983 */ /* 0x000e9a0000300a00 */
[----:B------:R0:W-:Y:S04]  /*53180*/  STL.64 [R1+0x410], R24 ;  /* 0x0004101801007387 */ /* 0x0001e80000100a00 */
[----:B------:R-:W-:Y:S01]  /*53190*/  STL.64 [R1+0x418], R26 ;  /* 0x0004181a01007387 */ /* 0x000fe20000100a00 */
[----:B0-----:R-:W-:Y:S02]  /*531a0*/  IMAD.MOV.U32 R24, RZ, RZ, R2 ;  /* 0x000000ffff187224 */ /* 0x001fe400078e0002 */
[----:B------:R-:W-:-:S05]  /*531b0*/  IMAD.MOV.U32 R25, RZ, RZ, R0 ;  /* 0x000000ffff197224 */ /* 0x000fca00078e0000 */
[----:B------:R0:W-:Y:S04]  /*531c0*/  STL.64 [R1+0x76c0], R24 ;  /* 0x0076c01801007387 */ /* 0x0001e80000100a00 */
[----:B0-----:R-:W4:Y:S02]  /*531d0*/  LDL.64 R24, [R1+0x40] ;  /* 0x0000400001187983 */ /* 0x001f240000100a00 */
[----:B----4-:R-:W-:Y:S01]  /*531e0*/  HMMA.16816.F32.BF16 R16, R12, R24, R16 ;  /* 0x000000180c10723c */ /* 0x010fe20000041810 */
[----:B------:R-:W-:-:S15]  /*531f0*/  IMAD.MOV.U32 R2, RZ, RZ, R24 ;  /* 0x000000ffff027224 */ /* 0x000fde00078e0018 */
[----:B------:R-:W-:-:S03]  /*53200*/  NOP ;  /* 0x0000000000007918 */ /* 0x000fc60000000000 */
[----:B------:R0:W-:Y:S04]  /*53210*/  STL.64 [R1+0x400], R16 ;  /* 0x0004001001007387 */ /* 0x0001e80000100a00 */
[----:B------:R-:W-:Y:S04]  /*53220*/  STL.64 [R1+0x408], R18 ;  /* 0x0004081201007387 */ /* 0x000fe80000100a00 */
[----:B0-----:R-:W3:Y:S01]  /*53230*/  LDL.LU.64 R16, [R1+0x7700] ;  /* 0x0077000001107983 */ /* 0x001ee20000300a00 */
[----:B------:R-:W-:-:S03]  /*53240*/  IMAD.MOV.U32 R0, RZ, RZ, R25 ;  /* 0x000000ffff007224 */ /* 0x000fc600078e0019 */
[----:B------:R-:W4:Y:S01]  /*53250*/  LDL.64 R24, [R1+0x10] ;  /* 0x0000100001187983 */ /* 0x000f220000100a00 */
[----:B---3--:R-:W-:Y:S03]  /*53260*/  HMMA.16816.F32.BF16 R8, R12, R16, R8 ;  /* 0x000000100c08723c */ /* 0x008fe60000041808 */
[----:B----4-:R0:W-:Y:S01]  /*53270*/  STL.64 [R1+0x76d8], R24 ;  /* 0x0076d81801007387 */ /* 0x0101e20000100a00 */
[----:B------:R-:W-:Y:S02]  /*53280*/  IMAD.MOV.U32 R28, RZ, RZ, R16 ;  /* 0x000000ffff1c7224 */ /* 0x000fe400078e0010 */
[----:B------:R-:W-:Y:S01]  /*53290*/  IMAD.MOV.U32 R3, RZ, RZ, R17 ;  /* 0x000000ffff037224 */ /* 0x000fe200078e0011 */
[----:B0-----:R-:W3:-:S12]  /*532a0*/  LDL.64 R24, [R1+0x20] ;  /* 0x0000200001187983 */ /* 0x001ed80000100a00 */
[----:B------:R0:W-:Y:S04]  /*532b0*/  STL.64 [R1+0x3f0], R8 ;  /* 0x0003f00801007387 */ /* 0x0001e80000100a00 */
[----:B------:R1:W-:Y:S04]  /*532c0*/  STL.64 [R1+0x3f8], R10 ;  /* 0x0003f80a01007387 */ /* 0x0003e80000100a00 */
[----:B------:R-:W4:Y:S04]  /*532d0*/  LDL.LU.64 R18, [R1+0x76f8] ;  /* 0x0076f80001127983 */ /* 0x000f280000300a00 */
[----:B------:R-:W4:Y:S04]  /*532e0*/  LDL.LU.64 R16, [R1+0x76f0] ;  /* 0x0076f00001107983 */ /* 0x000f280000300a00 */
[----:B0-----:R-:W3:Y:S04]  /*532f0*/  LDL.LU.64 R8, [R1+0x540] ;  /* 0x0005400001087983 */ /* 0x001ee80000300a00 */
[----:B-1----:R-:W3:Y:S01]  /*53300*/  LDL.LU.64 R10, [R1+0x548] ;  /* 0x00054800010a7983 */ /* 0x002ee20000300a00 */
[----:B--2---:R-:W-:Y:S03]  /*53310*/  HMMA.16816.F32.BF16 R12, R12, R4, R20 ;  /* 0x000000040c0c723c */ /* 0x004fe60000041814 */
[----:B---3--:R-:W-:Y:S04]  /*53320*/  STL.64 [R1+0x7678], R10 ;  /* 0x0076780a01007387 */ /* 0x008fe80000100a00 */
[----:B------:R0:W-:Y:S02]  /*53330*/  STL.64 [R1+0x7670], R8 ;  /* 0x0076700801007387 */ /* 0x0001e40000100a00 */
[----:B0-----:R-:W-:-:S02]  /*53340*/  IMAD.MOV.U32 R8, RZ, RZ, R2 ;  /* 0x000000ffff087224 */ /* 0x001fc400078e0002 */
[----:B------:R-:W-:-:S05]  /*53350*/  IMAD.MOV.U32 R9, RZ, RZ, R0 ;  /* 0x000000ffff097224 */ /* 0x000fca00078e0000 */
[----:B------:R0:W-:Y:S04]  /*53360*/  STL.64 [R1+0x7688], R8 ;  /* 0x0076880801007387 */ /* 0x0001e80000100a00 */
[----:B0-----:R-:W2:Y:S04]  /*53370*/  LDL.LU.64 R8, [R1+0x940] ;  /* 0x0009400001087983 */ /* 0x001ea80000300a00 */
[----:B------:R-:W3:Y:S04]  /*53380*/  LDL.LU.64 R10, [R1+0x948] ;  /* 0x00094800010a7983 */ /* 0x000ee80000300a00 */
[----:B------:R-:W-:Y:S04]  /*53390*/  STL.64 [R1+0x2a0], R12 ;  /* 0x0002a00c01007387 */ /* 0x000fe80000100a00 */
[----:B------:R-:W-:Y:S04]  /*533a0*/  STL.64 [R1+0x2a8], R14 ;  /* 0x0002a80e01007387 */ /* 0x000fe80000100a00 */
[----:B---3--:R-:W-:Y:S04]  /*533b0*/  STL.64 [R1+0x7698], R10 ;  /* 0x0076980a01007387 */ /* 0x008fe80000100a00 */
[----:B--2---:R0:W-:Y:S04]  /*533c0*/  STL.64 [R1+0x7690], R8 ;  /* 0x0076900801007387 */ /* 0x0041e80000100a00 */
[----:B0-----:R-:W2:Y:S04]  /*533d0*/  LDL.LU.64 R8, [R1+0xa20] ;  /* 0x000a200001087983 */ /* 0x001ea80000300a00 */
[----:B------:R-:W3:Y:S04]  /*533e0*/  LDL.LU.64 R10, [R1+0xa28] ;  /* 0x000a2800010a7983 */ /* 0x000ee80000300a00 */
        /* <DEDUP_REMOVED lines=10> */
[----:B0-----:R-:W4:Y:S04]  /*53490*/  LDL.LU.64 R8, [R1+0xd10] ;  /* 0x000d100001087983 */ /* 0x001f280000300a00 */
[----:B------:R-:W4:Y:S04]  /*534a0*/  LDL.LU.64 R10, [R1+0xd18] ;  /* 0x000d1800010a7983 */ /* 0x000f280000300a00 */
[----:B------:R0:W-:Y:S01]  /*534b0*/  STL.64 [R1+0x7680], R4 ;  /* 0x0076800401007387 */ /* 0x0001e20000100a00 */
[----:B------:R-:W-:-:S02]  /*534c0*/  IMAD.MOV.U32 R15, RZ, RZ, R24 ;  /* 0x000000ffff0f7224 */ /* 0x000fc400078e0018 */
[----:B------:R-:W-:Y:S01]  /*534d0*/  IMAD.MOV.U32 R14, RZ, RZ, R25 ;  /* 0x000000ffff0e7224 */ /* 0x000fe200078e0019 */
[----:B0-----:R-:W2:Y:S04]  /*534e0*/  LDL.LU.64 R4, [R1+0x880] ;  /* 0x0008800001047983 */ /* 0x001ea80000300a00 */
[----:B------:R-:W2:Y:S04]  /*534f0*/  LDL.LU.64 R6, [R1+0x888] ;  /* 0x0008880001067983 */ /* 0x000ea80000300a00 */
[----:B------:R-:W3:Y:S04]  /*53500*/  LDL.LU.64 R20, [R1+0x5a0] ;  /* 0x0005a00001147983 */ /* 0x000ee80000300a00 */
[----:B------:R-:W3:Y:S04]  /*53510*/  LDL.LU.64 R22, [R1+0x5a8] ;  /* 0x0005a80001167983 */ /* 0x000ee80000300a00 */
[----:B------:R-:W2:Y:S01]  /*53520*/  LDL.64 R12, [R1+0x50] ;  /* 0x00005000010c7983 */ /* 0x000ea20000100a00 */
[----:B----4-:R-:W-:-:S15]  /*53530*/  HMMA.16816.F32.BF16 R8, R16, R24, R8 ;  /* 0x000000181008723c */ /* 0x010fde0000041808 */
[----:B------:R-:W-:-:S04]  /*53540*/  NOP ;  /* 0x0000000000007918 */ /* 0x000fc80000000000 */
[----:B------:R-:W-:Y:S04]  /*53550*/  STL.64 [R1+0x290], R8 ;  /* 0x0002900801007387 */ /* 0x000fe80000100a00 */
[----:B------:R0:W-:Y:S04]  /*53560*/  STL.64 [R1+0x298], R10 ;  /* 0x0002980a01007387 */ /* 0x0001e80000100a00 */
[----:B0-----:R-:W4:Y:S04]  /*53570*/  LDL.LU.64 R10, [R1+0x76e8] ;  /* 0x0076e800010a7983 */ /* 0x001f280000300a00 */
[----:B------:R-:W4:Y:S04]  /*53580*/  LDL.LU.64 R8, [R1+0x76e0] ;  /* 0x0076e00001087983 */ /* 0x000f280000300a00 */
[----:B------:R-:W4:Y:S02]  /*53590*/  LDL.LU.64 R24, [R1+0x76d8] ;  /* 0x0076d80001187983 */ /* 0x000f240000300a00 */
[----:B----4-:R-:W-:Y:S01]  /*535a0*/  HMMA.16816.F32.BF16 R8, R16, R24, R8 ;  /* 0x000000181008723c */ /* 0x010fe20000041808 */
[----:B------:R-:W-:-:S02]  /*535b0*/  IMAD.MOV.U32 R2, RZ, RZ, R24 ;  /* 0x000000ffff027224 */ /* 0x000fc400078e0018 */
[----:B------:R-:W-:-:S15]  /*535c0*/  IMAD.MOV.U32 R0, RZ, RZ, R25 ;  /* 0x000000ffff007224 */ /* 0x000fde00078e0019 */
[----:B------:R-:W-:Y:S01]  /*535d0*/  NOP ;  /* 0x0000000000007918 */ /* 0x000fe20000000000 */
[----:B------:R-:W-:Y:S04]  /*535e0*/  STL.64 [R1+0x280], R8 ;  /* 0x0002800801007387 */ /* 0x000fe80000100a00 */
[----:B------:R0:W-:Y:S04]  /*535f0*/  STL.64 [R1+0x288], R10 ;  /* 0x0002880a01007387 */ /* 0x0001e80000100a00 */
[----:B0-----:R-:W4:Y:S04]  /*53600*/  LDL.LU.64 R10, [R1+0x76d0] ;  /* 0x0076d000010a7983 */ /* 0x001f280000300a00 */
[----:B------:R-:W4:Y:S04]  /*53610*/  LDL.LU.64 R8, [R1+0x76c8] ;  /* 0x0076c80001087983 */ /* 0x000f280000300a00 */
[----:B------:R-:W4:Y:S02]  /*53620*/  LDL.LU.64 R24, [R1+0x76c0] ;  /* 0x0076c00001187983 */ /* 0x000f240000300a00 */
[----:B----4-:R-:W-:Y:S02]  /*53630*/  HMMA.16816.F32.BF16 R24, R16, R24, R8 ;  /* 0x000000181018723c */ /* 0x010fe40000041808 */
[----:B------:R-:W4:Y:S04]  /*53640*/  LDL.LU.64 R10, [R1+0x76b8] ;  /* 0x0076b800010a7983 */ /* 0x000f280000300a00 */
[----:B------:R-:W4:-:S13]  /*53650*/  LDL.LU.64 R8, [R1+0x76b0] ;  /* 0x0076b00001087983 */ /* 0x000f1a0000300a00 */
[----:B------:R-:W-:Y:S04]  /*53660*/  STL.64 [R1+0x270], R24 ;  /* 0x0002701801007387 */ /* 0x000fe80000100a00 */
[----:B------:R0:W-:Y:S04]  /*53670*/  STL.64 [R1+0x278], R26 ;  /* 0x0002781a01007387 */ /* 0x0001e80000100a00 */
[----:B0-----:R-:W2:Y:S04]  /*53680*/  LDL.LU.64 R26, [R1+0x76a8] ;  /* 0x0076a800011a7983 */ /* 0x001ea80000300a00 */
[----:B------:R-:W4:Y:S02]  /*53690*/  LDL.LU.64 R24, [R1+0x76a0] ;  /* 0x0076a00001187983 */ /* 0x000f240000300a00 */
[----:B----4-:R-:W-:-:S15]  /*536a0*/  HMMA.16816.F32.BF16 R8, R16, R24, R8 ;  /* 0x000000181008723c */ /* 0x010fde0000041808 */
[----:B------:R-:W-:-:S04]  /*536b0*/  NOP ;  /* 0x0000000000007918 */ /* 0x000fc80000000000 */
[----:B------:R-:W-:Y:S04]  /*536c0*/  STL.64 [R1+0x260], R8 ;  /* 0x0002600801007387 */ /* 0x000fe80000100a00 */
[----:B------:R0:W-:Y:S04]  /*536d0*/  STL.64 [R1+0x268], R10 ;  /* 0x0002680a01007387 */ /* 0x0001e80000100a00 */
[----:B0-----:R-:W4:Y:S04]  /*536e0*/  LDL.LU.64 R10, [R1+0x7698] ;  /* 0x00769800010a7983 */ /* 0x001f280000300a00 */
[----:B------:R-:W4:Y:S04]  /*536f0*/  LDL.LU.64 R8, [R1+0x7690] ;  /* 0x0076900001087983 */ /* 0x000f280000300a00 */
[----:B--2---:R-:W-:Y:S04]  /*53700*/  STL.64 [R1+0x7648], R26 ;  /* 0x0076481a01007387 */ /* 0x004fe80000100a00 */
[----:B------:R-:W-:Y:S01]  /*53710*/  STL.64 [R1+0x7640], R24 ;  /* 0x0076401801007387 */ /* 0x000fe20000100a00 */
[----:B----4-:R-:W-:-:S15]  /*53720*/  HMMA.16816.F32.BF16 R8, R16, R12, R8 ;  /* 0x0000000c1008723c */ /* 0x010fde0000041808 */
[----:B------:R-:W-:-:S04]  /*53730*/  NOP ;  /* 0x0000000000007918 */ /* 0x000fc80000000000 */
[----:B------:R0:W-:Y:S04]  /*53740*/  STL.64 [R1+0x250], R8 ;  /* 0x0002500801007387 */ /* 0x0001e80000100a00 */
[----:B------:R-:W-:Y:S04]  /*53750*/  STL.64 [R1+0x258], R10 ;  /* 0x0002580a01007387 */ /* 0x000fe80000100a00 */
[----:B0-----:R-:W2:Y:S04]  /*53760*/  LDL.LU.64 R8, [R1+0x7688] ;  /* 0x0076880001087983 */ /* 0x001ea80000300a00 */
[----:B------:R0:W-:Y:S01]  /*53770*/  STL.64 [R1+0x7638], R12 ;  /* 0x0076380c01007387 */ /* 0x0001e20000100a00 */
[----:B------:R-:W-:-:S02]  /*53780*/  IMAD.MOV.U32 R24, RZ, RZ, R15 ;  /* 0x000000ffff187224 */ /* 0x000fc400078e000f */
[----:B------:R-:W-:Y:S02]  /*53790*/  IMAD.MOV.U32 R25, RZ, RZ, R14 ;  /* 0x000000ffff197224 */ /* 0x000fe400078e000e */
[----:B0-----:R-:W-:Y:S02]  /*537a0*/  IMAD.MOV.U32 R12, RZ, RZ, R28 ;  /* 0x000000ffff0c7224 */ /* 0x001fe400078e001c */
[----:B------:R-:W-:-:S07]  /*537b0*/  IMAD.MOV.U32 R13, RZ, RZ, R3 ;  /* 0x000000ffff0d7224 */ /* 0x000fce00078e0003 */
[C---:B---3--:R-:W-:Y:S08]  /*537c0*/  HMMA.16816.F32.BF16 R12, R16.reuse, R12, R20 ;  /* 0x0000000c100c723c */ /* 0x048ff00000041814 */
[----:B--2---:R-:W-:Y:S01]  /*537d0*/  HMMA.16816.F32.BF16 R8, R16, R8, R4 ;  /* 0x000000081008723c */ /* 0x004fe20000041804 */
[----:B------:R-:W2:-:S15]  /*537e0*/  LDL.LU.64 R4, [R1+0x7680] ;  /* 0x0076800001047983 */ /* 0x000e9e0000300a00 */
[----:B------:R-:W-:-:S03]  /*537f0*/  NOP ;  /* 0x0000000000007918 */ /* 0x000fc60000000000 */
[----:B------:R-:W-:Y:S04]  /*53800*/  STL.64 [R1+0x240], R8 ;  /* 0x0002400801007387 */ /* 0x000fe80000100a00 */
[----:B------:R0:W-:Y:S04]  /*53810*/  STL.64 [R1+0x248], R10 ;  /* 0x0002480a01007387 */ /* 0x0001e80000100a00 */
[----:B0-----:R-:W2:Y:S04]  /*53820*/  LDL.LU.64 R10, [R1+0x7678] ;  /* 0x00767800010a7983 */ /* 0x001ea80000300a00 */
[----:B------:R-:W2:Y:S04]  /*53830*/  LDL.LU.64 R8, [R1+0x7670] ;  /* 0x0076700001087983 */ /* 0x000ea80000300a00 */
[----:B------:R-:W3:Y:S04]  /*53840*/  LDL.LU.64 R22, [R1+0x7668] ;  /* 0x0076680001167983 */ /* 0x000ee80000300a00 */
[----:B------:R-:W3:Y:S04]  /*53850*/  LDL.LU.64 R20, [R1+0x7660] ;  /* 0x0076600001147983 */ /* 0x000ee80000300a00 */
[----:B------:R0:W-:Y:S04]  /*53860*/  STL.64 [R1+0x230], R12 ;  /* 0x0002300c01007387 */ /* 0x0001e80000100a00 */
[----:B------:R1:W-:Y:S04]  /*53870*/  STL.64 [R1+0x238], R14 ;  /* 0x0002380e01007387 */ /* 0x0003e80000100a00 */
[----:B0-----:R-:W4:Y:S04]  /*53880*/  LDL.LU.64 R12, [R1+0xbb0] ;  /* 0x000bb000010c7983 */ /* 0x001f280000300a00 */
[----:B-1----:R-:W3:Y:S01]  /*53890*/  LDL.LU.64 R14, [R1+0xbb8] ;  /* 0x000bb800010e7983 */ /* 0x002ee20000300a00 */
[----:B--2---:R-:W-:-:S15]  /*538a0*/  HMMA.16816.F32.BF16 R8, R16, R4, R8 ;  /* 0x000000041008723c */ /* 0x004fde0000041808 */
[----:B------:R-:W-:-:S04]  /*538b0*/  NOP ;  /* 0x0000000000007918 */ /* 0x000fc80000000000 */
[----:B------:R-:W-:Y:S04]  /*538c0*/  STL.64 [R1+0x100], R8 ;  /* 0x0001000801007387 */ /* 0x000fe80000100a00 */
[----:B------:R-:W-:Y:S04]  /*538d0*/  STL.64 [R1+0x108], R10 ;  /* 0x0001080a01007387 */ /* 0x000fe80000100a00 */
[----:B---3--:R-:W-:Y:S04]  /*538e0*/  STL.64 [R1+0x7658], R14 ;  /* 0x0076580e01007387 */ /* 0x008fe80000100a00 */
[----:B----4-:R0:W-:Y:S04]  /*538f0*/  STL.64 [R1+0x7650], R12 ;  /* 0x0076500c01007387 */ /* 0x0101e80000100a00 */
[----:B0-----:R-:W2:Y:S04]  /*53900*/  LDL.LU.64 R12, [R1+0xcb0] ;  /* 0x000cb000010c7983 */ /* 0x001ea80000300a00 */
[----:B------:R-:W2:Y:S04]  /*53910*/  LDL.LU.64 R14, [R1+0xcb8] ;  /* 0x000cb800010e7983 */ /* 0x000ea80000300a00 */
[----:B------:R0:W-:Y:S04]  /*53920*/  STL.64 [R1+0x7610], R4 ;  /* 0x0076100401007387 */ /* 0x0001e80000100a00 */
[----:B0-----:R-:W3:Y:S04]  /*53930*/  LDL.64 R4, [R1+0x30] ;  /* 0x0000300001047983 */ /* 0x001ee80000100a00 */
[----:B---3--:R0:W-:Y:S04]  /*53940*/  STL.64 [R1+0x7628], R4 ;  /* 0x0076280401007387 */ /* 0x0081e80000100a00 */
[----:B0-----:R-:W3:Y:S04]  /*53950*/  LDL.64 R4, [R1] ;  /* 0x0000000001047983 */ /* 0x001ee80000100a00 */
[----:B------:R-:W4:Y:S04]  /*53960*/  LDL.LU.64 R8, [R1+0x9b0] ;  /* 0x0009b00001087983 */ /* 0x000f280000300a00 */
[----:B------:R-:W2:Y:S04]  /*53970*/  LDL.LU.64 R10, [R1+0x9b8] ;  /* 0x0009b800010a7983 */ /* 0x000ea80000300a00 */
[----:B--2---:R-:W-:Y:S04]  /*53980*/  STL.64 [R1+0x75b8], R10 ;  /* 0x0075b80a01007387 */ /* 0x004fe80000100a00 */
[----:B----4-:R0:W-:Y:S04]  /*53990*/  STL.64 [R1+0x75b0], R8 ;  /* 0x0075b00801007387 */ /* 0x0101e80000100a00 */
[----:B0-----:R-:W2:Y:S04]  /*539a0*/  LDL.LU.64 R8, [R1+0xa90] ;  /* 0x000a900001087983 */ /* 0x001ea80000300a00 */
[----:B------:R-:W4:Y:S04]  /*539b0*/  LDL.LU.64 R10, [R1+0xa98] ;  /* 0x000a9800010a7983 */ /* 0x000f280000300a00 */
[----:B----4-:R-:W-:Y:S04]  /*539c0*/  STL.64 [R1+0x75c8], R10 ;  /* 0x0075c80a01007387 */ /* 0x010fe80000100a00 */
[----:B--2---:R-:W-:Y:S04]  /*539d0*/  STL.64 [R1+0x75c0], R8 ;  /* 0x0075c00801007387 */ /* 0x004fe80000100a00 */
[----:B------:R-:W2:Y:S01]  /*539e0*/  LDL.64 R16, [R1+0x40] ;  /* 0x0000400001107983 */ /* 0x000ea20000100a00 */
[----:B------:R-:W-:Y:S03]  /*539f0*/  HMMA.16816.F32.BF16 R24, R20, R24, R12 ;  /* 0x000000181418723c */ /* 0x000fe6000004180c */
[----:B--2---:R0:W-:Y:S04]  /*53a00*/  STL.64 [R1+0x7630], R16 ;  /* 0x0076301001007387 */ /* 0x0041e80000100a00 */
[----:B0-----:R-:W2:Y:S04]  /*53a10*/  LDL.LU.64 R16, [R1+0xab0] ;  /* 0x000ab00001107983 */ /* 0x001ea80000300a00 */
[----:B------:R-:W2:Y:S04]  /*53a20*/  LDL.LU.64 R18, [R1+0xab8] ;  /* 0x000ab80001127983 */ /* 0x000ea80000300a00 */
[----:B------:R-:W4:Y:S04]  /*53a30*/  LDL.LU.64 R14, [R1+0x7658] ;  /* 0x00765800010e7983 */ /* 0x000f280000300a00 */
[----:B------:R-:W4:Y:S01]  /*53a40*/  LDL.LU.64 R12, [R1+0x7650] ;  /* 0x00765000010c7983 */ /* 0x000f220000300a00 */
[----:B------:R-:W-:-:S02]  /*53a50*/  IMAD.MOV.U32 R8, RZ, RZ, R2 ;  /* 0x000000ffff087224 */ /* 0x000fc400078e0002 */
[----:B------:R-:W-:Y:S01]  /*53a60*/  IMAD.MOV.U32 R9, RZ, RZ, R0 ;  /* 0x000000ffff097224 */ /* 0x000fe200078e0000 */
[----:B------:R-:W-:Y:S04]  /*53a70*/  STL.64 [R1+0xf0], R24 ;  /* 0x0000f01801007387 */ /* 0x000fe80000100a00 */
[----:B------:R0:W-:Y:S04]  /*53a80*/  STL.64 [R1+0xf8], R26 ;  /* 0x0000f81a01007387 */ /* 0x0001e80000100a00 */
[----:B0-----:R-:W2:Y:S04]  /*53a90*/  LDL.LU.64 R26, [R1+0x7648] ;  /* 0x00764800011a7983 */ /* 0x001ea80000300a00 */
[----:B------:R-:W2:Y:S01]  /*53aa0*/  LDL.LU.64 R24, [R1+0x7640] ;  /* 0x0076400001187983 */ /* 0x000ea20000300a00 */
[----:B----4-:R-:W-:-:S15]  /*53ab0*/  HMMA.16816.F32.BF16 R12, R20, R8, R12 ;  /* 0x00000008140c723c */ /* 0x010fde000004180c */
[----:B------:R-:W-:-:S04]  /*53ac0*/  NOP ;  /* 0x0000000000007918 */ /* 0x000fc80000000000 */
[----:B------:R0:W-:Y:S04]  /*53ad0*/  STL.64 [R1+0xe0], R12 ;  /* 0x0000e00c01007387 */ /* 0x0001e80000100a00 */
[----:B------:R1:W-:Y:S04]  /*53ae0*/  STL.64 [R1+0xe8], R14 ;  /* 0x0000e80e01007387 */ /* 0x0003e80000100a00 */
[----:B0-----:R-:W4:Y:S04]  /*53af0*/  LDL.LU.64 R12, [R1+0x9d0] ;  /* 0x0009d000010c7983 */ /* 0x001f280000300a00 */
[----:B-1----:R-:W4:Y:S04]  /*53b00*/  LDL.LU.64 R14, [R1+0x9d8] ;  /* 0x0009d800010e7983 */ /* 0x002f280000300a00 */
[----:B------:R0:W-:Y:S04]  /*53b10*/  STL.64 [R1+0x75e0], R8 ;  /* 0x0075e00801007387 */ /* 0x0001e80000100a00 */
[----:B0-----:R-:W2:Y:S01]  /*53b20*/  LDL.64 R8, [R1+0x20] ;  /* 0x0000200001087983 */ /* 0x001ea20000100a00 */
[----:B---3--:R-:W-:-:S02]  /*53b30*/  IMAD.MOV.U32 R3, RZ, RZ, R4 ;  /* 0x000000ffff037224 */ /* 0x008fc400078e0004 */
[----:B------:R-:W-:Y:S01]  /*53b40*/  IMAD.MOV.U32 R2, RZ, RZ, R5 ;  /* 0x000000ffff027224 */ /* 0x000fe200078e0005 */
[----:B--2---:R0:W-:Y:S02]  /*53b50*/  STL.64 [R1+0x7608], R8 ;  /* 0x0076080801007387 */ /* 0x0041e40000100a00 */
[----:B0-----:R-:W-:-:S15]  /*53b60*/  HMMA.16816.F32.BF16 R8, R20, R4, R16 ;  /* 0x000000041408723c */ /* 0x001fde0000041810 */
[----:B------:R-:W-:-:S04]  /*53b70*/  NOP ;  /* 0x0000000000007918 */ /* 0x000fc80000000000 */
[----:B------:R0:W-:Y:S04]  /*53b80*/  STL.64 [R1+0xd0], R8 ;  /* 0x0000d00801007387 */ /* 0x0001e80000100a00 */
[----:B------:R1:W-:Y:S04]  /*53b90*/  STL.64 [R1+0xd8], R10 ;  /* 0x0000d80a01007387 */ /* 0x0003e80000100a00 */
[----:B------:R-:W2:Y:S04]  /*53ba0*/  LDL.LU.64 R16, [R1+0x8f0] ;  /* 0x0008f00001107983 */ /* 0x000ea80000300a00 */
[----:B------:R-:W2:Y:S04]  /*53bb0*/  LDL.LU.64 R18, [R1+0x8f8] ;  /* 0x0008f80001127983 */ /* 0x000ea80000300a00 */
[----:B------:R-:W3:Y:S04]  /*53bc0*/  LDL.LU.64 R4, [R1+0x720] ;  /* 0x0007200001047983 */ /* 0x000ee80000300a00 */
[----:B------:R-:W3:Y:S04]  /*53bd0*/  LDL.LU.64 R6, [R1+0x728] ;  /* 0x0007280001067983 */ /* 0x000ee80000300a00 */
[----:B0-----:R-:W2:Y:S04]  /*53be0*/  LDL.LU.64 R8, [R1+0x510] ;  /* 0x0005100001087983 */ /* 0x001ea80000300a00 */
[----:B-1----:R-:W2:Y:S01]  /*53bf0*/  LDL.LU.64 R10, [R1+0x518] ;  /* 0x00051800010a7983 */ /* 0x002ea20000300a00 */
[C---:B----4-:R-:W-:Y:S03]  /*53c00*/  HMMA.16816.F32.BF16 R12, R20.reuse, R24, R12 ;  /* 0x00000018140c723c */ /* 0x050fe6000004180c */
[----:B--2---:R-:W-:Y:S04]  /*53c10*/  STL.64 [R1+0x7620], R10 ;  /* 0x0076200a01007387 */ /* 0x004fe80000100a00 */
[----:B------:R0:W-:Y:S04]  /*53c20*/  STL.64 [R1+0x7618], R8 ;  /* 0x0076180801007387 */ /* 0x0001e80000100a00 */
[----:B0-----:R-:W2:Y:S04]  /*53c30*/  LDL.LU.64 R8, [R1+0x570] ;  /* 0x0005700001087983 */ /* 0x001ea80000300a00 */
[----:B------:R-:W2:Y:S04]  /*53c40*/  LDL.LU.64 R10, [R1+0x578] ;  /* 0x00057800010a7983 */ /* 0x000ea80000300a00 */
[----:B------:R0:W-:Y:S04]  /*53c50*/  STL.64 [R1+0xc0], R12 ;  /* 0x0000c00c01007387 */ /* 0x0001e80000100a00 */
[----:B------:R-:W-:Y:S04]  /*53c60*/  STL.64 [R1+0xc8], R14 ;  /* 0x0000c80e01007387 */ /* 0x000fe80000100a00 */
[----:B0-----:R-:W4:Y:S04]  /*53c70*/  LDL.LU.64 R12, [R1+0x7638] ;  /* 0x00763800010c7983 */ /* 0x001f280000300a00 */
[----:B------:R-:W-:Y:S04]  /*53c80*/  STL.64 [R1+0x75d8], R26 ;  /* 0x0075d81a01007387 */ /* 0x000fe80000100a00 */
[----:B------:R0:W-:Y:S04]  /*53c90*/  STL.64 [R1+0x75d0], R24 ;  /* 0x0075d01801007387 */ /* 0x0001e80000100a00 */
[----:B0-----:R-:W2:Y:S04]  /*53ca0*/  LDL.LU.64 R24, [R1+0xb90] ;  /* 0x000b900001187983 */ /* 0x001ea80000300a00 */
[----:B------:R-:W2:Y:S01]  /*53cb0*/  LDL.LU.64 R26, [R1+0xb98] ;  /* 0x000b9800011a7983 */ /* 0x000ea20000300a00 */
[C---:B----4-:R-:W-:Y:S03]  /*53cc0*/  HMMA.16816.F32.BF16 R16, R20.reuse, R12, R16 ;  /* 0x0000000c1410723c */ /* 0x050fe60000041810 */
[----:B--2---:R-:W-:Y:S04]  /*53cd0*/  STL.64 [R1+0x75f0], R26 ;  /* 0x0075f01a01007387 */ /* 0x004fe80000100a00 */
[----:B------:R0:W-:Y:S04]  /*53ce0*/  STL.64 [R1+0x75e8], R24 ;  /* 0x0075e81801007387 */ /* 0x0001e80000100a00 */
        /* <DEDUP_REMOVED lines=8> */
[----:B------:R-:W-:Y:S04]  /*53d70*/  STL.64 [R1+0x3d8], R6 ;  /* 0x0003d80601007387 */ /* 0x000fe80000100a00 */
[----:B0-----:R-:W3:Y:S02]  /*53d80*/  LDL.LU.64 R4, [R1+0x7628] ;  /* 0x0076280001047983 */ /* 0x001ee40000300a00 */
[----:B---3--:R-:W-:Y:S01]  /*53d90*/  HMMA.16816.F32.BF16 R8, R20, R4, R8 ;  /* 0x000000041408723c */ /* 0x008fe20000041808 */
[----:B------:R-:W-:-:S02]  /*53da0*/  IMAD.MOV.U32 R14, RZ, RZ, R4 ;  /* 0x000000ffff0e7224 */ /* 0x000fc400078e0004 */
[----:B------:R-:W-:-:S15]  /*53db0*/  IMAD.MOV.U32 R0, RZ, RZ, R5 ;  /* 0x000000ffff007224 */ /* 0x000fde00078e0005 */
[----:B------:R-:W-:Y:S01]  /*53dc0*/  NOP ;  /* 0x0000000000007918 */ /* 0x000fe20000000000 */
[----:B------:R-:W-:Y:S04]  /*53dd0*/  STL.64 [R1+0x5a0], R8 ;  /* 0x0005a00801007387 */ /* 0x000fe80000100a00 */
[----:B------:R0:W-:Y:S04]  /*53de0*/  STL.64 [R1+0x5a8], R10 ;  /* 0x0005a80a01007387 */ /* 0x0001e80000100a00 */
[----:B0-----:R-:W3:Y:S04]  /*53df0*/  LDL.LU.64 R10, [R1+0x7620] ;  /* 0x00762000010a7983 */ /* 0x001ee80000300a00 */
[----:B------:R-:W3:Y:S04]  /*53e00*/  LDL.LU.64 R8, [R1+0x7618] ;  /* 0x0076180001087983 */ /* 0x000ee80000300a00 */
[----:B------:R-:W3:Y:S02]  /*53e10*/  LDL.LU.64 R4, [R1+0x7610] ;  /* 0x0076100001047983 */ /* 0x000ee40000300a00 */
[----:B---3--:R-:W-:Y:S02]  /*53e20*/  HMMA.16816.F32.BF16 R20, R20, R4, R8 ;  /* 0x000000041414723c */ /* 0x008fe40000041808 */
[----:B------:R-:W2:Y:S04]  /*53e30*/  LDL.LU.64 R8, [R1+0x7608] ;  /* 0x0076080001087983 */ /* 0x000ea80000300a00 */
[----:B------:R-:W2:Y:S04]  /*53e40*/  LDL.LU.64 R6, [R1+0x7600] ;  /* 0x0076000001067983 */ /* 0x000ea80000300a00 */
[----:B------:R-:W2:Y:S09]  /*53e50*/  LDL.LU.64 R4, [R1+0x75f8] ;  /* 0x0075f80001047983 */ /* 0x000eb20000300a00 */
[----:B------:R0:W-:Y:S04]  /*53e60*/  STL.64 [R1+0x590], R20 ;  /* 0x0005901401007387 */ /* 0x0001e80000100a00 */
[----:B------:R-:W-:Y:S01]  /*53e70*/  STL.64 [R1+0x598], R22 ;  /* 0x0005981601007387 */ /* 0x000fe20000100a00 */
[----:B0-----:R-:W-:-:S02]  /*53e80*/  IMAD.MOV.U32 R20, RZ, RZ, R3 ;  /* 0x000000ffff147224 */ /* 0x001fc400078e0003 */
[----:B------:R-:W-:Y:S01]  /*53e90*/  IMAD.MOV.U32 R21, RZ, RZ, R2 ;  /* 0x000000ffff157224 */ /* 0x000fe200078e0002 */
[----:B--2---:R-:W-:Y:S01]  /*53ea0*/  HMMA.16816.F32.BF16 R24, R4, R8, R24 ;  /* 0x000000080418723c */ /* 0x004fe20000041818 */
[----:B------:R-:W-:Y:S02]  /*53eb0*/  IMAD.MOV.U32 R3, RZ, RZ, R8 ;  /* 0x000000ffff037224 */ /* 0x000fe400078e0008 */
[----:B------:R-:W-:-:S15]  /*53ec0*/  IMAD.MOV.U32 R2, RZ, RZ, R9 ;  /* 0x000000ffff027224 */ /* 0x000fde00078e0009 */
[----:B------:R-:W-:Y:S01]  /*53ed0*/  NOP ;  /* 0x0000000000007918 */ /* 0x000fe20000000000 */
[----:B------:R-:W-:Y:S04]  /*53ee0*/  STL.64 [R1+0x720], R24 ;  /* 0x0007201801007387 */ /* 0x000fe80000100a00 */
[----:B------:R0:W-:Y:S04]  /*53ef0*/  STL.64 [R1+0x728], R26 ;  /* 0x0007281a01007387 */ /* 0x0001e80000100a00 */
[----:B0-----:R-:W2:Y:S04]  /*53f00*/  LDL.LU.64 R26, [R1+0x75f0] ;  /* 0x0075f000011a7983 */ /* 0x001ea80000300a00 */
[----:B------:R-:W2:Y:S04]  /*53f10*/  LDL.LU.64 R24, [R1+0x75e8] ;  /* 0x0075e80001187983 */ /* 0x000ea80000300a00 */
[----:B------:R-:W2:Y:S02]  /*53f20*/  LDL.LU.64 R8, [R1+0x75e0] ;  /* 0x0075e00001087983 */ /* 0x000ea40000300a00 */
[----:B--2---:R-:W-:Y:S02]  /*53f30*/  HMMA.16816.F32.BF16 R8, R4, R8, R24 ;  /* 0x000000080408723c */ /* 0x004fe40000041818 */
[----:B------:R-:W2:Y:S04]  /*53f40*/  LDL.LU.64 R26, [R1+0x75d8] ;  /* 0x0075d800011a7983 */ /* 0x000ea80000300a00 */
[----:B------:R-:W3:-:S13]  /*53f50*/  LDL.LU.64 R24, [R1+0x75d0] ;  /* 0x0075d00001187983 */ /* 0x000eda0000300a00 */
[----:B------:R-:W-:Y:S04]  /*53f60*/  STL.64 [R1+0x710], R8 ;  /* 0x0007100801007387 */ /* 0x000fe80000100a00 */
[----:B------:R0:W-:Y:S04]  /*53f70*/  STL.64 [R1+0x718], R10 ;  /* 0x0007180a01007387 */ /* 0x0001e80000100a00 */
[----:B0-----:R-:W4:Y:S04]  /*53f80*/  LDL.LU.64 R10, [R1+0x75c8] ;  /* 0x0075c800010a7983 */ /* 0x001f280000300a00 */
[----:B------:R-:W4:Y:S02]  /*53f90*/  LDL.LU.64 R8, [R1+0x75c0] ;  /* 0x0075c00001087983 */ /* 0x000f240000300a00 */
[----:B----4-:R-:W-:Y:S02]  /*53fa0*/  HMMA.16816.F32.BF16 R20, R4, R20, R8 ;  /* 0x000000140414723c */ /* 0x010fe40000041808 */
[----:B------:R-:W4:Y:S04]  /*53fb0*/  LDL.LU.64 R10, [R1+0x75b8] ;  /* 0x0075b800010a7983 */ /* 0x000f280000300a00 */
[----:B------:R-:W4:-:S13]  /*53fc0*/  LDL.LU.64 R8, [R1+0x75b0] ;  /* 0x0075b00001087983 */ /* 0x000f1a0000300a00 */
[----:B------:R-:W-:Y:S04]  /*53fd0*/  STL.64 [R1+0x700], R20 ;  /* 0x0007001401007387 */ /* 0x000fe80000100a00 */
[----:B------:R-:W-:Y:S04]  /*53fe0*/  STL.64 [R1+0x708], R22 ;  /* 0x0007081601007387 */ /* 0x000fe80000100a00 */
[----:B--2---:R-:W-:Y:S04]  /*53ff0*/  STL.64 [R1+0x7558], R26 ;  /* 0x0075581a01007387 */ /* 0x004fe80000100a00 */
[----:B---3--:R0:W-:Y:S01]  /*54000*/  STL.64 [R1+0x7550], R24 ;  /* 0x0075501801007387 */ /* 0x0081e20000100a00 */
[----:B----4-:R-:W-:-:S15]  /*54010*/  HMMA.16816.F32.BF16 R8, R4, R24, R8 ;  /* 0x000000180408723c */ /* 0x010fde0000041808 */
[----:B------:R-:W-:-:S04]  /*54020*/  NOP ;  /* 0x0000000000007918 */ /* 0x000fc80000000000 */
[----:B------:R-:W-:Y:S04]  /*54030*/  STL.64 [R1+0x6f0], R8 ;  /* 0x0006f00801007387 */ /* 0x000fe80000100a00 */
[----:B------:R-:W-:Y:S04]  /*54040*/  STL.64 [R1+0x6f8], R10 ;  /* 0x0006f80a01007387 */ /* 0x000fe80000100a00 */
[----:B0-----:R-:W2:Y:S04]  /*54050*/  LDL.LU.64 R24, [R1+0x8e0] ;  /* 0x0008e00001187983 */ /* 0x001ea80000300a00 */
[----:B------:R-:W2:Y:S01]  /*54060*/  LDL.LU.64 R26, [R1+0x8e8] ;  /* 0x0008e800011a7983 */ /* 0x000ea20000300a00 */
[----:B------:R-:W-:-:S05]  /*54070*/  LOP3.LUT R23, R29, 0x40, RZ, 0x3c, !PT ;  /* 0x000000401d177812 */ /* 0x000fca00078e3cff */
[----:B------:R-:W0:Y:S04]  /*54080*/  LDSM.16.MT88.4 R8, [R23+UR5+0x200] ;  /* 0x000200051708783b */ /* 0x000e280008004200 */
[----:B0-----:R-:W-:Y:S04]  /*54090*/  STL.64 [R1+0x7598], R10 ;  /* 0x0075980a01007387 */ /* 0x001fe80000100a00 */
[----:B------:R0:W-:Y:S02]  /*540a0*/  STL.64 [R1+0x7590], R8 ;  /* 0x0075900801007387 */ /* 0x0001e40000100a00 */
[----:B0-----:R-:W-:-:S02]  /*540b0*/  IMAD.MOV.U32 R8, RZ, RZ, R14 ;  /* 0x000000ffff087224 */ /* 0x001fc400078e000e */
[----:B------:R-:W-:-:S05]  /*540c0*/  IMAD.MOV.U32 R9, RZ, RZ, R0 ;  /* 0x000000ffff097224 */ /* 0x000fca00078e0000 */
[----:B------:R0:W-:Y:S04]  /*540d0*/  STL.64 [R1+0x75a8], R8 ;  /* 0x0075a80801007387 */ /* 0x0001e80000100a00 */
[----:B0-----:R-:W3:Y:S04]  /*540e0*/  LDL.LU.64 R8, [R1+0x820] ;  /* 0x0008200001087983 */ /* 0x001ee80000300a00 */
[----:B------:R-:W3:Y:S01]  /*540f0*/  LDL.LU.64 R10, [R1+0x828] ;  /* 0x00082800010a7983 */ /* 0x000ee20000300a00 */
[----:B--2---:R-:W-:-:S15]  /*54100*/  HMMA.16816.F32.BF16 R24, R4, R12, R24 ;  /* 0x0000000c0418723c */ /* 0x004fde0000041818 */
[----:B------:R-:W-:-:S04]  /*54110*/  NOP ;  /* 0x0000000000007918 */ /* 0x000fc80000000000 */
[----:B------:R-:W-:Y:S04]  /*54120*/  STL.64 [R1+0x6e0], R24 ;  /* 0x0006e01801007387 */ /* 0x000fe80000100a00 */
[----:B------:R0:W-:Y:S02]  /*54130*/  STL.64 [R1+0x6e8], R26 ;  /* 0x0006e81a01007387 */ /* 0x0001e40000100a00 */
[----:B0-----:R-:W-:Y:S02]  /*54140*/  IMAD.MOV.U32 R27, RZ, RZ, R12 ;  /* 0x000000ffff1b7224 */ /* 0x001fe400078e000c */
[----:B------:R-:W-:Y:S02]  /*54150*/  IMAD.MOV.U32 R26, RZ, RZ, R13 ;  /* 0x000000ffff1a7224 */ /* 0x000fe400078e000d */
[----:B------:R-:W0:Y:S04]  /*54160*/  LDSM.16.MT88.4 R12, [R23+UR5+0x280] ;  /* 0x00028005170c783b */ /* 0x000e280008004200 */
[----:B0-----:R-:W-:Y:S04]  /*54170*/  STL.64 [R1+0x7518], R14 ;  /* 0x0075180e01007387 */ /* 0x001fe80000100a00 */
[----:B------:R0:W-:Y:S04]  /*54180*/  STL.64 [R1+0x7510], R12 ;  /* 0x0075100c01007387 */ /* 0x0001e80000100a00 */
[----:B0-----:R-:W2:Y:S01]  /*54190*/  LDL.LU.64 R12, [R1+0x60] ;  /* 0x00006000010c7983 */ /* 0x001ea20000300a00 */
[----:B---3--:R-:W-:Y:S01]  /*541a0*/  HMMA.16816.F32.BF16 R8, R4, R16, R8 ;  /* 0x000000100408723c */ /* 0x008fe20000041808 */
[----:B------:R-:W-:-:S02]  /*541b0*/  IMAD.MOV.U32 R0, RZ, RZ, R16 ;  /* 0x000000ffff007224 */ /* 0x000fc400078e0010 */
[----:B------:R-:W-:Y:S02]  /*541c0*/  IMAD.MOV.U32 R28, RZ, RZ, R17 ;  /* 0x000000ffff1c7224 */ /* 0x000fe400078e0011 */
[----:B------:R-:W0:Y:S04]  /*541d0*/  LDSM.16.MT88.4 R16, [R23+UR5+0x300] ;  /* 0x000300051710783b */ /* 0x000e280008004200 */
[----:B------:R-:W1:Y:S04]  /*541e0*/  LDSM.16.MT88.4 R20, [R23+UR5+0x380] ;  /* 0x000380051714783b */ /* 0x000e680008004200 */
[----:B--2---:R2:W-:Y:S04]  /*541f0*/  STL.64 [R1+0x75a0], R12 ;  /* 0x0075a00c01007387 */ /* 0x0045e80000100a00 */
[----:B--2---:R-:W2:Y:S04]  /*54200*/  LDL.LU.64 R12, [R1+0x6c0] ;  /* 0x0006c000010c7983 */ /* 0x004ea80000300a00 */
[----:B------:R-:W2:Y:S04]  /*54210*/  LDL.LU.64 R14, [R1+0x6c8] ;  /* 0x0006c800010e7983 */ /* 0x000ea80000300a00 */
[----:B------:R3:W-:Y:S04]  /*54220*/  STL.64 [R1+0x6d0], R8 ;  /* 0x0006d00801007387 */ /* 0x0007e80000100a00 */
[----:B------:R2:W-:Y:S04]  /*54230*/  STL.64 [R1+0x6d8], R10 ;  /* 0x0006d80a01007387 */ /* 0x0005e80000100a00 */
[----:B---3--:R-:W2:Y:S04]  /*54240*/  LDL.LU.64 R8, [R1+0x75a8] ;  /* 0x0075a80001087983 */ /* 0x008ea80000300a00 */
[----:B------:R-:W3:Y:S01]  /*54250*/  LDL.64 R24, [R1] ;  /* 0x0000000001187983 */ /* 0x000ee20000100a00 */
[C---:B--2---:R-:W-:Y:S03]  /*54260*/  HMMA.16816.F32.BF16 R8, R4.reuse, R8, R12 ;  /* 0x000000080408723c */ /* 0x044fe6000004180c */
[----:B---3--:R-:W-:Y:S04]  /*54270*/  STL.64 [R1+0x7570], R24 ;  /* 0x0075701801007387 */ /* 0x008fe80000100a00 */
[----:B0-----:R-:W-:Y:S04]  /*54280*/  STL.64 [R1+0x74b0], R18 ;  /* 0x0074b01201007387 */ /* 0x001fe80000100a00 */
[----:B------:R0:W-:Y:S04]  /*54290*/  STL.64 [R1+0x74a8], R16 ;  /* 0x0074a81001007387 */ /* 0x0001e80000100a00 */
[----:B0-----:R-:W2:Y:S04]  /*542a0*/  LDL.LU.64 R16, [R1+0x550] ;  /* 0x0005500001107983 */ /* 0x001ea80000300a00 */
[----:B------:R-:W2:Y:S04]  /*542b0*/  LDL.LU.64 R18, [R1+0x558] ;  /* 0x0005580001127983 */ /* 0x000ea80000300a00 */
[----:B------:R-:W2:Y:S04]  /*542c0*/  LDL.LU.64 R12, [R1+0x75a0] ;  /* 0x0075a000010c7983 */ /* 0x000ea80000300a00 */
[----:B------:R-:W-:Y:S04]  /*542d0*/  STL.64 [R1+0x6c0], R8 ;  /* 0x0006c00801007387 */ /* 0x000fe80000100a00 */
[----:B------:R0:W-:Y:S04]  /*542e0*/  STL.64 [R1+0x6c8], R10 ;  /* 0x0006c80a01007387 */ /* 0x0001e80000100a00 */
[----:B0-----:R-:W3:Y:S04]  /*542f0*/  LDL.LU.64 R10, [R1+0x7598] ;  /* 0x00759800010a7983 */ /* 0x001ee80000300a00 */
[----:B------:R-:W3:Y:S04]  /*54300*/  LDL.LU.64 R8, [R1+0x7590] ;  /* 0x0075900001087983 */ /* 0x000ee80000300a00 */
[----:B------:R-:W4:Y:S04]  /*54310*/  LDL.64 R24, [R1+0x10] ;  /* 0x0000100001187983 */ /* 0x000f280000100a00 */
[----:B----4-:R-:W-:Y:S04]  /*54320*/  STL.64 [R1+0x7578], R24 ;  /* 0x0075781801007387 */ /* 0x010fe80000100a00 */
[----:B-1----:R-:W-:Y:S04]  /*54330*/  STL.64 [R1+0x7428], R22 ;  /* 0x0074281601007387 */ /* 0x002fe80000100a00 */
[----:B------:R0:W-:Y:S04]  /*54340*/  STL.64 [R1+0x7420], R20 ;  /* 0x0074201401007387 */ /* 0x0001e80000100a00 */
[----:B0-----:R-:W4:Y:S01]  /*54350*/  LDL.LU.64 R20, [R1+0x30] ;  /* 0x0000300001147983 */ /* 0x001f220000300a00 */
[----:B--2---:R-:W-:Y:S03]  /*54360*/  HMMA.16816.F32.BF16 R4, R4, R12, R16 ;  /* 0x0000000c0404723c */ /* 0x004fe60000041810 */
[----:B----4-:R-:W-:-:S15]  /*54370*/  STL.64 [R1+0x7520], R20 ;  /* 0x0075201401007387 */ /* 0x010fde0000100a00 */
[----:B------:R-:W-:Y:S01]  /*54380*/  NOP ;  /* 0x0000000000007918 */ /* 0x000fe20000000000 */
[----:B------:R-:W-:Y:S04]  /*54390*/  STL.64 [R1+0x580], R4 ;  /* 0x0005800401007387 */ /* 0x000fe80000100a00 */
[----:B------:R-:W-:Y:S04]  /*543a0*/  STL.64 [R1+0x588], R6 ;  /* 0x0005880601007387 */ /* 0x000fe80000100a00 */
[----:B------:R-:W2:Y:S04]  /*543b0*/  LDL.LU.64 R16, [R1+0x7f0] ;  /* 0x0007f00001107983 */ /* 0x000ea80000300a00 */
[----:B------:R-:W4:Y:S01]  /*543c0*/  LDL.LU.64 R18, [R1+0x7f8] ;  /* 0x0007f80001127983 */ /* 0x000f220000300a00 */
[----:B------:R-:W-:-:S02]  /*543d0*/  IMAD.MOV.U32 R24, RZ, RZ, R3 ;  /* 0x000000ffff187224 */ /* 0x000fc400078e0003 */
[----:B------:R-:W-:Y:S01]  /*543e0*/  IMAD.MOV.U32 R25, RZ, RZ, R2 ;  /* 0x000000ffff197224 */ /* 0x000fe200078e0002 */
[----:B------:R-:W0:Y:S01]  /*543f0*/  LDSM.16.MT88.4 R4, [R29+UR5+0x4000] ;  /* 0x004000051d04783b */ /* 0x000e220008004200 */
[----:B------:R-:W-:Y:S02]  /*54400*/  IMAD.MOV.U32 R3, RZ, RZ, R12 ;  /* 0x000000ffff037224 */ /* 0x000fe400078e000c */
[----:B------:R-:W-:Y:S01]  /*54410*/  IMAD.MOV.U32 R2, RZ, RZ, R13 ;  /* 0x000000ffff027224 */ /* 0x000fe200078e000d */
[----:B----4-:R-:W-:Y:S04]  /*54420*/  STL.64 [R1+0x7530], R18 ;  /* 0x0075301201007387 */ /* 0x010fe80000100a00 */
[----:B--2---:R1:W-:Y:S04]  /*54430*/  STL.64 [R1+0x7528], R16 ;  /* 0x0075281001007387 */ /* 0x0043e80000100a00 */
[----:B------:R-:W2:Y:S04]  /*54440*/  LDL.LU.64 R12, [R1+0xc00] ;  /* 0x000c0000010c7983 */ /* 0x000ea80000300a00 */
[----:B------:R-:W4:Y:S01]  /*54450*/  LDL.LU.64 R14, [R1+0xc08] ;  /* 0x000c0800010e7983 */ /* 0x000f220000300a00 */
[----:B-1----:R-:W-:-:S02]  /*54460*/  IMAD.MOV.U32 R16, RZ, RZ, R27 ;  /* 0x000000ffff107224 */ /* 0x002fc400078e001b */
[----:B------:R-:W-:Y:S01]  /*54470*/  IMAD.MOV.U32 R17, RZ, RZ, R26 ;  /* 0x000000ffff117224 */ /* 0x000fe200078e001a */
[----:B----4-:R-:W-:Y:S04]  /*54480*/  STL.64 [R1+0x7588], R14 ;  /* 0x0075880e01007387 */ /* 0x010fe80000100a00 */
[----:B--2---:R1:W-:Y:S04]  /*54490*/  STL.64 [R1+0x7580], R12 ;  /* 0x0075800c01007387 */ /* 0x0043e80000100a00 */
[----:B-1----:R-:W3:Y:S04]  /*544a0*/  LDL.LU.64 R12, [R1+0xd00] ;  /* 0x000d0000010c7983 */ /* 0x002ee80000300a00 */
[----:B------:R-:W3:Y:S04]  /*544b0*/  LDL.LU.64 R14, [R1+0xd08] ;  /* 0x000d0800010e7983 */ /* 0x000ee80000300a00 */
[----:B------:R1:W-:Y:S04]  /*544c0*/  STL.64 [R1+0x7548], R16 ;  /* 0x0075481001007387 */ /* 0x0003e80000100a00 */
[----:B-1----:R-:W2:Y:S04]  /*544d0*/  LDL.LU.64 R16, [R1+0xa10] ;  /* 0x000a100001107983 */ /* 0x002ea80000300a00 */
[----:B------:R-:W4:Y:S01]  /*544e0*/  LDL.LU.64 R18, [R1+0xa18] ;  /* 0x000a180001127983 */ /* 0x000f220000300a00 */
[----:B---3--:R-:W-:Y:S03]  /*544f0*/  HMMA.16816.F32.BF16 R24, R8, R24, R12 ;  /* 0x000000180818723c */ /* 0x008fe6000004180c */
[----:B----4-:R-:W-:Y:S04]  /*54500*/  STL.64 [R1+0x7568], R18 ;  /* 0x0075681201007387 */ /* 0x010fe80000100a00 */
[----:B--2---:R1:W-:Y:S04]  /*54510*/  STL.64 [R1+0x7560], R16 ;  /* 0x0075601001007387 */ /* 0x0043e80000100a00 */
[----:B-1----:R-:W2:Y:S04]  /*54520*/  LDL.LU.64 R16, [R1+0xb00] ;  /* 0x000b000001107983 */ /* 0x002ea80000300a00 */
[----:B------:R-:W2:Y:S04]  /*54530*/  LDL.LU.64 R18, [R1+0xb08] ;  /* 0x000b080001127983 */ /* 0x000ea80000300a00 */
[----:B0-----:R-:W-:Y:S04]  /*54540*/  STL.64 [R1+0x73b0], R6 ;  /* 0x0073b00601007387 */ /* 0x001fe80000100a00 */
[----:B------:R0:W-:Y:S02]  /*54550*/  STL.64 [R1+0x73a8], R4 ;  /* 0x0073a80401007387 */ /* 0x0001e40000100a00 */
[----:B0-----:R-:W-:-:S02]  /*54560*/  IMAD.MOV.U32 R4, RZ, RZ, R3 ;  /* 0x000000ffff047224 */ /* 0x001fc400078e0003 */
[----:B------:R-:W-:-:S05]  /*54570*/  IMAD.MOV.U32 R5, RZ, RZ, R2 ;  /* 0x000000ffff057224 */ /* 0x000fca00078e0002 */
[----:B------:R0:W-:Y:S04]  /*54580*/  STL.64 [R1+0x7538], R4 ;  /* 0x0075380401007387 */ /* 0x0001e80000100a00 */
[----:B0-----:R-:W3:Y:S04]  /*54590*/  LDL.LU.64 R4, [R1+0x930] ;  /* 0x0009300001047983 */ /* 0x001ee80000300a00 */
[----:B------:R-:W3:Y:S04]  /*545a0*/  LDL.LU.64 R6, [R1+0x938] ;  /* 0x0009380001067983 */ /* 0x000ee80000300a00 */
[----:B------:R-:W4:Y:S04]  /*545b0*/  LDL.LU.64 R20, [R1+0x870] ;  /* 0x0008700001147983 */ /* 0x000f280000300a00 */
[----:B------:R-:W4:Y:S04]  /*545c0*/  LDL.LU.64 R22, [R1+0x878] ;  /* 0x0008780001167983 */ /* 0x000f280000300a00 */
[----:B------:R-:W2:Y:S04]  /*545d0*/  LDL.LU.64 R14, [R1+0x7588] ;  /* 0x00758800010e7983 */ /* 0x000ea80000300a00 */
[----:B------:R-:W2:Y:S04]  /*545e0*/  LDL.LU.64 R12, [R1+0x7580] ;  /* 0x00758000010c7983 */ /* 0x000ea80000300a00 */
[----:B------:R0:W-:Y:S04]  /*545f0*/  STL.64 [R1+0x570], R24 ;  /* 0x0005701801007387 */ /* 0x0001e80000100a00 */
[----:B------:R-:W-:Y:S04]  /*54600*/  STL.64 [R1+0x578], R26 ;  /* 0x0005781a01007387 */ /* 0x000fe80000100a00 */
[----:B0-----:R-:W2:Y:S02]  /*54610*/  LDL.LU.64 R24, [R1+0x7578] ;  /* 0x0075780001187983 */ /* 0x001ea40000300a00 */
[----:B--2---:R-:W-:-:S15]  /*54620*/  HMMA.16816.F32.BF16 R12, R8, R24, R12 ;  /* 0x00000018080c723c */ /* 0x004fde000004180c */
[----:B------:R-:W-:-:S04]  /*54630*/  NOP ;  /* 0x0000000000007918 */ /* 0x000fc80000000000 */
[----:B------:R0:W-:Y:S04]  /*54640*/  STL.64 [R1+0x560], R12 ;  /* 0x0005600c01007387 */ /* 0x0001e80000100a00 */
[----:B------:R-:W-:Y:S01]  /*54650*/  STL.64 [R1+0x568], R14 ;  /* 0x0005680e01007387 */ /* 0x000fe20000100a00 */
[----:B0-----:R-:W-:Y:S02]  /*54660*/  IMAD.MOV.U32 R13, RZ, RZ, R24 ;  /* 0x000000ffff0d7224 */ /* 0x001fe400078e0018 */
[----:B------:R-:W-:Y:S02]  /*54670*/  IMAD.MOV.U32 R12, RZ, RZ, R25 ;  /* 0x000000ffff0c7224 */ /* 0x000fe400078e0019 */
[----:B------:R-:W2:Y:S02]  /*54680*/  LDL.LU.64 R24, [R1+0x7570] ;  /* 0x0075700001187983 */ /* 0x000ea40000300a00 */
        /* <DEDUP_REMOVED lines=14> */
[----:B0-----:R-:W3:Y:S04]  /*54770*/  LDL.LU.64 R16, [R1+0x7548] ;  /* 0x0075480001107983 */ /* 0x001ee80000300a00 */
[----:B------:R-:W-:Y:S04]  /*54780*/  STL.64 [R1+0x74e0], R26 ;  /* 0x0074e01a01007387 */ /* 0x000fe80000100a00 */
[----:B------:R0:W-:Y:S02]  /*54790*/  STL.64 [R1+0x74d8], R24 ;  /* 0x0074d81801007387 */ /* 0x0001e40000100a00 */
[----:B0-----:R-:W-:-:S02]  /*547a0*/  IMAD.MOV.U32 R24, RZ, RZ, R13 ;  /* 0x000000ffff187224 */ /* 0x001fc400078e000d */
[----:B------:R-:W-:Y:S02]  /*547b0*/  IMAD.MOV.U32 R25, RZ, RZ, R12 ;  /* 0x000000ffff197224 */ /* 0x000fe400078e000c */
[----:B------:R-:W2:Y:S04]  /*547c0*/  LDL.LU.64 R12, [R1+0x7b0] ;  /* 0x0007b000010c7983 */ /* 0x000ea80000300a00 */
[----:B------:R-:W2:Y:S04]  /*547d0*/  LDL.LU.64 R14, [R1+0x7b8] ;  /* 0x0007b800010e7983 */ /* 0x000ea80000300a00 */
[----:B------:R0:W-:Y:S02]  /*547e0*/  STL.64 [R1+0x74f8], R24 ;  /* 0x0074f81801007387 */ /* 0x0001e40000100a00 */
[----:B0-----:R-:W-:-:S02]  /*547f0*/  IMAD.MOV.U32 R24, RZ, RZ, R0 ;  /* 0x000000ffff187224 */ /* 0x001fc400078e0000 */
[----:B------:R-:W-:Y:S01]  /*54800*/  IMAD.MOV.U32 R25, RZ, RZ, R28 ;  /* 0x000000ffff197224 */ /* 0x000fe200078e001c */
[----:B------:R-:W2:Y:S04]  /*54810*/  LDL.LU R0, [R1+0x7544] ;  /* 0x0075440001007983 */ /* 0x000ea80000300800 */
[----:B------:R-:W2:Y:S02]  /*54820*/  LDL.LU R28, [R1+0x7540] ;  /* 0x00754000011c7983 */ /* 0x000ea40000300800 */
[C---:B----4-:R-:W-:Y:S08]  /*54830*/  HMMA.16816.F32.BF16 R24, R8.reuse, R24, R20 ;  /* 0x000000180818723c */ /* 0x050ff00000041814 */
[----:B---3--:R-:W-:Y:S01]  /*54840*/  HMMA.16816.F32.BF16 R16, R8, R16, R4 ;  /* 0x000000100810723c */ /* 0x008fe20000041804 */
[----:B------:R-:W2:-:S15]  /*54850*/  LDL.LU.64 R4, [R1+0x7538] ;  /* 0x0075380001047983 */ /* 0x000e9e0000300a00 */
[----:B------:R-:W-:-:S03]  /*54860*/  NOP ;  /* 0x0000000000007918 */ /* 0x000fc60000000000 */
[----:B------:R-:W-:Y:S04]  /*54870*/  STL.64 [R1+0x530], R16 ;  /* 0x0005301001007387 */ /* 0x000fe80000100a00 */
[----:B------:R0:W-:Y:S04]  /*54880*/  STL.64 [R1+0x538], R18 ;  /* 0x0005381201007387 */ /* 0x0001e80000100a00 */
[----:B0-----:R-:W3:Y:S04]  /*54890*/  LDL.LU.64 R18, [R1+0x7530] ;  /* 0x0075300001127983 */ /* 0x001ee80000300a00 */
[----:B------:R-:W3:Y:S04]  /*548a0*/  LDL.LU.64 R16, [R1+0x7528] ;  /* 0x0075280001107983 */ /* 0x000ee80000300a00 */
[----:B------:R-:W3:Y:S04]  /*548b0*/  LDL.LU.64 R20, [R1+0x7520] ;  /* 0x0075200001147983 */ /* 0x000ee80000300a00 */
[----:B------:R0:W-:Y:S04]  /*548c0*/  STL.64 [R1+0x520], R24 ;  /* 0x0005201801007387 */ /* 0x0001e80000100a00 */
[----:B------:R1:W-:Y:S04]  /*548d0*/  STL.64 [R1+0x528], R26 ;  /* 0x0005281a01007387 */ /* 0x0003e80000100a00 */
[----:B0-----:R-:W4:Y:S04]  /*548e0*/  LDL.LU.64 R24, [R1+0xcc0] ;  /* 0x000cc00001187983 */ /* 0x001f280000300a00 */
[----:B-1----:R-:W4:Y:S01]  /*548f0*/  LDL.LU.64 R26, [R1+0xcc8] ;  /* 0x000cc800011a7983 */ /* 0x002f220000300a00 */
[----:B---3--:R-:W-:-:S15]  /*54900*/  HMMA.16816.F32.BF16 R16, R8, R20, R16 ;  /* 0x000000140810723c */ /* 0x008fde0000041810 */
[----:B------:R-:W-:-:S04]  /*54910*/  NOP ;  /* 0x0000000000007918 */ /* 0x000fc80000000000 */
[----:B------:R0:W-:Y:S04]  /*54920*/  STL.64 [R1+0x510], R16 ;  /* 0x0005101001007387 */ /* 0x0001e80000100a00 */
[----:B------:R1:W-:Y:S04]  /*54930*/  STL.64 [R1+0x518], R18 ;  /* 0x0005181201007387 */ /* 0x0003e80000100a00 */
[----:B0-----:R-:W3:Y:S04]  /*54940*/  LDL.LU.64 R16, [R1+0x9e0] ;  /* 0x0009e00001107983 */ /* 0x001ee80000300a00 */
[----:B-1----:R-:W2:Y:S04]  /*54950*/  LDL.LU.64 R18, [R1+0x9e8] ;  /* 0x0009e80001127983 */ /* 0x002ea80000300a00 */
[----:B--2---:R-:W-:Y:S04]  /*54960*/  STL.64 [R1+0x74f0], R18 ;  /* 0x0074f01201007387 */ /* 0x004fe80000100a00 */
[----:B---3--:R0:W-:Y:S04]  /*54970*/  STL.64 [R1+0x74e8], R16 ;  /* 0x0074e81001007387 */ /* 0x0081e80000100a00 */
[----:B0-----:R-:W2:Y:S04]  /*54980*/  LDL.LU.64 R16, [R1+0xbc0] ;  /* 0x000bc00001107983 */ /* 0x001ea80000300a00 */
[----:B------:R-:W3:Y:S01]  /*54990*/  LDL.LU.64 R18, [R1+0xbc8] ;  /* 0x000bc80001127983 */ /* 0x000ee20000300a00 */
[----:B------:R-:W-:Y:S03]  /*549a0*/  HMMA.16816.F32.BF16 R8, R8, R4, R12 ;  /* 0x000000040808723c */ /* 0x000fe6000004180c */
[----:B---3--:R-:W-:Y:S04]  /*549b0*/  STL.64 [R1+0x7508], R18 ;  /* 0x0075081201007387 */ /* 0x008fe80000100a00 */
[----:B--2---:R0:W-:Y:S04]  /*549c0*/  STL.64 [R1+0x7500], R16 ;  /* 0x0075001001007387 */ /* 0x0041e80000100a00 */
[----:B0-----:R-:W2:Y:S04]  /*549d0*/  LDL.64 R16, [R1+0x20] ;  /* 0x0000200001107983 */ /* 0x001ea80000100a00 */
[----:B------:R0:W-:Y:S04]  /*549e0*/  STL.64 [R1+0x74b8], R20 ;  /* 0x0074b81401007387 */ /* 0x0001e80000100a00 */
[----:B0-----:R-:W3:Y:S04]  /*549f0*/  LDL.LU.64 R20, [R1+0x40] ;  /* 0x0000400001147983 */ /* 0x001ee80000300a00 */
[----:B------:R-:W4:Y:S04]  /*54a00*/  LDL.LU.64 R14, [R1+0x7518] ;  /* 0x00751800010e7983 */ /* 0x000f280000300a00 */
[----:B------:R-:W4:Y:S04]  /*54a10*/  LDL.LU.64 R12, [R1+0x7510] ;  /* 0x00751000010c7983 */ /* 0x000f280000300a00 */
[----:B------:R-:W-:Y:S04]  /*54a20*/  STL.64 [R1+0x350], R8 ;  /* 0x0003500801007387 */ /* 0x000fe80000100a00 */
[----:B------:R-:W-:Y:S04]  /*54a30*/  STL.64 [R1+0x358], R10 ;  /* 0x0003580a01007387 */ /* 0x000fe80000100a00 */
[----:B------:R0:W-:Y:S04]  /*54a40*/  STL.64 [R1+0x74d0], R4 ;  /* 0x0074d00401007387 */ /* 0x0001e80000100a00 */
[----:B0-----:R-:W3:Y:S04]  /*54a50*/  LDL.LU.64 R4, [R1+0xac0] ;  /* 0x000ac00001047983 */ /* 0x001ee80000300a00 */
[----:B------:R-:W3:Y:S04]  /*54a60*/  LDL.LU.64 R6, [R1+0xac8] ;  /* 0x000ac80001067983 */ /* 0x000ee80000300a00 */
[----:B------:R-:W3:Y:S01]  /*54a70*/  LDL.LU.64 R18, [R1+0x7508] ;  /* 0x0075080001127983 */ /* 0x000ee20000300a00 */
[----:B--2---:R-:W-:-:S02]  /*54a80*/  IMAD.MOV.U32 R23, RZ, RZ, R16 ;  /* 0x000000ffff177224 */ /* 0x004fc400078e0010 */
[----:B------:R-:W-:Y:S01]  /*54a90*/  IMAD.MOV.U32 R22, RZ, RZ, R17 ;  /* 0x000000ffff167224 */ /* 0x000fe200078e0011 */
[----:B----4-:R-:W-:Y:S01]  /*54aa0*/  HMMA.16816.F32.BF16 R24, R12, R16, R24 ;  /* 0x000000100c18723c */ /* 0x010fe20000041818 */
[----:B------:R-:W3:-:S15]  /*54ab0*/  LDL.LU.64 R16, [R1+0x7500] ;  /* 0x0075000001107983 */ /* 0x000ede0000300a00 */
[----:B------:R-:W-:-:S03]  /*54ac0*/  NOP ;  /* 0x0000000000007918 */ /* 0x000fc60000000000 */
[----:B------:R0:W-:Y:S04]  /*54ad0*/  STL.64 [R1+0x330], R24 ;  /* 0x0003301801007387 */ /* 0x0001e80000100a00 */
[----:B0-----:R-:W3:Y:S01]  /*54ae0*/  LDL.LU.64 R24, [R1+0x74f8] ;  /* 0x0074f80001187983 */ /* 0x001ee20000300a00 */
[----:B------:R-:W-:Y:S02]  /*54af0*/  IMAD.MOV.U32 R8, RZ, RZ, R3 ;  /* 0x000000ffff087224 */ /* 0x000fe400078e0003 */
[----:B------:R-:W-:Y:S02]  /*54b00*/  IMAD.MOV.U32 R9, RZ, RZ, R2 ;  /* 0x000000ffff097224 */ /* 0x000fe400078e0002 */
[----:B------:R-:W-:Y:S02]  /*54b10*/  IMAD.MOV.U32 R3, RZ, RZ, R26 ;  /* 0x000000ffff037224 */ /* 0x000fe400078e001a */
[----:B------:R-:W-:-:S05]  /*54b20*/  IMAD.MOV.U32 R2, RZ, RZ, R27 ;  /* 0x000000ffff027224 */ /* 0x000fca00078e001b */
[----:B------:R-:W-:Y:S04]  /*54b30*/  STL [R1+0x6dbc], R2 ;  /* 0x006dbc0201007387 */ /* 0x000fe80000100800 */
[----:B------:R-:W-:Y:S01]  /*54b40*/  STL [R1+0x6db8], R3 ;  /* 0x006db80301007387 */ /* 0x000fe20000100800 */
[----:B---3--:R-:W-:Y:S03]  /*54b50*/  HMMA.16816.F32.BF16 R24, R12, R24, R16 ;  /* 0x000000180c18723c */ /* 0x008fe60000041810 */
[----:B------:R-:W2:Y:S04]  /*54b60*/  LDL.LU.64 R18, [R1+0x74f0] ;  /* 0x0074f00001127983 */ /* 0x000ea80000300a00 */
[----:B------:R-:W2:-:S12]  /*54b70*/  LDL.LU.64 R16, [R1+0x74e8] ;  /* 0x0074e80001107983 */ /* 0x000e980000300a00 */
[----:B------:R-:W-:Y:S04]  /*54b80*/  STL.64 [R1+0x320], R24 ;  /* 0x0003201801007387 */ /* 0x000fe80000100a00 */
[----:B------:R0:W-:Y:S04]  /*54b90*/  STL.64 [R1+0x328], R26 ;  /* 0x0003281a01007387 */ /* 0x0001e80000100a00 */
[----:B0-----:R-:W3:Y:S04]  /*54ba0*/  LDL.LU.64 R26, [R1+0x74e0] ;  /* 0x0074e000011a7983 */ /* 0x001ee80000300a00 */
[----:B------:R-:W2:Y:S01]  /*54bb0*/  LDL.LU.64 R24, [R1+0x74d8] ;  /* 0x0074d80001187983 */ /* 0x000ea20000300a00 */
[----:B------:R-:W-:-:S15]  /*54bc0*/  HMMA.16816.F32.BF16 R4, R12, R8, R4 ;  /* 0x000000080c04723c */ /* 0x000fde0000041804 */
[----:B------:R-:W-:-:S04]  /*54bd0*/  NOP ;  /* 0x0000000000007918 */ /* 0x000fc80000000000 */
[----:B------:R-:W-:Y:S01]  /*54be0*/  IMAD.MOV.U32 R2, RZ, RZ, R7 ;  /* 0x000000ffff027224 */ /* 0x000fe200078e0007 */
[----:B------:R0:W-:Y:S04]  /*54bf0*/  STL.64 [R1+0x310], R4 ;  /* 0x0003100401007387 */ /* 0x0001e80000100a00 */
[----:B------:R1:W-:Y:S04]  /*54c00*/  STL [R1+0x318], R6 ;  /* 0x0003180601007387 */ /* 0x0003e80000100800 */
[----:B0-----:R-:W4:Y:S04]  /*54c10*/  LDL.LU.64 R4, [R1+0x900] ;  /* 0x0009000001047983 */ /* 0x001f280000300a00 */
[----:B-1----:R-:W4:Y:S04]  /*54c20*/  LDL.LU.64 R6, [R1+0x908] ;  /* 0x0009080001067983 */ /* 0x002f280000300a00 */
[----:B------:R-:W-:Y:S01]  /*54c30*/  STL [R1+0x6e78], R2 ;  /* 0x006e780201007387 */ /* 0x000fe20000100800 */
[----:B--2---:R-:W-:Y:S03]  /*54c40*/  HMMA.16816.F32.BF16 R8, R12, R24, R16 ;  /* 0x000000180c08723c */ /* 0x004fe60000041810 */
[----:B------:R-:W2:Y:S04]  /*54c50*/  LDL.LU.64 R16, [R1+0x7c0] ;  /* 0x0007c00001107983 */ /* 0x000ea80000300a00 */
[----:B------:R-:W2:-:S12]  /*54c60*/  LDL.LU.64 R18, [R1+0x7c8] ;  /* 0x0007c80001127983 */ /* 0x000e980000300a00 */
[----:B------:R-:W-:Y:S04]  /*54c70*/  STL.64 [R1+0x300], R8 ;  /* 0x0003000801007387 */ /* 0x000fe80000100a00 */
[----:B------:R-:W-:Y:S04]  /*54c80*/  STL.64 [R1+0x308], R10 ;  /* 0x0003080a01007387 */ /* 0x000fe80000100a00 */
[----:B--2---:R-:W-:Y:S04]  /*54c90*/  STL.64 [R1+0x74c8], R18 ;  /* 0x0074c81201007387 */ /* 0x004fe80000100a00 */
[----:B------:R0:W-:Y:S04]  /*54ca0*/  STL.64 [R1+0x74c0], R16 ;  /* 0x0074c01001007387 */ /* 0x0001e80000100a00 */
[----:B0-----:R-:W2:Y:S04]  /*54cb0*/  LDL.LU.64 R16, [R1+0x810] ;  /* 0x0008100001107983 */ /* 0x001ea80000300a00 */
[----:B------:R-:W2:Y:S04]  /*54cc0*/  LDL.LU.64 R18, [R1+0x818] ;  /* 0x0008180001127983 */ /* 0x000ea80000300a00 */
[----:B------:R-:W2:Y:S04]  /*54cd0*/  LDL.LU.64 R8, [R1+0x7a0] ;  /* 0x0007a00001087983 */ /* 0x000ea80000300a00 */
[----:B------:R-:W2:Y:S04]  /*54ce0*/  LDL.LU.64 R10, [R1+0x7a8] ;  /* 0x0007a800010a7983 */ /* 0x000ea80000300a00 */
[----:B---3--:R-:W-:Y:S04]  /*54cf0*/  STL.64 [R1+0x7468], R26 ;  /* 0x0074681a01007387 */ /* 0x008fe80000100a00 */
[----:B------:R0:W-:Y:S04]  /*54d00*/  STL.64 [R1+0x7460], R24 ;  /* 0x0074601801007387 */ /* 0x0001e80000100a00 */
[----:B0-----:R-:W3:Y:S04]  /*54d10*/  LDL.LU.64 R24, [R1] ;  /* 0x0000000001187983 */ /* 0x001ee80000300a00 */
[----:B---3--:R0:W-:Y:S04]  /*54d20*/  STL.64 [R1+0x7480], R24 ;  /* 0x0074801801007387 */ /* 0x0081e80000100a00 */
[----:B0-----:R-:W3:Y:S04]  /*54d30*/  LDL.LU.64 R24, [R1+0x10] ;  /* 0x0000100001187983 */ /* 0x001ee80000300a00 */
[----:B---3--:R0:W-:Y:S04]  /*54d40*/  STL.64 [R1+0x7490], R24 ;  /* 0x0074901801007387 */ /* 0x0081e80000100a00 */
[----:B0-----:R-:W4:Y:S01]  /*54d50*/  LDL.64 R24, [R1+0x50] ;  /* 0x0000500001187983 */ /* 0x001f220000100a00 */
[----:B--2---:R-:W-:Y:S01]  /*54d60*/  HMMA.16816.F32.BF16 R16, R12, R20, R16 ;  /* 0x000000140c10723c */ /* 0x004fe20000041810 */
[----:B------:R-:W-:-:S02]  /*54d70*/  IMAD.MOV.U32 R3, RZ, RZ, R20 ;  /* 0x000000ffff037224 */ /* 0x000fc400078e0014 */
[----:B------:R-:W-:-:S05]  /*54d80*/  IMAD.MOV.U32 R2, RZ, RZ, R21 ;  /* 0x000000ffff027224 */ /* 0x000fca00078e0015 */
[----:B----4-:R-:W-:-:S15]  /*54d90*/  HMMA.16816.F32.BF16 R4, R12, R24, R4 ;  /* 0x000000180c04723c */ /* 0x010fde0000041804 */
[----:B------:R-:W-:-:S04]  /*54da0*/  NOP ;  /* 0x0000000000007918 */ /* 0x000fc80000000000 */
[----:B------:R0:W-:Y:S04]  /*54db0*/  STL.64 [R1+0x2f0], R4 ;  /* 0x0002f00401007387 */ /* 0x0001e80000100a00 */
[----:B------:R-:W-:Y:S04]  /*54dc0*/  STL.64 [R1+0x2f8], R6 ;  /* 0x0002f80601007387 */ /* 0x000fe80000100a00 */
[----:B0-----:R-:W2:Y:S04]  /*54dd0*/  LDL.LU.64 R4, [R1+0x74d0] ;  /* 0x0074d00001047983 */ /* 0x001ea80000300a00 */
[----:B------:R-:W-:Y:S04]  /*54de0*/  STL.64 [R1+0x2e0], R16 ;  /* 0x0002e01001007387 */ /* 0x000fe80000100a00 */
[----:B------:R0:W-:Y:S04]  /*54df0*/  STL.64 [R1+0x2e8], R18 ;  /* 0x0002e81201007387 */ /* 0x0001e80000100a00 */
[----:B0-----:R-:W3:Y:S04]  /*54e00*/  LDL.LU.64 R18, [R1+0x74c8] ;  /* 0x0074c80001127983 */ /* 0x001ee80000300a00 */
[----:B------:R-:W3:Y:S04]  /*54e10*/  LDL.LU.64 R16, [R1+0x74c0] ;  /* 0x0074c00001107983 */ /* 0x000ee80000300a00 */
[----:B------:R-:W3:Y:S01]  /*54e20*/  LDL.LU.64 R20, [R1+0x74b8] ;  /* 0x0074b80001147983 */ /* 0x000ee20000300a00 */
[----:B------:R-:W-:-:S02]  /*54e30*/  IMAD.MOV.U32 R7, RZ, RZ, R24 ;  /* 0x000000ffff077224 */ /* 0x000fc400078e0018 */
[----:B------:R-:W-:Y:S02]  /*54e40*/  IMAD.MOV.U32 R6, RZ, RZ, R25 ;  /* 0x000000ffff067224 */ /* 0x000fe400078e0019 */
[----:B------:R-:W-:Y:S02]  /*54e50*/  IMAD.MOV.U32 R24, RZ, RZ, R23 ;  /* 0x000000ffff187224 */ /* 0x000fe400078e0017 */
[----:B------:R-:W-:Y:S01]  /*54e60*/  IMAD.MOV.U32 R25, RZ, RZ, R22 ;  /* 0x000000ffff197224 */ /* 0x000fe200078e0016 */
[C---:B--2---:R-:W-:Y:S08]  /*54e70*/  HMMA.16816.F32.BF16 R8, R12.reuse, R4, R8 ;  /* 0x000000040c08723c */ /* 0x044ff00000041808 */
[----:B---3--:R-:W-:-:S15]  /*54e80*/  HMMA.16816.F32.BF16 R16, R12, R20, R16 ;  /* 0x000000140c10723c */ /* 0x008fde0000041810 */
[----:B------:R-:W-:-:S04]  /*54e90*/  NOP ;  /* 0x0000000000007918 */ /* 0x000fc80000000000 */
[----:B------:R-:W-:Y:S04]  /*54ea0*/  STL.64 [R1+0x2d0], R16 ;  /* 0x0002d01001007387 */ /* 0x000fe80000100a00 */
[----:B------:R0:W-:Y:S04]  /*54eb0*/  STL.64 [R1+0x2d8], R18 ;  /* 0x0002d81201007387 */ /* 0x0001e80000100a00 */
[----:B0-----:R-:W2:Y:S04]  /*54ec0*/  LDL.LU.64 R18, [R1+0x74b0] ;  /* 0x0074b00001127983 */ /* 0x001ea80000300a00 */
[----:B------:R-:W2:Y:S04]  /*54ed0*/  LDL.LU.64 R16, [R1+0x74a8] ;  /* 0x0074a80001107983 */ /* 0x000ea80000300a00 */
[----:B------:R0:W-:Y:S04]  /*54ee0*/  STL.64 [R1+0x7430], R20 ;  /* 0x0074301401007387 */ /* 0x0001e80000100a00 */
[----:B------:R1:W-:Y:S04]  /*54ef0*/  STL.64 [R1+0x7488], R4 ;  /* 0x0074880401007387 */ /* 0x0003e80000100a00 */
[----:B0-----:R-:W3:Y:S04]  /*54f00*/  LDL.LU.64 R20, [R1+0x800] ;  /* 0x0008000001147983 */ /* 0x001ee80000300a00 */
[----:B------:R-:W-:Y:S04]  /*54f10*/  STL.64 [R1+0x180], R8 ;  /* 0x0001800801007387 */ /* 0x000fe80000100a00 */
[----:B------:R-:W-:Y:S04]  /*54f20*/  STL.64 [R1+0x188], R10 ;  /* 0x0001880a01007387 */ /* 0x000fe80000100a00 */
[----:B------:R-:W4:Y:S04]  /*54f30*/  LDL.LU.64 R22, [R1+0x808] ;  /* 0x0008080001167983 */ /* 0x000f280000300a00 */
[----:B----4-:R-:W-:Y:S04]  /*54f40*/  STL.64 [R1+0x7440], R22 ;  /* 0x0074401601007387 */ /* 0x010fe80000100a00 */
[----:B---3--:R0:W-:Y:S04]  /*54f50*/  STL.64 [R1+0x7438], R20 ;  /* 0x0074381401007387 */ /* 0x0081e80000100a00 */
[----:B-1----:R-:W3:Y:S01]  /*54f60*/  LDL.LU.64 R4, [R1+0xb80] ;  /* 0x000b800001047983 */ /* 0x002ee20000300a00 */
[----:B0-----:R-:W-:-:S02]  /*54f70*/  IMAD.MOV.U32 R20, RZ, RZ, R7 ;  /* 0x000000ffff147224 */ /* 0x001fc400078e0007 */
[----:B------:R-:W-:Y:S02]  /*54f80*/  IMAD.MOV.U32 R21, RZ, RZ, R6 ;  /* 0x000000ffff157224 */ /* 0x000fe400078e0006 */
[----:B------:R-:W4:Y:S04]  /*54f90*/  LDL.LU.64 R6, [R1+0xb88] ;  /* 0x000b880001067983 */ /* 0x000f280000300a00 */
[----:B----4-:R-:W-:Y:S04]  /*54fa0*/  STL.64 [R1+0x74a0], R6 ;  /* 0x0074a00601007387 */ /* 0x010fe80000100a00 */
[----:B---3--:R0:W-:Y:S04]  /*54fb0*/  STL.64 [R1+0x7498], R4 ;  /* 0x0074980401007387 */ /* 0x0081e80000100a00 */
[----:B0-----:R-:W2:Y:S04]  /*54fc0*/  LDL.LU.64 R4, [R1+0xc80] ;  /* 0x000c800001047983 */ /* 0x001ea80000300a00 */
[----:B------:R-:W2:Y:S04]  /*54fd0*/  LDL.LU.64 R6, [R1+0xc88] ;  /* 0x000c880001067983 */ /* 0x000ea80000300a00 */
[----:B------:R0:W-:Y:S04]  /*54fe0*/  STL.64 [R1+0x7458], R20 ;  /* 0x0074581401007387 */ /* 0x0001e80000100a00 */
[----:B0-----:R-:W3:Y:S04]  /*54ff0*/  LDL.LU.64 R20, [R1+0x9a0] ;  /* 0x0009a00001147983 */ /* 0x001ee80000300a00 */
[----:B------:R-:W4:Y:S04]  /*55000*/  LDL.LU.64 R22, [R1+0x9a8] ;  /* 0x0009a80001167983 */ /* 0x000f280000300a00 */
[----:B----4-:R-:W-:Y:S04]  /*55010*/  STL.64 [R1+0x7478], R22 ;  /* 0x0074781601007387 */ /* 0x010fe80000100a00 */
[----:B---3--:R0:W-:Y:S04]  /*55020*/  STL.64 [R1+0x7470], R20 ;  /* 0x0074701401007387 */ /* 0x0081e80000100a00 */
[----:B0-----:R-:W3:Y:S04]  /*55030*/  LDL.LU.64 R20, [R1+0xa80] ;  /* 0x000a800001147983 */ /* 0x001ee80000300a00 */
[----:B------:R-:W3:Y:S04]  /*55040*/  LDL.LU.64 R22, [R1+0xa88] ;  /* 0x000a880001167983 */ /* 0x000ee80000300a00 */
[----:B------:R-:W4:Y:S04]  /*55050*/  LDL R14, [R1+0x48] ;  /* 0x00004800010e7983 */ /* 0x000f280000100800 */
[----:B------:R-:W4:Y:S01]  /*55060*/  LDL R15, [R1+0x4c] ;  /* 0x00004c00010f7983 */ /* 0x000f220000100800 */
[----:B--2---:R-:W-:Y:S01]  /*55070*/  HMMA.16816.F32.BF16 R24, R16, R24, R4 ;  /* 0x000000181018723c */ /* 0x004fe20000041804 */
[----:B------:R-:W-:-:S02]  /*55080*/  IMAD.MOV.U32 R12, RZ, RZ, R3 ;  /* 0x000000ffff0c7224 */ /* 0x000fc400078e0003 */
[----:B------:R-:W-:Y:S01]  /*55090*/  IMAD.MOV.U32 R13, RZ, RZ, R2 ;  /* 0x000000ffff0d7224 */ /* 0x000fe200078e0002 */
[----:B----4-:R-:W-:Y:S04]  /*550a0*/  STL.64 [R1+0x7450], R14 ;  /* 0x0074500e01007387 */ /* 0x010fe80000100a00 */
[----:B------:R0:W-:Y:S04]  /*550b0*/  STL.64 [R1+0x7448], R12 ;  /* 0x0074480c01007387 */ /* 0x0001e80000100a00 */
[----:B0-----:R-:W2:Y:S04]  /*550c0*/  LDL.LU.64 R12, [R1+0x8c0] ;  /* 0x0008c000010c7983 */ /* 0x001ea80000300a00 */
[----:B------:R-:W2:Y:S04]  /*550d0*/  LDL.LU.64 R14, [R1+0x8c8] ;  /* 0x0008c800010e7983 */ /* 0x000ea80000300a00 */
        /* <DEDUP_REMOVED lines=10> */
[----:B------:R1:W-:Y:S04]  /*55180*/  STL.64 [R1+0x168], R6 ;  /* 0x0001680601007387 */ /* 0x0003e80000100a00 */
[----:B0-----:R-:W2:Y:S01]  /*55190*/  LDL.LU.64 R4, [R1+0x7488] ;  /* 0x0074880001047983 */ /* 0x001ea20000300a00 */
[----:B-1----:R-:W-:Y:S02]  /*551a0*/  IMAD.MOV.U32 R7, RZ, RZ, R24 ;  /* 0x000000ffff077224 */ /* 0x002fe400078e0018 */
[----:B------:R-:W-:-:S02]  /*551b0*/  IMAD.MOV.U32 R6, RZ, RZ, R25 ;  /* 0x000000ffff067224 */ /* 0x000fc400078e0019 */
[----:B------:R-:W3:Y:S02]  /*551c0*/  LDL.LU.64 R24, [R1+0x7480] ;  /* 0x0074800001187983 */ /* 0x000ee40000300a00 */
        /* <DEDUP_REMOVED lines=17> */
[----:B0-----:R-:W2:Y:S04]  /*552e0*/  LDL.LU.64 R24, [R1+0x7d0] ;  /* 0x0007d00001187983 */ /* 0x001ea80000300a00 */
[----:B------:R-:W2:Y:S01]  /*552f0*/  LDL.LU.64 R26, [R1+0x7d8] ;  /* 0x0007d800011a7983 */ /* 0x000ea20000300a00 */
[----:B---3--:R-:W-:Y:S03]  /*55300*/  HMMA.16816.F32.BF16 R20, R16, R20, R12 ;  /* 0x000000141014723c */ /* 0x008fe6000004180c */
[----:B------:R-:W3:Y:S04]  /*55310*/  LDL.LU.64 R14, [R1+0x7450] ;  /* 0x00745000010e7983 */ /* 0x000ee80000300a00 */
        /* <DEDUP_REMOVED lines=9> */
[----:B0-----:R-:W4:Y:S04]  /*553b0*/  LDL.LU.64 R20, [R1+0x7430] ;  /* 0x0074300001147983 */ /* 0x001f280000300a00 */
[----:B---3--:R-:W-:Y:S04]  /*553c0*/  STL.64 [R1+0x73e0], R14 ;  /* 0x0073e00e01007387 */ /* 0x008fe80000100a00 */
[----:B------:R4:W-:Y:S02]  /*553d0*/  STL.64 [R1+0x73d8], R12 ;  /* 0x0073d80c01007387 */ /* 0x0009e40000100a00 */
[----:B----4-:R-:W-:Y:S01]  /*553e0*/  HMMA.16816.F32.BF16 R12, R16, R20, R8 ;  /* 0x00000014100c723c */ /* 0x010fe20000041808 */
[----:B------:R-:W-:-:S15]  /*553f0*/  IMAD.MOV.U32 R9, RZ, RZ, R20 ;  /* 0x000000ffff097224 */ /* 0x000fde00078e0014 */
[----:B------:R-:W-:-:S03]  /*55400*/  NOP ;  /* 0x0000000000007918 */ /* 0x000fc60000000000 */
[----:B------:R-:W-:Y:S04]  /*55410*/  STL.64 [R1+0x7e0], R12 ;  /* 0x0007e00c01007387 */ /* 0x000fe80000100a00 */
[----:B------:R0:W-:Y:S01]  /*55420*/  STL.64 [R1+0x7e8], R14 ;  /* 0x0007e80e01007387 */ /* 0x0001e20000100a00 */
[----:B------:R-:W-:-:S03]  /*55430*/  IMAD.MOV.U32 R8, RZ, RZ, R21 ;  /* 0x000000ffff087224 */ /* 0x000fc600078e0015 */
[----:B------:R-:W2:Y:S04]  /*55440*/  LDL.LU.64 R22, [R1+0x7428] ;  /* 0x0074280001167983 */ /* 0x000ea80000300a00 */
[----:B------:R-:W2:Y:S01]  /*55450*/  LDL.LU.64 R20, [R1+0x7420] ;  /* 0x0074200001147983 */ /* 0x000ea20000300a00 */
[----:B0-----:R-:W-:Y:S03]  /*55460*/  HMMA.16816.F32.BF16 R12, R16, R4, R24 ;  /* 0x00000004100c723c */ /* 0x001fe60000041818 */
[----:B------:R-:W-:-:S15]  /*55470*/  STL.64 [R1+0x73c0], R4 ;  /* 0x0073c00401007387 */ /* 0x000fde0000100a00 */
[----:B------:R-:W-:Y:S01]  /*55480*/  NOP ;  /* 0x0000000000007918 */ /* 0x000fe20000000000 */
[----:B------:R-:W-:Y:S04]  /*55490*/  STL.64 [R1+0x7d0], R12 ;  /* 0x0007d00c01007387 */ /* 0x000fe80000100a00 */
[----:B------:R-:W-:Y:S04]  /*554a0*/  STL.64 [R1+0x7d8], R14 ;  /* 0x0007d80e01007387 */ /* 0x000fe80000100a00 */
[----:B------:R-:W3:Y:S04]  /*554b0*/  LDL.LU.64 R24, [R1+0xa30] ;  /* 0x000a300001187983 */ /* 0x000ee80000300a00 */
[----:B------:R-:W4:Y:S04]  /*554c0*/  LDL.LU.64 R26, [R1+0xa38] ;  /* 0x000a3800011a7983 */ /* 0x000f280000300a00 */
[----:B----4-:R-:W-:Y:S04]  /*554d0*/  STL.64 [R1+0x7400], R26 ;  /* 0x0074001a01007387 */ /* 0x010fe80000100a00 */
[----:B---3--:R0:W-:Y:S02]  /*554e0*/  STL.64 [R1+0x73f8], R24 ;  /* 0x0073f81801007387 */ /* 0x0081e40000100a00 */
[----:B0-----:R-:W-:-:S02]  /*554f0*/  IMAD.MOV.U32 R24, RZ, RZ, R7 ;  /* 0x000000ffff187224 */ /* 0x001fc400078e0007 */
[----:B------:R-:W-:-:S05]  /*55500*/  IMAD.MOV.U32 R25, RZ, RZ, R6 ;  /* 0x000000ffff197224 */ /* 0x000fca00078e0006 */
[----:B------:R0:W-:Y:S04]  /*55510*/  STL.64 [R1+0x7418], R24 ;  /* 0x0074181801007387 */ /* 0x0001e80000100a00 */
[----:B0-----:R-:W2:Y:S04]  /*55520*/  LDL.LU.64 R24, [R1+0xc60] ;  /* 0x000c600001187983 */ /* 0x001ea80000300a00 */
[----:B------:R-:W2:Y:S04]  /*55530*/  LDL.LU.64 R26, [R1+0xc68] ;  /* 0x000c6800011a7983 */ /* 0x000ea80000300a00 */
[----:B------:R-:W3:Y:S04]  /*55540*/  LDL.LU.64 R12, [R1+0x920] ;  /* 0x00092000010c7983 */ /* 0x000ee80000300a00 */
[----:B------:R-:W4:Y:S01]  /*55550*/  LDL.LU.64 R14, [R1+0x928] ;  /* 0x00092800010e7983 */ /* 0x000f220000300a00 */
[----:B------:R-:W-:-:S02]  /*55560*/  IMAD.MOV.U32 R4, RZ, RZ, R9 ;  /* 0x000000ffff047224 */ /* 0x000fc400078e0009 */
[----:B------:R-:W-:Y:S01]  /*55570*/  IMAD.MOV.U32 R5, RZ, RZ, R8 ;  /* 0x000000ffff057224 */ /* 0x000fe200078e0008 */
[----:B----4-:R-:W-:Y:S04]  /*55580*/  STL.64 [R1+0x7410], R14 ;  /* 0x0074100e01007387 */ /* 0x010fe80000100a00 */
[----:B---3--:R0:W-:Y:S04]  /*55590*/  STL.64 [R1+0x7408], R12 ;  /* 0x0074080c01007387 */ /* 0x0081e80000100a00 */
[----:B0-----:R-:W3:Y:S04]  /*555a0*/  LDL.LU.64 R12, [R1+0xb50] ;  /* 0x000b5000010c7983 */ /* 0x001ee80000300a00 */
[----:B------:R-:W3:Y:S04]  /*555b0*/  LDL.LU.64 R14, [R1+0xb58] ;  /* 0x000b5800010e7983 */ /* 0x000ee80000300a00 */
[----:B------:R-:W-:Y:S04]  /*555c0*/  STL.64 [R1+0x73d0], R4 ;  /* 0x0073d00401007387 */ /* 0x000fe80000100a00 */
[----:B------:R-:W4:Y:S04]  /*555d0*/  LDL.LU R8, [R1+0x130] ;  /* 0x0001300001087983 */ /* 0x000f280000300800 */
[----:B------:R-:W4:Y:S04]  /*555e0*/  LDL.LU R9, [R1+0x134] ;  /* 0x0001340001097983 */ /* 0x000f280000300800 */
[----:B------:R-:W2:Y:S04]  /*555f0*/  LDL.LU R10, [R1+0x138] ;  /* 0x00013800010a7983 */ /* 0x000ea80000300800 */
[----:B------:R-:W2:Y:S04]  /*55600*/  LDL.LU R11, [R1+0x13c] ;  /* 0x00013c00010b7983 */ /* 0x000ea80000300800 */
[----:B--2---:R-:W-:Y:S04]  /*55610*/  STL.64 [R1+0x7390], R10 ;  /* 0x0073900a01007387 */ /* 0x004fe80000100a00 */
[----:B----4-:R0:W-:Y:S04]  /*55620*/  STL.64 [R1+0x7388], R8 ;  /* 0x0073880801007387 */ /* 0x0101e80000100a00 */
[----:B0-----:R-:W2:Y:S04]  /*55630*/  LDL.LU.64 R8, [R1+0x20] ;  /* 0x0000200001087983 */ /* 0x001ea80000300a00 */
[----:B------:R-:W4:Y:S04]  /*55640*/  LDL.64 R10, [R1+0x28] ;  /* 0x00002800010a7983 */ /* 0x000f280000100a00 */
[----:B------:R-:W3:Y:S04]  /*55650*/  LDL.LU.64 R16, [R1+0x50] ;  /* 0x0000500001107983 */ /* 0x000ee80000300a00 */
[----:B------:R-:W3:Y:S01]  /*55660*/  LDL.64 R18, [R1+0x58] ;  /* 0x0000580001127983 */ /* 0x000ee20000100a00 */
[----:B--2---:R-:W-:-:S15]  /*55670*/  HMMA.16816.F32.BF16 R24, R20, R8, R24 ;  /* 0x000000081418723c */ /* 0x004fde0000041818 */
[----:B------:R-:W-:-:S04]  /*55680*/  NOP ;  /* 0x0000000000007918 */ /* 0x000fc80000000000 */
[----:B------:R0:W-:Y:S04]  /*55690*/  STL.64 [R1+0x7f0], R24 ;  /* 0x0007f01801007387 */ /* 0x0001e80000100a00 */
[----:B------:R-:W-:Y:S04]  /*556a0*/  STL.64 [R1+0x7f8], R26 ;  /* 0x0007f81a01007387 */ /* 0x000fe80000100a00 */
[----:B0-----:R-:W3:Y:S04]  /*556b0*/  LDL.LU.64 R24, [R1+0x7418] ;  /* 0x0074180001187983 */ /* 0x001ee80000300a00 */
[----:B----4-:R0:W-:Y:S04]  /*556c0*/  STL.64 [R1+0x73b8], R10 ;  /* 0x0073b80a01007387 */ /* 0x0101e80000100a00 */
[----:B------:R-:W2:Y:S04]  /*556d0*/  LDL.LU.64 R8, [R1+0x830] ;  /* 0x0008300001087983 */ /* 0x000ea80000300a00 */
[----:B0-----:R-:W2:Y:S01]  /*556e0*/  LDL.LU.64 R10, [R1+0x838] ;  /* 0x00083800010a7983 */ /* 0x001ea20000300a00 */
[----:B---3--:R-:W-:Y:S03]  /*556f0*/  HMMA.16816.F32.BF16 R24, R20, R24, R12 ;  /* 0x000000181418723c */ /* 0x008fe6000004180c */
[----:B------:R-:W3:Y:S04]  /*55700*/  LDL.LU.64 R14, [R1+0x7410] ;  /* 0x00741000010e7983 */ /* 0x000ee80000300a00 */
[----:B------:R-:W3:-:S12]  /*55710*/  LDL.LU.64 R12, [R1+0x7408] ;  /* 0x00740800010c7983 */ /* 0x000ed80000300a00 */
[----:B------:R-:W-:Y:S04]  /*55720*/  STL.64 [R1+0x800], R24 ;  /* 0x0008001801007387 */ /* 0x000fe80000100a00 */
[----:B------:R0:W-:Y:S04]  /*55730*/  STL.64 [R1+0x808], R26 ;  /* 0x0008081a01007387 */ /* 0x0001e80000100a00 */
[----:B0-----:R-:W4:Y:S04]  /*55740*/  LDL.LU.64 R26, [R1+0x7400] ;  /* 0x00740000011a7983 */ /* 0x001f280000300a00 */
[----:B------:R-:W4:Y:S01]  /*55750*/  LDL.LU.64 R24, [R1+0x73f8] ;  /* 0x0073f80001187983 */ /* 0x000f220000300a00 */
[----:B------:R-:W-:-:S02]  /*55760*/  IMAD.MOV.U32 R4, RZ, RZ, R3 ;  /* 0x000000ffff047224 */ /* 0x000fc400078e0003 */
[----:B------:R-:W-:-:S07]  /*55770*/  IMAD.MOV.U32 R5, RZ, RZ, R2 ;  /* 0x000000ffff057224 */ /* 0x000fce00078e0002 */
[C---:B----4-:R-:W-:Y:S01]  /*55780*/  HMMA.16816.F32.BF16 R4, R20.reuse, R4, R24 ;  /* 0x000000041404723c */ /* 0x050fe20000041818 */
[----:B------:R-:W4:Y:S04]  /*55790*/  LDL.LU.64 R26, [R1+0x73f0] ;  /* 0x0073f000011a7983 */ /* 0x000f280000300a00 */
[----:B------:R-:W3:Y:S03]  /*557a0*/  LDL.LU.64 R24, [R1+0x73e8] ;  /* 0x0073e80001187983 */ /* 0x000ee60000300a00 */
[C---:B--2---:R-:W-:Y:S11]  /*557b0*/  HMMA.16816.F32.BF16 R8, R20.reuse, R16, R8 ;  /* 0x000000101408723c */ /* 0x044ff60000041808 */
[----:B------:R0:W-:Y:S04]  /*557c0*/  STL.64 [R1+0x810], R4 ;  /* 0x0008100401007387 */ /* 0x0001e80000100a00 */
[----:B------:R1:W-:Y:S04]  /*557d0*/  STL.64 [R1+0x818], R6 ;  /* 0x0008180601007387 */ /* 0x0003e80000100a00 */
[----:B0-----:R-:W2:Y:S04]  /*557e0*/  LDL.LU.64 R4, [R1+0x840] ;  /* 0x0008400001047983 */ /* 0x001ea80000300a00 */
[----:B-1----:R-:W2:Y:S01]  /*557f0*/  LDL.LU.64 R6, [R1+0x848] ;  /* 0x0008480001067983 */ /* 0x002ea20000300a00 */
[----:B---3--:R-:W-:-:S15]  /*55800*/  HMMA.16816.F32.BF16 R12, R20, R24, R12 ;  /* 0x00000018140c723c */ /* 0x008fde000004180c */
[----:B------:R-:W-:-:S04]  /*55810*/  NOP ;  /* 0x0000000000007918 */ /* 0x000fc80000000000 */
[----:B------:R-:W-:Y:S04]  /*55820*/  STL.64 [R1+0x820], R12 ;  /* 0x0008200c01007387 */ /* 0x000fe80000100a00 */
[----:B------:R0:W-:Y:S04]  /*55830*/  STL.64 [R1+0x828], R14 ;  /* 0x0008280e01007387 */ /* 0x0001e80000100a00 */
[----:B0-----:R-:W3:Y:S04]  /*55840*/  LDL.LU.64 R14, [R1+0x73e0] ;  /* 0x0073e000010e7983 */ /* 0x001ee80000300a00 */
[----:B------:R-:W2:Y:S04]  /*55850*/  LDL.LU.64 R12, [R1+0x73d8] ;  /* 0x0073d800010c7983 */ /* 0x000ea80000300a00 */
[----:B----4-:R0:W-:Y:S04]  /*55860*/  STL.64 [R1+0x73c8], R26 ;  /* 0x0073c81a01007387 */ /* 0x0101e80000100a00 */
[----:B------:R-:W4:Y:S04]  /*55870*/  LDL.LU.64 R24, [R1+0x850] ;  /* 0x0008500001187983 */ /* 0x000f280000300a00 */
[----:B0-----:R-:W4:Y:S04]  /*55880*/  LDL.LU.64 R26, [R1+0x858] ;  /* 0x00085800011a7983 */ /* 0x001f280000300a00 */
[----:B------:R0:W-:Y:S04]  /*55890*/  STL.64 [R1+0x830], R8 ;  /* 0x0008300801007387 */ /* 0x0001e80000100a00 */
[----:B------:R1:W-:Y:S04]  /*558a0*/  STL.64 [R1+0x838], R10 ;  /* 0x0008380a01007387 */ /* 0x0003e80000100a00 */
[----:B0-----:R-:W2:Y:S04]  /*558b0*/  LDL.LU.64 R8, [R1+0x860] ;  /* 0x0008600001087983 */ /* 0x001ea80000300a00 */
[----:B-1----:R-:W2:Y:S04]  /*558c0*/  LDL.LU.64 R10, [R1+0x868] ;  /* 0x00086800010a7983 */ /* 0x002ea80000300a00 */
[----:B------:R0:W-:Y:S04]  /*558d0*/  STL.64 [R1+0x7370], R18 ;  /* 0x0073701201007387 */ /* 0x0001e80000100a00 */
[----:B0-----:R-:W2:Y:S04]  /*558e0*/  LDL.64 R18, [R1+0x8] ;  /* 0x0000080001127983 */ /* 0x001ea80000100a00 */
[----:B--2---:R0:W-:Y:S04]  /*558f0*/  STL.64 [R1+0x7380], R18 ;  /* 0x0073801201007387 */ /* 0x0041e80000100a00 */
[----:B0-----:R-:W2:Y:S01]  /*55900*/  LDL.64 R18, [R1+0x18] ;  /* 0x0000180001127983 */ /* 0x001ea20000100a00 */
[C---:B------:R-:W-:Y:S03]  /*55910*/  HMMA.16816.F32.BF16 R4, R20.reuse, R12, R4 ;  /* 0x0000000c1404723c */ /* 0x040fe60000041804 */
[----:B--2---:R0:W-:Y:S04]  /*55920*/  STL.64 [R1+0x7398], R18 ;  /* 0x0073981201007387 */ /* 0x0041e80000100a00 */
[----:B------:R-:W2:Y:S04]  /*55930*/  LDL.LU R16, [R1+0x140] ;  /* 0x0001400001107983 */ /* 0x000ea80000300800 */
[----:B------:R-:W2:Y:S04]  /*55940*/  LDL.LU R17, [R1+0x144] ;  /* 0x0001440001117983 */ /* 0x000ea80000300800 */
[----:B0-----:R-:W2:Y:S04]  /*55950*/  LDL.LU R18, [R1+0x148] ;  /* 0x0001480001127983 */ /* 0x001ea80000300800 */
[----:B------:R-:W2:Y:S04]  /*55960*/  LDL.LU R19, [R1+0x14c] ;  /* 0x00014c0001137983 */ /* 0x000ea80000300800 */
[----:B------:R0:W-:Y:S04]  /*55970*/  STL.64 [R1+0x840], R4 ;  /* 0x0008400401007387 */ /* 0x0001e80000100a00 */
[----:B------:R4:W-:Y:S04]  /*55980*/  STL.64 [R1+0x848], R6 ;  /* 0x0008480601007387 */ /* 0x0009e80000100a00 */
[----:B0-----:R-:W4:Y:S04]  /*55990*/  LDL.LU.64 R4, [R1+0x73d0] ;  /* 0x0073d00001047983 */ /* 0x001f280000300a00 */
[----:B---3--:R-:W-:Y:S04]  /*559a0*/  STL.64 [R1+0x7378], R14 ;  /* 0x0073780e01007387 */ /* 0x008fe80000100a00 */
[----:B------:R-:W3:Y:S04]  /*559b0*/  LDL.LU R12, [R1+0x120] ;  /* 0x00012000010c7983 */ /* 0x000ee80000300800 */
[----:B------:R-:W3:Y:S01]  /*559c0*/  LDL.LU R13, [R1+0x124] ;  /* 0x00012400010d7983 */ /* 0x000ee20000300800 */
[----:B----4-:R-:W-:Y:S03]  /*559d0*/  HMMA.16816.F32.BF16 R4, R20, R4, R24 ;  /* 0x000000041404723c */ /* 0x010fe60000041818 */
[----:B------:R-:W4:-:S15]  /*559e0*/  LDL.LU.64 R26, [R1+0x73c8] ;  /* 0x0073c800011a7983 */ /* 0x000f1e0000300a00 */
[----:B------:R-:W-:Y:S01]  /*559f0*/  NOP ;  /* 0x0000000000007918 */ /* 0x000fe20000000000 */
[----:B------:R0:W-:Y:S04]  /*55a00*/  STL.64 [R1+0x850], R4 ;  /* 0x0008500401007387 */ /* 0x0001e80000100a00 */
[----:B0-----:R-:W2:Y:S01]  /*55a10*/  LDL.LU.64 R4, [R1+0x73c0] ;  /* 0x0073c00001047983 */ /* 0x001ea20000300a00 */
[----:B------:R-:W-:Y:S02]  /*55a20*/  IMAD.MOV.U32 R15, RZ, RZ, R0 ;  /* 0x000000ffff0f7224 */ /* 0x000fe400078e0000 */
[----:B------:R-:W-:Y:S02]  /*55a30*/  IMAD.MOV.U32 R14, RZ, RZ, R28 ;  /* 0x000000ffff0e7224 */ /* 0x000fe400078e001c */
[----:B------:R-:W-:Y:S02]  /*55a40*/  IMAD.MOV.U32 R0, RZ, RZ, R7 ;  /* 0x000000ffff007224 */ /* 0x000fe400078e0007 */
[----:B------:R-:W-:-:S03]  /*55a50*/  IMAD.MOV.U32 R28, RZ, RZ, R6 ;  /* 0x000000ffff1c7224 */ /* 0x000fc600078e0006 */
[----:B------:R-:W-:Y:S04]  /*55a60*/  STL [R1+0x6e7c], R0 ;  /* 0x006e7c0001007387 */ /* 0x000fe80000100800 */
[----:B------:R-:W-:Y:S01]  /*55a70*/  STL [R1+0x6c68], R28 ;  /* 0x006c681c01007387 */ /* 0x000fe20000100800 */
[----:B--2---:R-:W-:Y:S03]  /*55a80*/  HMMA.16816.F32.BF16 R20, R20, R4, R8 ;  /* 0x000000041414723c */ /* 0x004fe60000041808 */
[----:B------:R-:W2:Y:S04]  /*55a90*/  LDL.LU.64 R10, [R1+0x73b8] ;  /* 0x0073b800010a7983 */ /* 0x000ea80000300a00 */
[----:B------:R-:W2:Y:S04]  /*55aa0*/  LDL.LU.64 R6, [R1+0x73b0] ;  /* 0x0073b00001067983 */ /* 0x000ea80000300a00 */
[----:B------:R-:W2:Y:S08]  /*55ab0*/  LDL.LU.64 R4, [R1+0x73a8] ;  /* 0x0073a80001047983 */ /* 0x000eb00000300a00 */
[----:B------:R0:W-:Y:S01]  /*55ac0*/  STL.64 [R1+0x860], R20 ;  /* 0x0008601401007387 */ /* 0x0001e20000100a00 */
[----:B------:R-:W-:-:S02]  /*55ad0*/  IMAD.MOV.U32 R25, RZ, RZ, R22 ;  /* 0x000000ffff197224 */ /* 0x000fc400078e0016 */
[----:B------:R-:W-:Y:S02]  /*55ae0*/  IMAD.MOV.U32 R24, RZ, RZ, R23 ;  /* 0x000000ffff187224 */ /* 0x000fe400078e0017 */
[----:B----4-:R-:W-:Y:S02]  /*55af0*/  IMAD.MOV.U32 R22, RZ, RZ, R26 ;  /* 0x000000ffff167224 */ /* 0x010fe400078e001a */
[----:B------:R-:W-:Y:S01]  /*55b00*/  IMAD.MOV.U32 R23, RZ, RZ, R27 ;  /* 0x000000ffff177224 */ /* 0x000fe200078e001b */
[----:B0-----:R-:W4:Y:S04]  /*55b10*/  LDL.LU R20, [R1+0x110] ;  /* 0x0001100001147983 */ /* 0x001f280000300800 */
[----:B------:R-:W4:Y:S04]  /*55b20*/  LDL.LU R21, [R1+0x114] ;  /* 0x0001140001157983 */ /* 0x000f280000300800 */
[----:B------:R-:W4:Y:S04]  /*55b30*/  LDL.LU R26, [R1+0x73a4] ;  /* 0x0073a400011a7983 */ /* 0x000f280000300800 */
[----:B------:R-:W4:Y:S01]  /*55b40*/  LDL.LU R27, [R1+0x73a0] ;  /* 0x0073a000011b7983 */ /* 0x000f220000300800 */
        /* <DEDUP_REMOVED lines=8> */
[----:B------:R-:W2:Y:S02]  /*55bd0*/  LDL.LU.64 R8, [R1+0x7388] ;  /* 0x0073880001087983 */ /* 0x000ea40000300a00 */
[----:B--2---:R-:W-:Y:S01]  /*55be0*/  HMMA.16816.F32.BF16 R8, R4, R18, R8 ;  /* 0x000000120408723c */ /* 0x004fe20000041808 */
[----:B------:R-:W-:-:S15]  /*55bf0*/  IMAD.MOV.U32 R3, RZ, RZ, R19 ;  /* 0x000000ffff037224 */ /* 0x000fde00078e0013 */
[----:B------:R-:W-:-:S03]  /*55c00*/  NOP ;  /* 0x0000000000007918 */ /* 0x000fc60000000000 */
[----:B------:R0:W-:Y:S04]  /*55c10*/  STL.64 [R1+0x130], R8 ;  /* 0x0001300801007387 */ /* 0x0001e80000100a00 */
[----:B------:R1:W-:Y:S01]  /*55c20*/  STL.64 [R1+0x138], R10 ;  /* 0x0001380a01007387 */ /* 0x0003e20000100a00 */
[----:B0-----:R-:W-:-:S03]  /*55c30*/  IMAD.MOV.U32 R8, RZ, RZ, R18 ;  /* 0x000000ffff087224 */ /* 0x001fc600078e0012 */
[----:B------:R-:W3:Y:S01]  /*55c40*/  LDL.LU.64 R18, [R1+0x7380] ;  /* 0x0073800001127983 */ /* 0x000ee20000300a00 */
[C---:B----4-:R-:W-:Y:S08]  /*55c50*/  HMMA.16816.F32.BF16 R20, R4.reuse, R26, R20 ;  /* 0x0000001a0414723c */ /* 0x050ff00000041814 */
[----:B---3--:R-:W-:Y:S01]  /*55c60*/  HMMA.16816.F32.BF16 R12, R4, R18, R12 ;  /* 0x00000012040c723c */ /* 0x008fe2000004180c */
[----:B-1----:R-:W-:-:S15]  /*55c70*/  IMAD.MOV.U32 R11, RZ, RZ, R19 ;  /* 0x000000ffff0b7224 */ /* 0x002fde00078e0013 */
[----:B------:R-:W-:-:S03]  /*55c80*/  NOP ;  /* 0x0000000000007918 */ /* 0x000fc60000000000 */
[----:B------:R0:W-:Y:S04]  /*55c90*/  STL.64 [R1+0x870], R12 ;  /* 0x0008700c01007387 */ /* 0x0001e80000100a00 */
[----:B------:R1:W-:Y:S01]  /*55ca0*/  STL.64 [R1+0x878], R14 ;  /* 0x0008780e01007387 */ /* 0x0003e20000100a00 */
[----:B0-----:R-:W-:-:S03]  /*55cb0*/  IMAD.MOV.U32 R12, RZ, RZ, R18 ;  /* 0x000000ffff0c7224 */ /* 0x001fc600078e0012 */
[----:B-1----:R-:W2:Y:S04]  /*55cc0*/  LDL.LU.64 R14, [R1+0x7378] ;  /* 0x00737800010e7983 */ /* 0x002ea80000300a00 */
[----:B------:R-:W3:Y:S04]  /*55cd0*/  LDL.LU.64 R18, [R1+0x7370] ;  /* 0x0073700001127983 */ /* 0x000ee80000300a00 */
[----:B------:R-:W-:Y:S04]  /*55ce0*/  STL.64 [R1+0x7300], R26 ;  /* 0x0073001a01007387 */ /* 0x000fe80000100a00 */
[----:B------:R0:W-:Y:S04]  /*55cf0*/  STL.64 [R1+0x72f8], R24 ;  /* 0x0072f81801007387 */ /* 0x0001e80000100a00 */
[----:B------:R-:W-:Y:S04]  /*55d00*/  STL.64 [R1+0x120], R20 ;  /* 0x0001201401007387 */ /* 0x000fe80000100a00 */
[----:B------:R-:W-:Y:S04]  /*55d10*/  STL.64 [R1+0x128], R22 ;  /* 0x0001281601007387 */ /* 0x000fe80000100a00 */
[----:B0-----:R-:W4:Y:S04]  /*55d20*/  LDL.LU R24, [R1+0x2b0] ;  /* 0x0002b00001187983 */ /* 0x001f280000300800 */
[----:B------:R-:W4:Y:S04]  /*55d30*/  LDL.LU R25, [R1+0x2b4] ;  /* 0x0002b40001197983 */ /* 0x000f280000300800 */
[----:B------:R-:W4:Y:S04]  /*55d40*/  LDL.LU R26, [R1+0x2b8] ;  /* 0x0002b800011a7983 */ /* 0x000f280000300800 */
[----:B------:R-:W4:Y:S04]  /*55d50*/  LDL.LU R27, [R1+0x2bc] ;  /* 0x0002bc00011b7983 */ /* 0x000f280000300800 */
[----:B------:R-:W0:Y:S04]  /*55d60*/  LDSM.16.MT88.4 R20, [R29+UR5+0x4080] ;  /* 0x004080051d14783b */ /* 0x000e280008004200 */
[----:B0-----:R-:W-:Y:S04]  /*55d70*/  STL.64 [R1+0x7350], R22 ;  /* 0x0073501601007387 */ /* 0x001fe80000100a00 */
[----:B------:R4:W-:Y:S01]  /*55d80*/  STL.64 [R1+0x7348], R20 ;  /* 0x0073481401007387 */ /* 0x0009e20000100a00 */
[----:B---3--:R-:W-:-:S02]  /*55d90*/  IMAD.MOV.U32 R10, RZ, RZ, R18 ;  /* 0x000000ffff0a7224 */ /* 0x008fc400078e0012 */
[----:B------:R-:W-:Y:S01]  /*55da0*/  IMAD.MOV.U32 R9, RZ, RZ, R19 ;  /* 0x000000ffff097224 */ /* 0x000fe200078e0013 */
[----:B----4-:R-:W-:Y:S01]  /*55db0*/  HMMA.16816.F32.BF16 R20, R4, R18, R24 ;  /* 0x000000120414723c */ /* 0x010fe20000041818 */
[----:B------:R-:W0:-:S15]  /*55dc0*/  LDSM.16.MT88.4 R16, [R29+UR5+0x4100] ;  /* 0x004100051d10783b */ /* 0x000e1e0008004200 */
[----:B------:R-:W-:-:S03]  /*55dd0*/  NOP ;  /* 0x0000000000007918 */ /* 0x000fc60000000000 */
[----:B------:R-:W-:Y:S04]  /*55de0*/  STL.64 [R1+0x890], R20 ;  /* 0x0008901401007387 */ /* 0x000fe80000100a00 */
[----:B------:R-:W-:Y:S04]  /*55df0*/  STL.64 [R1+0x898], R22 ;  /* 0x0008981601007387 */ /* 0x000fe80000100a00 */
[----:B0-----:R-:W-:Y:S04]  /*55e00*/  STL.64 [R1+0x72d0], R18 ;  /* 0x0072d01201007387 */ /* 0x001fe80000100a00 */
[----:B------:R0:W-:Y:S04]  /*55e10*/  STL.64 [R1+0x72c8], R16 ;  /* 0x0072c81001007387 */ /* 0x0001e80000100a00 */
[----:B0-----:R-:W3:Y:S04]  /*55e20*/  LDL.LU R16, [R1+0x730] ;  /* 0x0007300001107983 */ /* 0x001ee80000300800 */
[----:B------:R-:W3:Y:S04]  /*55e30*/  LDL.LU R17, [R1+0x734] ;  /* 0x0007340001117983 */ /* 0x000ee80000300800 */
[----:B------:R-:W4:Y:S04]  /*55e40*/  LDL.LU R18, [R1+0x738] ;  /* 0x0007380001127983 */ /* 0x000f280000300800 */
[----:B------:R-:W4:Y:S01]  /*55e50*/  LDL.LU R19, [R1+0x73c] ;  /* 0x00073c0001137983 */ /* 0x000f220000300800 */
[----:B------:R-:W-:-:S02]  /*55e60*/  IMAD.MOV.U32 R26, RZ, RZ, R12 ;  /* 0x000000ffff1a7224 */ /* 0x000fc400078e000c */
[----:B------:R-:W-:-:S05]  /*55e70*/  IMAD.MOV.U32 R27, RZ, RZ, R11 ;  /* 0x000000ffff1b7224 */ /* 0x000fca00078e000b */
[----:B------:R0:W-:Y:S02]  /*55e80*/  STL.64 [R1+0x7318], R26 ;  /* 0x0073181a01007387 */ /* 0x0001e40000100a00 */
[----:B0-----:R-:W-:Y:S02]  /*55e90*/  IMAD.MOV.U32 R26, RZ, RZ, R8 ;  /* 0x000000ffff1a7224 */ /* 0x001fe400078e0008 */
[----:B------:R-:W-:Y:S01]  /*55ea0*/  IMAD.MOV.U32 R27, RZ, RZ, R3 ;  /* 0x000000ffff1b7224 */ /* 0x000fe200078e0003 */
[----:B----4-:R0:W-:Y:S04]  /*55eb0*/  STL.64 [R1+0x72e0], R18 ;  /* 0x0072e01201007387 */ /* 0x0101e80000100a00 */
[----:B---3--:R1:W-:Y:S04]  /*55ec0*/  STL.64 [R1+0x72d8], R16 ;  /* 0x0072d81001007387 */ /* 0x0083e80000100a00 */
[----:B------:R-:W-:Y:S01]  /*55ed0*/  STL.64 [R1+0x7330], R26 ;  /* 0x0073301a01007387 */ /* 0x000fe20000100a00 */
[----:B0-----:R-:W-:-:S02]  /*55ee0*/  IMAD.MOV.U32 R18, RZ, RZ, R10 ;  /* 0x000000ffff127224 */ /* 0x001fc400078e000a */
[----:B------:R-:W-:-:S05]  /*55ef0*/  IMAD.MOV.U32 R19, RZ, RZ, R9 ;  /* 0x000000ffff137224 */ /* 0x000fca00078e0009 */
[----:B------:R0:W-:Y:S04]  /*55f00*/  STL.64 [R1+0x72f0], R18 ;  /* 0x0072f01201007387 */ /* 0x0001e80000100a00 */
[----:B-1----:R-:W3:Y:S04]  /*55f10*/  LDL.LU R16, [R1+0x760] ;  /* 0x0007600001107983 */ /* 0x002ee80000300800 */
[----:B------:R-:W3:Y:S04]  /*55f20*/  LDL.LU R17, [R1+0x764] ;  /* 0x0007640001117983 */ /* 0x000ee80000300800 */
[----:B0-----:R-:W4:Y:S04]  /*55f30*/  LDL.LU R18, [R1+0x768] ;  /* 0x0007680001127983 */ /* 0x001f280000300800 */
[----:B------:R-:W4:Y:S04]  /*55f40*/  LDL.LU R19, [R1+0x76c] ;  /* 0x00076c0001137983 */ /* 0x000f280000300800 */
[----:B------:R-:W2:Y:S04]  /*55f50*/  LDL.LU R8, [R1+0x640] ;  /* 0x0006400001087983 */ /* 0x000ea80000300800 */
[----:B------:R-:W2:Y:S04]  /*55f60*/  LDL.LU R9, [R1+0x644] ;  /* 0x0006440001097983 */ /* 0x000ea80000300800 */
[----:B------:R-:W2:Y:S04]  /*55f70*/  LDL.LU R10, [R1+0x648] ;  /* 0x00064800010a7983 */ /* 0x000ea80000300800 */
[----:B------:R-:W2:Y:S01]  /*55f80*/  LDL.LU R11, [R1+0x64c] ;  /* 0x00064c00010b7983 */ /* 0x000ea20000300800 */
[----:B------:R-:W-:-:S02]  /*55f90*/  IMAD.MOV.U32 R26, RZ, RZ, R2 ;  /* 0x000000ffff1a7224 */ /* 0x000fc400078e0002 */
[----:B------:R-:W-:Y:S01]  /*55fa0*/  IMAD.MOV.U32 R27, RZ, RZ, R0 ;  /* 0x000000ffff1b7224 */ /* 0x000fe200078e0000 */
[----:B--2---:R-:W-:Y:S04]  /*55fb0*/  STL.64 [R1+0x7368], R10 ;  /* 0x0073680a01007387 */ /* 0x004fe80000100a00 */
[----:B------:R0:W-:Y:S04]  /*55fc0*/  STL.64 [R1+0x7360], R8 ;  /* 0x0073600801007387 */ /* 0x0001e80000100a00 */
[----:B0-----:R-:W2:Y:S04]  /*55fd0*/  LDL.LU R8, [R1+0x460] ;  /* 0x0004600001087983 */ /* 0x001ea80000300800 */
[----:B------:R-:W2:Y:S04]  /*55fe0*/  LDL.LU R9, [R1+0x464] ;  /* 0x0004640001097983 */ /* 0x000ea80000300800 */
[----:B------:R-:W2:Y:S04]  /*55ff0*/  LDL.LU R10, [R1+0x468] ;  /* 0x00046800010a7983 */ /* 0x000ea80000300800 */
[----:B------:R-:W2:Y:S04]  /*56000*/  LDL.LU R11, [R1+0x46c] ;  /* 0x00046c00010b7983 */ /* 0x000ea80000300800 */
[----:B------:R0:W-:Y:S04]  /*56010*/  STL.64 [R1+0x7358], R26 ;  /* 0x0073581a01007387 */ /* 0x0001e80000100a00 */
[----:B------:R-:W2:Y:S04]  /*56020*/  LDL R22, [R1+0x68] ;  /* 0x0000680001167983 */ /* 0x000ea80000100800 */
[----:B------:R-:W2:Y:S04]  /*56030*/  LDL R23, [R1+0x6c] ;  /* 0x00006c0001177983 */ /* 0x000ea80000100800 */
[----:B------:R-:W2:Y:S04]  /*56040*/  LDL.LU R24, [R1+0x630] ;  /* 0x0006300001187983 */ /* 0x000ea80000300800 */
[----:B------:R-:W2:Y:S04]  /*56050*/  LDL.LU R25, [R1+0x634] ;  /* 0x0006340001197983 */ /* 0x000ea80000300800 */
[----:B0-----:R-:W2:Y:S04]  /*56060*/  LDL.LU R26, [R1+0x638] ;  /* 0x00063800011a7983 */ /* 0x001ea80000300800 */
[----:B------:R-:W2:Y:S04]  /*56070*/  LDL.LU R27, [R1+0x63c] ;  /* 0x00063c00011b7983 */ /* 0x000ea80000300800 */
[----:B----4-:R-:W-:Y:S04]  /*56080*/  STL.64 [R1+0x7310], R18 ;  /* 0x0073101201007387 */ /* 0x010fe80000100a00 */
[----:B---3--:R0:W-:Y:S04]  /*56090*/  STL.64 [R1+0x7308], R16 ;  /* 0x0073081001007387 */ /* 0x0081e80000100a00 */
[----:B0-----:R-:W3:Y:S04]  /*560a0*/  LDL.LU R16, [R1+0x770] ;  /* 0x0007700001107983 */ /* 0x001ee80000300800 */
[----:B------:R-:W3:Y:S04]  /*560b0*/  LDL.LU R17, [R1+0x774] ;  /* 0x0007740001117983 */ /* 0x000ee80000300800 */
[----:B------:R-:W4:Y:S04]  /*560c0*/  LDL.LU R18, [R1+0x778] ;  /* 0x0007780001127983 */ /* 0x000f280000300800 */
[----:B------:R-:W4:Y:S04]  /*560d0*/  LDL.LU R19, [R1+0x77c] ;  /* 0x00077c0001137983 */ /* 0x000f280000300800 */
[----:B----4-:R-:W-:Y:S04]  /*560e0*/  STL.64 [R1+0x7328], R18 ;  /* 0x0073281201007387 */ /* 0x010fe80000100a00 */
[----:B---3--:R0:W-:Y:S04]  /*560f0*/  STL.64 [R1+0x7320], R16 ;  /* 0x0073201001007387 */ /* 0x0081e80000100a00 */
[----:B0-----:R-:W3:Y:S04]  /*56100*/  LDL.LU R16, [R1+0x780] ;  /* 0x0007800001107983 */ /* 0x001ee80000300800 */
[----:B------:R-:W3:Y:S04]  /*56110*/  LDL.LU R17, [R1+0x784] ;  /* 0x0007840001117983 */ /* 0x000ee80000300800 */
[----:B------:R-:W4:Y:S04]  /*56120*/  LDL.LU R18, [R1+0x788] ;  /* 0x0007880001127983 */ /* 0x000f280000300800 */
[----:B------:R-:W4:Y:S01]  /*56130*/  LDL.LU R19, [R1+0x78c] ;  /* 0x00078c0001137983 */ /* 0x000f220000300800 */
[C---:B--2---:R-:W-:Y:S03]  /*56140*/  HMMA.16816.F32.BF16 R12, R4.reuse, R14, R8 ;  /* 0x0000000e040c723c */ /* 0x044fe60000041808 */
[----:B----4-:R-:W-:Y:S04]  /*56150*/  STL.64 [R1+0x7340], R18 ;  /* 0x0073401201007387 */ /* 0x010fe80000100a00 */
[----:B---3--:R0:W-:Y:S04]  /*56160*/  STL.64 [R1+0x7338], R16 ;  /* 0x0073381001007387 */ /* 0x0081e80000100a00 */
[----:B0-----:R-:W2:Y:S04]  /*56170*/  LDL.LU R16, [R1+0x790] ;  /* 0x0007900001107983 */ /* 0x001ea80000300800 */
[----:B------:R-:W2:Y:S04]  /*56180*/  LDL.LU R17, [R1+0x794] ;  /* 0x0007940001117983 */ /* 0x000ea80000300800 */
[----:B------:R-:W2:Y:S04]  /*56190*/  LDL.LU R18, [R1+0x798] ;  /* 0x0007980001127983 */ /* 0x000ea80000300800 */
[----:B------:R-:W2:Y:S04]  /*561a0*/  LDL.LU R19, [R1+0x79c] ;  /* 0x00079c0001137983 */ /* 0x000ea80000300800 */
[----:B------:R-:W3:Y:S04]  /*561b0*/  LDL.LU.64 R10, [R1+0x7368] ;  /* 0x00736800010a7983 */ /* 0x000ee80000300a00 */
[----:B------:R-:W3:Y:S04]  /*561c0*/  LDL.LU.64 R8, [R1+0x7360] ;  /* 0x0073600001087983 */ /* 0x000ee80000300a00 */
[----:B------:R-:W-:Y:S04]  /*561d0*/  STL.64 [R1+0x460], R12 ;  /* 0x0004600c01007387 */ /* 0x000fe80000100a00 */
[----:B------:R-:W-:Y:S04]  /*561e0*/  STL.64 [R1+0x468], R14 ;  /* 0x0004680e01007387 */ /* 0x000fe80000100a00 */
[----:B------:R-:W0:Y:S04]  /*561f0*/  LDSM.16.MT88.4 R12, [R29+UR5+0x4180] ;  /* 0x004180051d0c783b */ /* 0x000e280008004200 */
[----:B0-----:R0:W-:Y:S04]  /*56200*/  STL.64 [R1+0x7240], R14 ;  /* 0x0072400e01007387 */ /* 0x0011e80000100a00 */
[----:B------:R1:W-:Y:S04]  /*56210*/  STL.64 [R1+0x7238], R12 ;  /* 0x0072380c01007387 */ /* 0x0003e80000100a00 */
[----:B0-----:R-:W3:Y:S02]  /*56220*/  LDL.64 R14, [R1+0x38] ;  /* 0x00003800010e7983 */ /* 0x001ee40000100a00 */
[----:B---3--:R-:W-:Y:S02]  /*56230*/  HMMA.16816.F32.BF16 R8, R4, R14, R8 ;  /* 0x0000000e0408723c */ /* 0x008fe40000041808 */
[----:B------:R0:W-:Y:S04]  /*56240*/  STL.64 [R1+0x72e8], R14 ;  /* 0x0072e80e01007387 */ /* 0x0001e80000100a00 */
[----:B-1----:R-:W3:-:S13]  /*56250*/  LDL.LU R12, [R1+0x750] ;  /* 0x00075000010c7983 */ /* 0x002eda0000300800 */
[----:B------:R-:W-:Y:S04]  /*56260*/  STL.64 [R1+0xbe0], R8 ;  /* 0x000be00801007387 */ /* 0x000fe80000100a00 */
[----:B------:R-:W-:Y:S04]  /*56270*/  STL.64 [R1+0xbe8], R10 ;  /* 0x000be80a01007387 */ /* 0x000fe80000100a00 */
[----:B------:R-:W1:Y:S04]  /*56280*/  LDSM.16.MT88.4 R8, [R29+UR5+0x4200] ;  /* 0x004200051d08783b */ /* 0x000e680008004200 */
[----:B------:R-:W3:Y:S04]  /*56290*/  LDL.LU R13, [R1+0x754] ;  /* 0x00075400010d7983 */ /* 0x000ee80000300800 */
[----:B0-----:R-:W3:Y:S01]  /*562a0*/  LDL.LU R14, [R1+0x758] ;  /* 0x00075800010e7983 */ /* 0x001ee20000300800 */
[----:B------:R-:W-:Y:S03]  /*562b0*/  HMMA.16816.F32.BF16 R4, R4, R22, R24 ;  /* 0x000000160404723c */ /* 0x000fe60000041818 */
[----:B------:R-:W3:Y:S04]  /*562c0*/  LDL.LU R15, [R1+0x75c] ;  /* 0x00075c00010f7983 */ /* 0x000ee80000300800 */
[----:B-1----:R0:W-:Y:S04]  /*562d0*/  STL.64 [R1+0x71b8], R10 ;  /* 0x0071b80a01007387 */ /* 0x0021e80000100a00 */
[----:B------:R-:W-:Y:S04]  /*562e0*/  STL.64 [R1+0x71b0], R8 ;  /* 0x0071b00801007387 */ /* 0x000fe80000100a00 */
[----:B0-----:R-:W4:Y:S04]  /*562f0*/  LDL.64 R10, [R1+0x48] ;  /* 0x00004800010a7983 */ /* 0x001f280000100a00 */
[----:B------:R-:W2:Y:S04]  /*56300*/  LDL.LU.64 R26, [R1+0x7358] ;  /* 0x00735800011a7983 */ /* 0x000ea80000300a00 */
[----:B------:R-:W2:Y:S04]  /*56310*/  LDL.LU.64 R22, [R1+0x7350] ;  /* 0x0073500001167983 */ /* 0x000ea80000300a00 */
[----:B------:R-:W2:Y:S04]  /*56320*/  LDL.LU.64 R20, [R1+0x7348] ;  /* 0x0073480001147983 */ /* 0x000ea80000300a00 */
[----:B------:R-:W-:Y:S04]  /*56330*/  STL.64 [R1+0xbd0], R4 ;  /* 0x000bd00401007387 */ /* 0x000fe80000100a00 */
[----:B------:R-:W-:Y:S04]  /*56340*/  STL.64 [R1+0xbd8], R6 ;  /* 0x000bd80601007387 */ /* 0x000fe80000100a00 */
[----:B------:R-:W0:Y:S04]  /*56350*/  LDSM.16.MT88.4 R4, [R29+UR5+0x4280] ;  /* 0x004280051d04783b */ /* 0x000e280008004200 */
[----:B0-----:R0:W-:Y:S04]  /*56360*/  STL.64 [R1+0x7140], R6 ;  /* 0x0071400601007387 */ /* 0x0011e80000100a00 */
[----:B------:R-:W-:Y:S04]  /*56370*/  STL.64 [R1+0x7138], R4 ;  /* 0x0071380401007387 */ /* 0x000fe80000100a00 */
[----:B0-----:R-:W3:Y:S01]  /*56380*/  LDL.64 R6, [R1+0x68] ;  /* 0x0000680001067983 */ /* 0x001ee20000100a00 */
[----:B--2---:R-:W-:Y:S03]  /*56390*/  HMMA.16816.F32.BF16 R24, R20, R26, R16 ;  /* 0x0000001a1418723c */ /* 0x004fe60000041810 */
[----:B------:R-:W2:Y:S04]  /*563a0*/  LDL.LU.64 R18, [R1+0x7340] ;  /* 0x0073400001127983 */ /* 0x000ea80000300a00 */
[----:B------:R-:W2:-:S12]  /*563b0*/  LDL.LU.64 R16, [R1+0x7338] ;  /* 0x0073380001107983 */ /* 0x000e980000300a00 */
[----:B------:R-:W-:Y:S04]  /*563c0*/  STL.64 [R1+0xd10], R24 ;  /* 0x000d101801007387 */ /* 0x000fe80000100a00 */
[----:B------:R0:W-:Y:S04]  /*563d0*/  STL.64 [R1+0xd18], R26 ;  /* 0x000d181a01007387 */ /* 0x0001e80000100a00 */
[----:B0-----:R-:W2:Y:S02]  /*563e0*/  LDL.LU.64 R26, [R1+0x7330] ;  /* 0x00733000011a7983 */ /* 0x001ea40000300a00 */
[----:B--2---:R-:W-:Y:S02]  /*563f0*/  HMMA.16816.F32.BF16 R24, R20, R26, R16 ;  /* 0x0000001a1418723c */ /* 0x004fe40000041810 */
[----:B------:R-:W2:Y:S04]  /*56400*/  LDL.LU.64 R18, [R1+0x7328] ;  /* 0x0073280001127983 */ /* 0x000ea80000300a00 */
[----:B------:R-:W2:-:S13]  /*56410*/  LDL.LU.64 R16, [R1+0x7320] ;  /* 0x0073200001107983 */ /* 0x000e9a0000300a00 */
        /* <DEDUP_REMOVED lines=8> */
[----:B0-----:R-:W2:Y:S04]  /*564a0*/  LDL.LU.64 R26, [R1+0x7300] ;  /* 0x00730000011a7983 */ /* 0x001ea80000300a00 */
[----:B------:R-:W3:Y:S01]  /*564b0*/  LDL.LU.64 R24, [R1+0x72f8] ;  /* 0x0072f80001187983 */ /* 0x000ee20000300a00 */
[----:B--2---:R-:W-:-:S15]  /*564c0*/  HMMA.16816.F32.BF16 R16, R20, R26, R16 ;  /* 0x0000001a1410723c */ /* 0x004fde0000041810 */
[----:B------:R-:W-:-:S04]  /*564d0*/  NOP ;  /* 0x0000000000007918 */ /* 0x000fc80000000000 */
[----:B------:R-:W-:Y:S04]  /*564e0*/  STL.64 [R1+0xce0], R16 ;  /* 0x000ce01001007387 */ /* 0x000fe80000100a00 */
[----:B------:R0:W-:Y:S04]  /*564f0*/  STL.64 [R1+0xce8], R18 ;  /* 0x000ce81201007387 */ /* 0x0001e80000100a00 */
[----:B0-----:R-:W2:Y:S04]  /*56500*/  LDL.LU.64 R18, [R1+0x72f0] ;  /* 0x0072f00001127983 */ /* 0x001ea80000300a00 */
[----:B------:R-:W-:Y:S04]  /*56510*/  STL.64 [R1+0x7280], R26 ;  /* 0x0072801a01007387 */ /* 0x000fe80000100a00 */
[----:B---3--:R0:W-:Y:S04]  /*56520*/  STL.64 [R1+0x7278], R24 ;  /* 0x0072781801007387 */ /* 0x0081e80000100a00 */
[----:B0-----:R-:W4:Y:S04]  /*56530*/  LDL.LU R24, [R1+0x740] ;  /* 0x0007400001187983 */ /* 0x001f280000300800 */
[----:B------:R-:W4:Y:S04]  /*56540*/  LDL.LU R25, [R1+0x744] ;  /* 0x0007440001197983 */ /* 0x000f280000300800 */
[----:B------:R-:W4:Y:S04]  /*56550*/  LDL.LU R26, [R1+0x748] ;  /* 0x00074800011a7983 */ /* 0x000f280000300800 */
[----:B------:R-:W4:Y:S01]  /*56560*/  LDL.LU R27, [R1+0x74c] ;  /* 0x00074c00011b7983 */ /* 0x000f220000300800 */
[----:B--2---:R-:W-:Y:S03]  /*56570*/  HMMA.16816.F32.BF16 R16, R20, R18, R12 ;  /* 0x000000121410723c */ /* 0x004fe6000004180c */
[----:B------:R-:W2:-:S15]  /*56580*/  LDL.LU.64 R14, [R1+0x72e8] ;  /* 0x0072e800010e7983 */ /* 0x000e9e0000300a00 */
[----:B------:R-:W-:Y:S01]  /*56590*/  NOP ;  /* 0x0000000000007918 */ /* 0x000fe20000000000 */
[----:B------:R-:W-:Y:S04]  /*565a0*/  STL.64 [R1+0xcd0], R16 ;  /* 0x000cd01001007387 */ /* 0x000fe80000100a00 */
[----:B------:R0:W-:Y:S01]  /*565b0*/  STL.64 [R1+0xcd8], R18 ;  /* 0x000cd81201007387 */ /* 0x0001e20000100a00 */
[----:B----4-:R-:W-:Y:S03]  /*565c0*/  HMMA.16816.F32.BF16 R24, R20, R10, R24 ;  /* 0x0000000a1418723c */ /* 0x010fe60000041818 */
[----:B0-----:R-:W2:Y:S04]  /*565d0*/  LDL.LU.64 R18, [R1+0x72e0] ;  /* 0x0072e00001127983 */ /* 0x001ea80000300a00 */
[----:B------:R-:W2:-:S12]  /*565e0*/  LDL.LU.64 R16, [R1+0x72d8] ;  /* 0x0072d80001107983 */ /* 0x000e980000300a00 */
[----:B------:R-:W-:Y:S04]  /*565f0*/  STL.64 [R1+0xcc0], R24 ;  /* 0x000cc01801007387 */ /* 0x000fe80000100a00 */
[----:B------:R0:W-:Y:S04]  /*56600*/  STL.64 [R1+0xcc8], R26 ;  /* 0x000cc81a01007387 */ /* 0x0001e80000100a00 */
[----:B0-----:R-:W3:Y:S01]  /*56610*/  LDL.64 R26, [R1+0x8] ;  /* 0x00000800011a7983 */ /* 0x001ee20000100a00 */
[----:B------:R-:W-:Y:S02]  /*56620*/  IMAD.MOV.U32 R2, RZ, RZ, R10 ;  /* 0x000000ffff027224 */ /* 0x000fe400078e000a */
[----:B------:R-:W-:-:S02]  /*56630*/  IMAD.MOV.U32 R0, RZ, RZ, R11 ;  /* 0x000000ffff007224 */ /* 0x000fc400078e000b */
[----:B--2---:R-:W-:Y:S01]  /*56640*/  HMMA.16816.F32.BF16 R8, R20, R14, R16 ;  /* 0x0000000e1408723c */ /* 0x004fe20000041810 */
[----:B---3--:R-:W-:-:S15]  /*56650*/  STL.64 [R1+0x7298], R26 ;  /* 0x0072981a01007387 */ /* 0x008fde0000100a00 */
[----:B------:R-:W-:-:S03]  /*56660*/  NOP ;  /* 0x0000000000007918 */ /* 0x000fc60000000000 */
[----:B------:R0:W-:Y:S04]  /*56670*/  STL.64 [R1+0xcb0], R8 ;  /* 0x000cb00801007387 */ /* 0x0001e80000100a00 */
[----:B------:R1:W-:Y:S04]  /*56680*/  STL.64 [R1+0xcb8], R10 ;  /* 0x000cb80a01007387 */ /* 0x0003e80000100a00 */
[----:B0-----:R-:W2:Y:S04]  /*56690*/  LDL.LU R8, [R1+0x5d0] ;  /* 0x0005d00001087983 */ /* 0x001ea80000300800 */
[----:B------:R-:W2:Y:S04]  /*566a0*/  LDL.LU R9, [R1+0x5d4] ;  /* 0x0005d40001097983 */ /* 0x000ea80000300800 */
[----:B-1----:R-:W3:Y:S04]  /*566b0*/  LDL.LU R10, [R1+0x5d8] ;  /* 0x0005d800010a7983 */ /* 0x002ee80000300800 */
[----:B------:R-:W3:Y:S04]  /*566c0*/  LDL.LU R11, [R1+0x5dc] ;  /* 0x0005dc00010b7983 */ /* 0x000ee80000300800 */
[----:B------:R-:W4:Y:S04]  /*566d0*/  LDL.LU R16, [R1+0x620] ;  /* 0x0006200001107983 */ /* 0x000f280000300800 */
[----:B------:R-:W4:Y:S04]  /*566e0*/  LDL.LU R17, [R1+0x624] ;  /* 0x0006240001117983 */ /* 0x000f280000300800 */
[----:B------:R-:W4:Y:S04]  /*566f0*/  LDL.LU R18, [R1+0x628] ;  /* 0x0006280001127983 */ /* 0x000f280000300800 */
[----:B------:R-:W4:Y:S04]  /*56700*/  LDL.LU R19, [R1+0x62c] ;  /* 0x00062c0001137983 */ /* 0x000f280000300800 */
[----:B------:R-:W2:Y:S04]  /*56710*/  LDL.64 R26, [R1+0x18] ;  /* 0x00001800011a7983 */ /* 0x000ea80000100a00 */
[----:B--2---:R0:W-:Y:S04]  /*56720*/  STL.64 [R1+0x72b0], R26 ;  /* 0x0072b01a01007387 */ /* 0x0041e80000100a00 */
[----:B0-----:R-:W2:Y:S04]  /*56730*/  LDL.64 R26, [R1+0x28] ;  /* 0x00002800011a7983 */ /* 0x001ea80000100a00 */
[----:B---3--:R-:W-:Y:S04]  /*56740*/  STL.64 [R1+0x7270], R10 ;  /* 0x0072700a01007387 */ /* 0x008fe80000100a00 */
[----:B------:R0:W-:Y:S04]  /*56750*/  STL.64 [R1+0x7268], R8 ;  /* 0x0072680801007387 */ /* 0x0001e80000100a00 */
[----:B0-----:R-:W3:Y:S04]  /*56760*/  LDL.LU R8, [R1+0x5e0] ;  /* 0x0005e00001087983 */ /* 0x001ee80000300800 */
[----:B------:R-:W3:Y:S04]  /*56770*/  LDL.LU R9, [R1+0x5e4] ;  /* 0x0005e40001097983 */ /* 0x000ee80000300800 */
[----:B------:R-:W2:Y:S04]  /*56780*/  LDL.LU R10, [R1+0x5e8] ;  /* 0x0005e800010a7983 */ /* 0x000ea80000300800 */
[----:B------:R-:W2:Y:S04]  /*56790*/  LDL.LU R11, [R1+0x5ec] ;  /* 0x0005ec00010b7983 */ /* 0x000ea80000300800 */
[----:B--2---:R-:W-:Y:S04]  /*567a0*/  STL.64 [R1+0x7290], R10 ;  /* 0x0072900a01007387 */ /* 0x004fe80000100a00 */
[----:B---3--:R0:W-:Y:S04]  /*567b0*/  STL.64 [R1+0x7288], R8 ;  /* 0x0072880801007387 */ /* 0x0081e80000100a00 */
[----:B0-----:R-:W2:Y:S04]  /*567c0*/  LDL.LU R8, [R1+0x5f0] ;  /* 0x0005f00001087983 */ /* 0x001ea80000300800 */
[----:B------:R-:W2:Y:S04]  /*567d0*/  LDL.LU R9, [R1+0x5f4] ;  /* 0x0005f40001097983 */ /* 0x000ea80000300800 */
[----:B------:R-:W3:Y:S04]  /*567e0*/  LDL.LU R10, [R1+0x5f8] ;  /* 0x0005f800010a7983 */ /* 0x000ee80000300800 */
[----:B------:R-:W3:Y:S04]  /*567f0*/  LDL.LU R11, [R1+0x5fc] ;  /* 0x0005fc00010b7983 */ /* 0x000ee80000300800 */
[----:B---3--:R-:W-:Y:S04]  /*56800*/  STL.64 [R1+0x72a8], R10 ;  /* 0x0072a80a01007387 */ /* 0x008fe80000100a00 */
[----:B--2---:R0:W-:Y:S04]  /*56810*/  STL.64 [R1+0x72a0], R8 ;  /* 0x0072a00801007387 */ /* 0x0041e80000100a00 */
[----:B0-----:R-:W2:Y:S04]  /*56820*/  LDL.LU R8, [R1+0x600] ;  /* 0x0006000001087983 */ /* 0x001ea80000300800 */
[----:B------:R-:W2:Y:S04]  /*56830*/  LDL.LU R9, [R1+0x604] ;  /* 0x0006040001097983 */ /* 0x000ea80000300800 */
[----:B------:R-:W3:Y:S04]  /*56840*/  LDL.LU R10, [R1+0x608] ;  /* 0x00060800010a7983 */ /* 0x000ee80000300800 */
[----:B------:R-:W3:Y:S01]  /*56850*/  LDL.LU R11, [R1+0x60c] ;  /* 0x00060c00010b7983 */ /* 0x000ee20000300800 */
[----:B----4-:R-:W-:Y:S03]  /*56860*/  HMMA.16816.F32.BF16 R20, R20, R6, R16 ;  /* 0x000000061414723c */ /* 0x010fe60000041810 */
[----:B---3--:R-:W-:Y:S04]  /*56870*/  STL.64 [R1+0x72c0], R10 ;  /* 0x0072c00a01007387 */ /* 0x008fe80000100a00 */
[----:B--2---:R0:W-:Y:S04]  /*56880*/  STL.64 [R1+0x72b8], R8 ;  /* 0x0072b80801007387 */ /* 0x0041e80000100a00 */
[----:B0-----:R-:W2:Y:S04]  /*56890*/  LDL.LU R8, [R1+0x610] ;  /* 0x0006100001087983 */ /* 0x001ea80000300800 */
[----:B------:R-:W2:Y:S04]  /*568a0*/  LDL.LU R9, [R1+0x614] ;  /* 0x0006140001097983 */ /* 0x000ea80000300800 */
[----:B------:R-:W2:Y:S04]  /*568b0*/  LDL.LU R10, [R1+0x618] ;  /* 0x00061800010a7983 */ /* 0x000ea80000300800 */
[----:B------:R-:W2:Y:S04]  /*568c0*/  LDL.LU R11, [R1+0x61c] ;  /* 0x00061c00010b7983 */ /* 0x000ea80000300800 */
[----:B------:R0:W-:Y:S02]  /*568d0*/  STL.64 [R1+0x7248], R14 ;  /* 0x0072480e01007387 */ /* 0x0001e40000100a00 */
[----:B0-----:R-:W-:-:S02]  /*568e0*/  IMAD.MOV.U32 R14, RZ, RZ, R2 ;  /* 0x000000ffff0e7224 */ /* 0x001fc400078e0002 */
[----:B------:R-:W-:-:S05]  /*568f0*/  IMAD.MOV.U32 R15, RZ, RZ, R0 ;  /* 0x000000ffff0f7224 */ /* 0x000fca00078e0000 */
[----:B------:R0:W-:Y:S04]  /*56900*/  STL.64 [R1+0x7260], R14 ;  /* 0x0072600e01007387 */ /* 0x0001e80000100a00 */
[----:B0-----:R-:W3:Y:S04]  /*56910*/  LDL.64 R14, [R1+0x58] ;  /* 0x00005800010e7983 */ /* 0x001ee80000100a00 */
[----:B------:R-:W2:Y:S04]  /*56920*/  LDL.LU.64 R18, [R1+0x72d0] ;  /* 0x0072d00001127983 */ /* 0x000ea80000300a00 */
[----:B------:R-:W2:Y:S04]  /*56930*/  LDL.LU.64 R16, [R1+0x72c8] ;  /* 0x0072c80001107983 */ /* 0x000ea80000300a00 */
[----:B------:R0:W-:Y:S04]  /*56940*/  STL.64 [R1+0xbc0], R20 ;  /* 0x000bc01401007387 */ /* 0x0001e80000100a00 */
[----:B------:R1:W-:Y:S04]  /*56950*/  STL.64 [R1+0xbc8], R22 ;  /* 0x000bc81601007387 */ /* 0x0003e80000100a00 */
[----:B0-----:R-:W4:Y:S04]  /*56960*/  LDL.LU R20, [R1+0x3e0] ;  /* 0x0003e00001147983 */ /* 0x001f280000300800 */
[----:B------:R-:W4:Y:S04]  /*56970*/  LDL.LU R21, [R1+0x3e4] ;  /* 0x0003e40001157983 */ /* 0x000f280000300800 */
[----:B-1----:R-:W3:Y:S04]  /*56980*/  LDL.LU R22, [R1+0x3e8] ;  /* 0x0003e80001167983 */ /* 0x002ee80000300800 */
[----:B------:R-:W3:Y:S01]  /*56990*/  LDL.LU R23, [R1+0x3ec] ;  /* 0x0003ec0001177983 */ /* 0x000ee20000300800 */
[----:B------:R-:W-:-:S02]  /*569a0*/  IMAD.MOV.U32 R28, RZ, RZ, R26 ;  /* 0x000000ffff1c7224 */ /* 0x000fc400078e001a */
[----:B------:R-:W-:Y:S01]  /*569b0*/  IMAD.MOV.U32 R3, RZ, RZ, R27 ;  /* 0x000000ffff037224 */ /* 0x000fe200078e001b */
[C---:B--2---:R-:W-:Y:S01]  /*569c0*/  HMMA.16816.F32.BF16 R8, R16.reuse, R26, R8 ;  /* 0x0000001a1008723c */ /* 0x044fe20000041808 */
[----:B---3--:R-:W-:Y:S04]  /*569d0*/  STL.64 [R1+0x7258], R22 ;  /* 0x0072581601007387 */ /* 0x008fe80000100a00 */
[----:B----4-:R0:W-:Y:S04]  /*569e0*/  STL.64 [R1+0x7250], R20 ;  /* 0x0072501401007387 */ /* 0x0101e80000100a00 */
[----:B0-----:R-:W2:Y:S04]  /*569f0*/  LDL.LU R20, [R1+0x5c0] ;  /* 0x0005c00001147983 */ /* 0x001ea80000300800 */
[----:B------:R-:W2:Y:S04]  /*56a00*/  LDL.LU R21, [R1+0x5c4] ;  /* 0x0005c40001157983 */ /* 0x000ea80000300800 */
[----:B------:R-:W2:Y:S04]  /*56a10*/  LDL.LU R22, [R1+0x5c8] ;  /* 0x0005c80001167983 */ /* 0x000ea80000300800 */
[----:B------:R-:W2:Y:S04]  /*56a20*/  LDL.LU R23, [R1+0x5cc] ;  /* 0x0005cc0001177983 */ /* 0x000ea80000300800 */
[----:B------:R-:W-:Y:S04]  /*56a30*/  STL.64 [R1+0xbb0], R8 ;  /* 0x000bb00801007387 */ /* 0x000fe80000100a00 */
[----:B------:R0:W-:Y:S04]  /*56a40*/  STL.64 [R1+0xbb8], R10 ;  /* 0x000bb80a01007387 */ /* 0x0001e80000100a00 */
[----:B0-----:R-:W3:Y:S04]  /*56a50*/  LDL.LU.64 R10, [R1+0x72c0] ;  /* 0x0072c000010a7983 */ /* 0x001ee80000300a00 */
[----:B------:R-:W3:Y:S04]  /*56a60*/  LDL.LU.64 R8, [R1+0x72b8] ;  /* 0x0072b80001087983 */ /* 0x000ee80000300a00 */
[----:B------:R-:W3:Y:S02]  /*56a70*/  LDL.LU.64 R26, [R1+0x72b0] ;  /* 0x0072b000011a7983 */ /* 0x000ee40000300a00 */
        /* <DEDUP_REMOVED lines=17> */
[----:B------:R-:W3:Y:S04]  /*56b90*/  LDL.LU.64 R26, [R1+0x7280] ;  /* 0x00728000011a7983 */ /* 0x000ee80000300a00 */
[----:B------:R-:W4:Y:S01]  /*56ba0*/  LDL.LU.64 R24, [R1+0x7278] ;  /* 0x0072780001187983 */ /* 0x000f220000300a00 */
[----:B---3--:R-:W-:-:S15]  /*56bb0*/  HMMA.16816.F32.BF16 R8, R16, R26, R8 ;  /* 0x0000001a1008723c */ /* 0x008fde0000041808 */
[----:B------:R-:W-:-:S04]  /*56bc0*/  NOP ;  /* 0x0000000000007918 */ /* 0x000fc80000000000 */
[----:B------:R-:W-:Y:S04]  /*56bd0*/  STL.64 [R1+0xb80], R8 ;  /* 0x000b800801007387 */ /* 0x000fe80000100a00 */
[----:B------:R0:W-:Y:S04]  /*56be0*/  STL.64 [R1+0xb88], R10 ;  /* 0x000b880a01007387 */ /* 0x0001e80000100a00 */
[----:B0-----:R-:W3:Y:S04]  /*56bf0*/  LDL.LU.64 R10, [R1+0x7270] ;  /* 0x00727000010a7983 */ /* 0x001ee80000300a00 */
[----:B------:R-:W3:Y:S04]  /*56c00*/  LDL.LU.64 R8, [R1+0x7268] ;  /* 0x0072680001087983 */ /* 0x000ee80000300a00 */
[----:B------:R-:W-:Y:S04]  /*56c10*/  STL.64 [R1+0x7208], R26 ;  /* 0x0072081a01007387 */ /* 0x000fe80000100a00 */
[----:B----4-:R0:W-:Y:S04]  /*56c20*/  STL.64 [R1+0x7200], R24 ;  /* 0x0072001801007387 */ /* 0x0101e80000100a00 */
[----:B0-----:R-:W4:Y:S04]  /*56c30*/  LDL.LU R24, [R1+0x5b0] ;  /* 0x0005b00001187983 */ /* 0x001f280000300800 */
[----:B------:R-:W4:Y:S04]  /*56c40*/  LDL.LU R25, [R1+0x5b4] ;  /* 0x0005b40001197983 */ /* 0x000f280000300800 */
[----:B------:R-:W4:Y:S04]  /*56c50*/  LDL.LU R26, [R1+0x5b8] ;  /* 0x0005b800011a7983 */ /* 0x000f280000300800 */
[----:B------:R-:W4:Y:S01]  /*56c60*/  LDL.LU R27, [R1+0x5bc] ;  /* 0x0005bc00011b7983 */ /* 0x000f220000300800 */
[----:B---3--:R-:W-:-:S15]  /*56c70*/  HMMA.16816.F32.BF16 R8, R16, R14, R8 ;  /* 0x0000000e1008723c */ /* 0x008fde0000041808 */
[----:B------:R-:W-:-:S04]  /*56c80*/  NOP ;  /* 0x0000000000007918 */ /* 0x000fc80000000000 */
[----:B------:R0:W-:Y:S04]  /*56c90*/  STL.64 [R1+0xb70], R8 ;  /* 0x000b700801007387 */ /* 0x0001e80000100a00 */
[----:B------:R-:W-:Y:S01]  /*56ca0*/  STL.64 [R1+0xb78], R10 ;  /* 0x000b780a01007387 */ /* 0x000fe20000100a00 */
[----:B0-----:R-:W-:Y:S02]  /*56cb0*/  IMAD.MOV.U32 R9, RZ, RZ, R14 ;  /* 0x000000ffff097224 */ /* 0x001fe400078e000e */
[----:B------:R-:W-:Y:S02]  /*56cc0*/  IMAD.MOV.U32 R8, RZ, RZ, R15 ;  /* 0x000000ffff087224 */ /* 0x000fe400078e000f */
[----:B------:R-:W2:Y:S02]  /*56cd0*/  LDL.LU.64 R14, [R1+0x7260] ;  /* 0x00726000010e7983 */ /* 0x000ea40000300a00 */
[----:B--2---:R-:W-:Y:S02]  /*56ce0*/  HMMA.16816.F32.BF16 R12, R16, R14, R20 ;  /* 0x0000000e100c723c */ /* 0x004fe40000041814 */
[----:B------:R-:W2:Y:S04]  /*56cf0*/  LDL.LU.64 R22, [R1+0x7258] ;  /* 0x0072580001167983 */ /* 0x000ea80000300a00 */
[----:B------:R-:W2:-:S13]  /*56d00*/  LDL.LU.64 R20, [R1+0x7250] ;  /* 0x0072500001147983 */ /* 0x000e9a0000300a00 */
[----:B------:R-:W-:Y:S04]  /*56d10*/  STL.64 [R1+0xb60], R12 ;  /* 0x000b600c01007387 */ /* 0x000fe80000100a00 */
[----:B------:R0:W-:Y:S04]  /*56d20*/  STL.64 [R1+0xb68], R14 ;  /* 0x000b680e01007387 */ /* 0x0001e80000100a00 */
[----:B0-----:R-:W4:Y:S01]  /*56d30*/  LDL.LU.64 R14, [R1+0x7248] ;  /* 0x00724800010e7983 */ /* 0x001f220000300a00 */
[C---:B--2---:R-:W-:Y:S08]  /*56d40*/  HMMA.16816.F32.BF16 R20, R16.reuse, R6, R20 ;  /* 0x000000061014723c */ /* 0x044ff00000041814 */
[----:B----4-:R-:W-:Y:S01]  /*56d50*/  HMMA.16816.F32.BF16 R24, R16, R14, R24 ;  /* 0x0000000e1018723c */ /* 0x010fe20000041818 */
[----:B------:R-:W-:-:S02]  /*56d60*/  IMAD.MOV.U32 R18, RZ, RZ, R9 ;  /* 0x000000ffff127224 */ /* 0x000fc400078e0009 */
[----:B------:R-:W-:-:S15]  /*56d70*/  IMAD.MOV.U32 R19, RZ, RZ, R8 ;  /* 0x000000ffff137224 */ /* 0x000fde00078e0008 */
[----:B------:R-:W-:Y:S01]  /*56d80*/  NOP ;  /* 0x0000000000007918 */ /* 0x000fe20000000000 */
[----:B------:R0:W-:Y:S04]  /*56d90*/  STL.64 [R1+0xb50], R24 ;  /* 0x000b501801007387 */ /* 0x0001e80000100a00 */
[----:B------:R-:W-:Y:S01]  /*56da0*/  STL.64 [R1+0xb58], R26 ;  /* 0x000b581a01007387 */ /* 0x000fe20000100a00 */
[----:B0-----:R-:W-:Y:S02]  /*56db0*/  IMAD.MOV.U32 R25, RZ, RZ, R14 ;  /* 0x000000ffff197224 */ /* 0x001fe400078e000e */
[----:B------:R-:W-:Y:S02]  /*56dc0*/  IMAD.MOV.U32 R24, RZ, RZ, R15 ;  /* 0x000000ffff187224 */ /* 0x000fe400078e000f */
[----:B------:R-:W2:Y:S04]  /*56dd0*/  LDL.LU.64 R14, [R1+0x7240] ;  /* 0x00724000010e7983 */ /* 0x000ea80000300a00 */
[----:B------:R-:W2:Y:S04]  /*56de0*/  LDL.LU.64 R12, [R1+0x7238] ;  /* 0x00723800010c7983 */ /* 0x000ea80000300a00 */
[----:B------:R-:W-:Y:S04]  /*56df0*/  STL.64 [R1+0x71c0], R6 ;  /* 0x0071c00601007387 */ /* 0x000fe80000100a00 */
[----:B------:R0:W-:Y:S04]  /*56e00*/  STL.64 [R1+0x990], R20 ;  /* 0x0009901401007387 */ /* 0x0001e80000100a00 */
[----:B------:R1:W-:Y:S04]  /*56e10*/  STL.64 [R1+0x998], R22 ;  /* 0x0009981601007387 */ /* 0x0003e80000100a00 */
[----:B------:R3:W-:Y:S04]  /*56e20*/  STL.64 [R1+0x71f8], R18 ;  /* 0x0071f81201007387 */ /* 0x0007e80000100a00 */
[----:B0-----:R-:W4:Y:S04]  /*56e30*/  LDL.LU R20, [R1+0x70] ;  /* 0x0000700001147983 */ /* 0x001f280000300800 */
[----:B------:R-:W4:Y:S04]  /*56e40*/  LDL.LU R21, [R1+0x74] ;  /* 0x0000740001157983 */ /* 0x000f280000300800 */
[----:B-1----:R-:W2:Y:S04]  /*56e50*/  LDL.LU R22, [R1+0x78] ;  /* 0x0000780001167983 */ /* 0x002ea80000300800 */
[----:B------:R-:W2:Y:S04]  /*56e60*/  LDL.LU R23, [R1+0x7c] ;  /* 0x00007c0001177983 */ /* 0x000ea80000300800 */
[----:B------:R-:W2:Y:S04]  /*56e70*/  LDL.LU R8, [R1+0x210] ;  /* 0x0002100001087983 */ /* 0x000ea80000300800 */
[----:B------:R-:W2:Y:S04]  /*56e80*/  LDL.LU R9, [R1+0x214] ;  /* 0x0002140001097983 */ /* 0x000ea80000300800 */
[----:B------:R-:W2:Y:S04]  /*56e90*/  LDL.LU R10, [R1+0x218] ;  /* 0x00021800010a7983 */ /* 0x000ea80000300800 */
[----:B------:R-:W2:Y:S04]  /*56ea0*/  LDL.LU R11, [R1+0x21c] ;  /* 0x00021c00010b7983 */ /* 0x000ea80000300800 */
[----:B--2---:R-:W-:Y:S04]  /*56eb0*/  STL.64 [R1+0x71d0], R10 ;  /* 0x0071d00a01007387 */ /* 0x004fe80000100a00 */
[----:B------:R-:W-:Y:S04]  /*56ec0*/  STL.64 [R1+0x71c8], R8 ;  /* 0x0071c80801007387 */ /* 0x000fe80000100a00 */
[----:B------:R-:W2:Y:S04]  /*56ed0*/  LDL.LU R16, [R1+0x390] ;  /* 0x0003900001107983 */ /* 0x000ea80000300800 */
[----:B------:R-:W2:Y:S04]  /*56ee0*/  LDL.LU R17, [R1+0x394] ;  /* 0x0003940001117983 */ /* 0x000ea80000300800 */
[----:B---3--:R-:W3:Y:S04]  /*56ef0*/  LDL.LU R18, [R1+0x398] ;  /* 0x0003980001127983 */ /* 0x008ee80000300800 */
[----:B------:R-:W3:Y:S01]  /*56f00*/  LDL.LU R19, [R1+0x39c] ;  /* 0x00039c0001137983 */ /* 0x000ee20000300800 */
[----:B------:R-:W-:-:S02]  /*56f10*/  IMAD.MOV.U32 R26, RZ, RZ, R5 ;  /* 0x000000ffff1a7224 */ /* 0x000fc400078e0005 */
[----:B------:R-:W-:Y:S02]  /*56f20*/  IMAD.MOV.U32 R27, RZ, RZ, R4 ;  /* 0x000000ffff1b7224 */ /* 0x000fe400078e0004 */
[----:B------:R-:W-:Y:S02]  /*56f30*/  IMAD.MOV.U32 R7, RZ, RZ, R24 ;  /* 0x000000ffff077224 */ /* 0x000fe400078e0018 */
[----:B------:R-:W-:Y:S01]  /*56f40*/  IMAD.MOV.U32 R6, RZ, RZ, R25 ;  /* 0x000000ffff067224 */ /* 0x000fe200078e0019 */
[----:B---3--:R-:W-:Y:S04]  /*56f50*/  STL.64 [R1+0x7218], R18 ;  /* 0x0072181201007387 */ /* 0x008fe80000100a00 */
[----:B--2---:R-:W-:Y:S04]  /*56f60*/  STL.64 [R1+0x7210], R16 ;  /* 0x0072101001007387 */ /* 0x004fe80000100a00 */
[----:B------:R0:W-:Y:S04]  /*56f70*/  STL.64 [R1+0x7220], R26 ;  /* 0x0072201a01007387 */ /* 0x0001e80000100a00 */
[----:B------:R-:W2:Y:S04]  /*56f80*/  LDL.LU R24, [R1+0x3b0] ;  /* 0x0003b00001187983 */ /* 0x000ea80000300800 */
[----:B------:R-:W2:Y:S04]  /*56f90*/  LDL.LU R25, [R1+0x3b4] ;  /* 0x0003b40001197983 */ /* 0x000ea80000300800 */
[----:B0-----:R-:W3:Y:S04]  /*56fa0*/  LDL.LU R26, [R1+0x3b8] ;  /* 0x0003b800011a7983 */ /* 0x001ee80000300800 */
[----:B------:R-:W3:Y:S04]  /*56fb0*/  LDL.LU R27, [R1+0x3bc] ;  /* 0x0003bc00011b7983 */ /* 0x000ee80000300800 */
[----:B---3--:R-:W-:Y:S04]  /*56fc0*/  STL.64 [R1+0x7230], R26 ;  /* 0x0072301a01007387 */ /* 0x008fe80000100a00 */
[----:B--2---:R0:W-:Y:S04]  /*56fd0*/  STL.64 [R1+0x7228], R24 ;  /* 0x0072281801007387 */ /* 0x0041e80000100a00 */
[----:B0-----:R-:W2:Y:S04]  /*56fe0*/  LDL.LU R24, [R1+0x3c0] ;  /* 0x0003c00001187983 */ /* 0x001ea80000300800 */
[----:B------:R-:W2:Y:S04]  /*56ff0*/  LDL.LU R25, [R1+0x3c4] ;  /* 0x0003c40001197983 */ /* 0x000ea80000300800 */
[----:B------:R-:W2:Y:S04]  /*57000*/  LDL.LU R26, [R1+0x3c8] ;  /* 0x0003c800011a7983 */ /* 0x000ea80000300800 */
[----:B------:R-:W2:Y:S04]  /*57010*/  LDL.LU R27, [R1+0x3cc] ;  /* 0x0003cc00011b7983 */ /* 0x000ea80000300800 */
[----:B------:R-:W3:Y:S04]  /*57020*/  LDL.LU R16, [R1+0x3a0] ;  /* 0x0003a00001107983 */ /* 0x000ee80000300800 */
[----:B------:R-:W3:Y:S04]  /*57030*/  LDL.LU R17, [R1+0x3a4] ;  /* 0x0003a40001117983 */ /* 0x000ee80000300800 */
[----:B------:R-:W3:Y:S04]  /*57040*/  LDL.LU R18, [R1+0x3a8] ;  /* 0x0003a80001127983 */ /* 0x000ee80000300800 */
[----:B------:R-:W3:Y:S04]  /*57050*/  LDL.LU R19, [R1+0x3ac] ;  /* 0x0003ac0001137983 */ /* 0x000ee80000300800 */
[----:B------:R0:W-:Y:S04]  /*57060*/  STL.64 [R1+0x71d8], R6 ;  /* 0x0071d80601007387 */ /* 0x0001e80000100a00 */
[----:B0-----:R-:W2:Y:S04]  /*57070*/  LDL.64 R6, [R1+0x48] ;  /* 0x0000480001067983 */ /* 0x001ea80000100a00 */
[----:B--2---:R0:W-:Y:S04]  /*57080*/  STL.64 [R1+0x71f0], R6 ;  /* 0x0071f00601007387 */ /* 0x0041e80000100a00 */
[----:B------:R-:W2:Y:S04]  /*57090*/  LDL.LU R4, [R1+0x380] ;  /* 0x0003800001047983 */ /* 0x000ea80000300800 */
[----:B------:R-:W2:Y:S04]  /*570a0*/  LDL.LU R5, [R1+0x384] ;  /* 0x0003840001057983 */ /* 0x000ea80000300800 */
[----:B0-----:R-:W2:Y:S04]  /*570b0*/  LDL.LU R6, [R1+0x388] ;  /* 0x0003880001067983 */ /* 0x001ea80000300800 */
[----:B------:R-:W2:Y:S04]  /*570c0*/  LDL.LU R7, [R1+0x38c] ;  /* 0x00038c0001077983 */ /* 0x000ea80000300800 */
[----:B------:R-:W2:Y:S04]  /*570d0*/  LDL.LU R8, [R1+0x360] ;  /* 0x0003600001087983 */ /* 0x000ea80000300800 */
[----:B------:R-:W2:Y:S04]  /*570e0*/  LDL.LU R9, [R1+0x364] ;  /* 0x0003640001097983 */ /* 0x000ea80000300800 */
[----:B------:R-:W2:Y:S04]  /*570f0*/  LDL.LU R10, [R1+0x368] ;  /* 0x00036800010a7983 */ /* 0x000ea80000300800 */
[----:B------:R-:W2:Y:S04]  /*57100*/  LDL.LU R11, [R1+0x36c] ;  /* 0x00036c00010b7983 */ /* 0x000ea80000300800 */
[----:B--2---:R-:W-:Y:S04]  /*57110*/  STL.64 [R1+0x71e8], R10 ;  /* 0x0071e80a01007387 */ /* 0x004fe80000100a00 */
[----:B------:R0:W-:Y:S04]  /*57120*/  STL.64 [R1+0x71e0], R8 ;  /* 0x0071e00801007387 */ /* 0x0001e80000100a00 */
[----:B0-----:R-:W2:Y:S04]  /*57130*/  LDL.LU R8, [R1+0x370] ;  /* 0x0003700001087983 */ /* 0x001ea80000300800 */
[----:B------:R-:W2:Y:S04]  /*57140*/  LDL.LU R9, [R1+0x374] ;  /* 0x0003740001097983 */ /* 0x000ea80000300800 */
[----:B------:R-:W2:Y:S04]  /*57150*/  LDL.LU R10, [R1+0x378] ;  /* 0x00037800010a7983 */ /* 0x000ea80000300800 */
[----:B------:R-:W2:Y:S04]  /*57160*/  LDL.LU R11, [R1+0x37c] ;  /* 0x00037c00010b7983 */ /* 0x000ea80000300800 */
[----:B------:R0:W-:Y:S04]  /*57170*/  STL.64 [R1+0x70f8], R22 ;  /* 0x0070f81601007387 */ /* 0x0001e80000100a00 */
[----:B----4-:R1:W-:Y:S01]  /*57180*/  STL.64 [R1+0x70f0], R20 ;  /* 0x0070f01401007387 */ /* 0x0103e20000100a00 */
[----:B0-----:R-:W-:-:S02]  /*57190*/  IMAD.MOV.U32 R22, RZ, RZ, R28 ;  /* 0x000000ffff167224 */ /* 0x001fc400078e001c */
[----:B------:R-:W-:-:S07]  /*571a0*/  IMAD.MOV.U32 R23, RZ, RZ, R3 ;  /* 0x000000ffff177224 */ /* 0x000fce00078e0003 */
[----:B-1----:R-:W-:Y:S01]  /*571b0*/  HMMA.16816.F32.BF16 R20, R12, R22, R24 ;  /* 0x000000160c14723c */ /* 0x002fe20000041818 */
[----:B------:R-:W4:Y:S04]  /*571c0*/  LDL.LU.64 R26, [R1+0x7230] ;  /* 0x00723000011a7983 */ /* 0x000f280000300a00 */
[----:B------:R-:W4:-:S14]  /*571d0*/  LDL.LU.64 R24, [R1+0x7228] ;  /* 0x0072280001187983 */ /* 0x000f1c0000300a00 */
[----:B------:R0:W-:Y:S04]  /*571e0*/  STL.64 [R1+0x970], R20 ;  /* 0x0009701401007387 */ /* 0x0001e80000100a00 */
[----:B------:R1:W-:Y:S04]  /*571f0*/  STL.64 [R1+0x978], R22 ;  /* 0x0009781601007387 */ /* 0x0003e80000100a00 */
[----:B0-----:R-:W2:Y:S04]  /*57200*/  LDL.LU R20, [R1+0x80] ;  /* 0x0000800001147983 */ /* 0x001ea80000300800 */
[----:B------:R-:W2:Y:S04]  /*57210*/  LDL.LU R21, [R1+0x84] ;  /* 0x0000840001157983 */ /* 0x000ea80000300800 */
[----:B-1----:R-:W2:Y:S04]  /*57220*/  LDL.LU R22, [R1+0x88] ;  /* 0x0000880001167983 */ /* 0x002ea80000300800 */
[----:B------:R-:W2:Y:S04]  /*57230*/  LDL.LU R23, [R1+0x8c] ;  /* 0x00008c0001177983 */ /* 0x000ea80000300800 */
[----:B--2---:R0:W-:Y:S02]  /*57240*/  STL.64 [R1+0x7108], R22 ;  /* 0x0071081601007387 */ /* 0x0041e40000100a00 */
[----:B0-----:R-:W-:-:S02]  /*57250*/  IMAD.MOV.U32 R22, RZ, RZ, R2 ;  /* 0x000000ffff167224 */ /* 0x001fc400078e0002 */
[----:B------:R-:W-:-:S07]  /*57260*/  IMAD.MOV.U32 R23, RZ, RZ, R0 ;  /* 0x000000ffff177224 */ /* 0x000fce00078e0000 */
[----:B----4-:R-:W-:Y:S01]  /*57270*/  HMMA.16816.F32.BF16 R24, R12, R22, R24 ;  /* 0x000000160c18723c */ /* 0x010fe20000041818 */
[----:B------:R-:W-:-:S15]  /*57280*/  STL.64 [R1+0x7100], R20 ;  /* 0x0071001401007387 */ /* 0x000fde0000100a00 */
[----:B------:R-:W-:-:S03]  /*57290*/  NOP ;  /* 0x0000000000007918 */ /* 0x000fc60000000000 */
[----:B------:R-:W-:Y:S04]  /*572a0*/  STL.64 [R1+0x960], R24 ;  /* 0x0009601801007387 */ /* 0x000fe80000100a00 */
[----:B------:R0:W-:Y:S04]  /*572b0*/  STL.64 [R1+0x968], R26 ;  /* 0x0009681a01007387 */ /* 0x0001e80000100a00 */
[----:B0-----:R-:W3:Y:S04]  /*572c0*/  LDL.LU.64 R26, [R1+0x7220] ;  /* 0x00722000011a7983 */ /* 0x001ee80000300a00 */
[----:B------:R0:W-:Y:S04]  /*572d0*/  STL.64 [R1+0x71a8], R22 ;  /* 0x0071a81601007387 */ /* 0x0001e80000100a00 */
[----:B------:R-:W2:Y:S04]  /*572e0*/  LDL.LU R20, [R1+0x200] ;  /* 0x0002000001147983 */ /* 0x000ea80000300800 */
[----:B------:R-:W2:Y:S04]  /*572f0*/  LDL.LU R21, [R1+0x204] ;  /* 0x0002040001157983 */ /* 0x000ea80000300800 */
[----:B0-----:R-:W2:Y:S04]  /*57300*/  LDL.LU R22, [R1+0x208] ;  /* 0x0002080001167983 */ /* 0x001ea80000300800 */
[----:B------:R-:W2:Y:S01]  /*57310*/  LDL.LU R23, [R1+0x20c] ;  /* 0x00020c0001177983 */ /* 0x000ea20000300800 */
[----:B---3--:R-:W-:Y:S03]  /*57320*/  HMMA.16816.F32.BF16 R24, R12, R26, R16 ;  /* 0x0000001a0c18723c */ /* 0x008fe60000041810 */
[----:B------:R-:W3:Y:S04]  /*57330*/  LDL.LU.64 R18, [R1+0x7218] ;  /* 0x0072180001127983 */ /* 0x000ee80000300a00 */
[----:B------:R-:W3:-:S12]  /*57340*/  LDL.LU.64 R16, [R1+0x7210] ;  /* 0x0072100001107983 */ /* 0x000ed80000300a00 */
[----:B------:R-:W-:Y:S04]  /*57350*/  STL.64 [R1+0x950], R24 ;  /* 0x0009501801007387 */ /* 0x000fe80000100a00 */
[----:B------:R0:W-:Y:S04]  /*57360*/  STL.64 [R1+0x958], R26 ;  /* 0x0009581a01007387 */ /* 0x0001e80000100a00 */
[----:B0-----:R-:W3:Y:S04]  /*57370*/  LDL.LU.64 R26, [R1+0x7208] ;  /* 0x00720800011a7983 */ /* 0x001ee80000300a00 */
[----:B------:R-:W4:Y:S01]  /*57380*/  LDL.LU.64 R24, [R1+0x7200] ;  /* 0x0072000001187983 */ /* 0x000f220000300a00 */
[----:B---3--:R-:W-:-:S15]  /*57390*/  HMMA.16816.F32.BF16 R16, R12, R26, R16 ;  /* 0x0000001a0c10723c */ /* 0x008fde0000041810 */
[----:B------:R-:W-:-:S04]  /*573a0*/  NOP ;  /* 0x0000000000007918 */ /* 0x000fc80000000000 */
[----:B------:R-:W-:Y:S04]  /*573b0*/  STL.64 [R1+0x940], R16 ;  /* 0x0009401001007387 */ /* 0x000fe80000100a00 */
[----:B------:R0:W-:Y:S04]  /*573c0*/  STL.64 [R1+0x948], R18 ;  /* 0x0009481201007387 */ /* 0x0001e80000100a00 */
[----:B0-----:R-:W3:Y:S04]  /*573d0*/  LDL.LU.64 R18, [R1+0x71f8] ;  /* 0x0071f80001127983 */ /* 0x001ee80000300a00 */
[----:B------:R0:W-:Y:S04]  /*573e0*/  STL.64 [R1+0x7198], R26 ;  /* 0x0071981a01007387 */ /* 0x0001e80000100a00 */
[----:B----4-:R-:W-:Y:S04]  /*573f0*/  STL.64 [R1+0x7190], R24 ;  /* 0x0071901801007387 */ /* 0x010fe80000100a00 */
[----:B0-----:R-:W4:Y:S01]  /*57400*/  LDL.64 R26, [R1+0x8] ;  /* 0x00000800011a7983 */ /* 0x001f220000100a00 */
[----:B---3--:R-:W-:-:S15]  /*57410*/  HMMA.16816.F32.BF16 R4, R12, R18, R4 ;  /* 0x000000120c04723c */ /* 0x008fde0000041804 */
[----:B------:R-:W-:-:S04]  /*57420*/  NOP ;  /* 0x0000000000007918 */ /* 0x000fc80000000000 */
[----:B------:R-:W-:Y:S04]  /*57430*/  STL.64 [R1+0x930], R4 ;  /* 0x0009300401007387 */ /* 0x000fe80000100a00 */
[----:B------:R0:W-:Y:S04]  /*57440*/  STL.64 [R1+0x938], R6 ;  /* 0x0009380601007387 */ /* 0x0001e80000100a00 */
[----:B0-----:R-:W3:Y:S04]  /*57450*/  LDL.LU.64 R6, [R1+0x71f0] ;  /* 0x0071f00001067983 */ /* 0x001ee80000300a00 */
[----:B------:R0:W-:Y:S04]  /*57460*/  STL.64 [R1+0x71a0], R18 ;  /* 0x0071a01201007387 */ /* 0x0001e80000100a00 */
[----:B------:R-:W4:Y:S04]  /*57470*/  LDL.LU R16, [R1+0x1e0] ;  /* 0x0001e00001107983 */ /* 0x000f280000300800 */
[----:B------:R-:W4:Y:S04]  /*57480*/  LDL.LU R17, [R1+0x1e4] ;  /* 0x0001e40001117983 */ /* 0x000f280000300800 */
[----:B0-----:R-:W4:Y:S04]  /*57490*/  LDL.LU R18, [R1+0x1e8] ;  /* 0x0001e80001127983 */ /* 0x001f280000300800 */
[----:B------:R-:W4:Y:S01]  /*574a0*/  LDL.LU R19, [R1+0x1ec] ;  /* 0x0001ec0001137983 */ /* 0x000f220000300800 */
        /* <DEDUP_REMOVED lines=10> */
[----:B------:R-:W3:Y:S04]  /*57550*/  LDL.LU.64 R10, [R1+0x71d0] ;  /* 0x0071d000010a7983 */ /* 0x000ee80000300a00 */
[----:B------:R-:W3:-:S13]  /*57560*/  LDL.LU.64 R8, [R1+0x71c8] ;  /* 0x0071c80001087983 */ /* 0x000eda0000300a00 */
[----:B------:R-:W-:Y:S04]  /*57570*/  STL.64 [R1+0x3c0], R4 ;  /* 0x0003c00401007387 */ /* 0x000fe80000100a00 */
[----:B------:R0:W-:Y:S04]  /*57580*/  STL.64 [R1+0x3c8], R6 ;  /* 0x0003c80601007387 */ /* 0x0001e80000100a00 */
[----:B0-----:R-:W3:Y:S02]  /*57590*/  LDL.LU.64 R6, [R1+0x71c0] ;  /* 0x0071c00001067983 */ /* 0x001ee40000300a00 */
[----:B---3--:R-:W-:Y:S02]  /*575a0*/  HMMA.16816.F32.BF16 R12, R12, R6, R8 ;  /* 0x000000060c0c723c */ /* 0x008fe40000041808 */
[----:B------:R-:W2:Y:S04]  /*575b0*/  LDL.LU.64 R10, [R1+0x71b8] ;  /* 0x0071b800010a7983 */ /* 0x000ea80000300a00 */
[----:B------:R-:W2:Y:S04]  /*575c0*/  LDL.LU.64 R8, [R1+0x71b0] ;  /* 0x0071b00001087983 */ /* 0x000ea80000300a00 */
[----:B------:R0:W-:Y:S04]  /*575d0*/  STL.64 [R1+0x7158], R6 ;  /* 0x0071580601007387 */ /* 0x0001e80000100a00 */
[----:B------:R-:W3:Y:S05]  /*575e0*/  LDL.LU R4, [R1+0x1f0] ;  /* 0x0001f00001047983 */ /* 0x000eea0000300800 */
[----:B------:R-:W-:Y:S04]  /*575f0*/  STL.64 [R1+0x3a0], R12 ;  /* 0x0003a00c01007387 */ /* 0x000fe80000100a00 */
[----:B------:R1:W-:Y:S04]  /*57600*/  STL.64 [R1+0x3a8], R14 ;  /* 0x0003a80e01007387 */ /* 0x0003e80000100a00 */
[----:B------:R-:W3:Y:S04]  /*57610*/  LDL.LU R5, [R1+0x1f4] ;  /* 0x0001f40001057983 */ /* 0x000ee80000300800 */
[----:B0-----:R-:W3:Y:S01]  /*57620*/  LDL.LU R6, [R1+0x1f8] ;  /* 0x0001f80001067983 */ /* 0x001ee20000300800 */
[----:B-1----:R-:W-:-:S03]  /*57630*/  IMAD.MOV.U32 R14, RZ, RZ, R2 ;  /* 0x000000ffff0e7224 */ /* 0x002fc600078e0002 */
[----:B------:R-:W3:Y:S01]  /*57640*/  LDL.LU R7, [R1+0x1fc] ;  /* 0x0001fc0001077983 */ /* 0x000ee20000300800 */
[----:B------:R-:W-:-:S05]  /*57650*/  IMAD.MOV.U32 R15, RZ, RZ, R0 ;  /* 0x000000ffff0f7224 */ /* 0x000fca00078e0000 */
[----:B------:R0:W-:Y:S04]  /*57660*/  STL.64 [R1+0x7178], R14 ;  /* 0x0071780e01007387 */ /* 0x0001e80000100a00 */
[----:B0-----:R-:W2:Y:S02]  /*57670*/  LDL.64 R14, [R1+0x28] ;  /* 0x00002800010e7983 */ /* 0x001ea40000100a00 */
[----:B--2---:R-:W-:-:S15]  /*57680*/  HMMA.16816.F32.BF16 R20, R8, R14, R20 ;  /* 0x0000000e0814723c */ /* 0x004fde0000041814 */
[----:B------:R-:W-:-:S04]  /*57690*/  NOP ;  /* 0x0000000000007918 */ /* 0x000fc80000000000 */
[----:B------:R-:W-:Y:S04]  /*576a0*/  STL.64 [R1+0x390], R20 ;  /* 0x0003901401007387 */ /* 0x000fe80000100a00 */
[----:B------:R0:W-:Y:S04]  /*576b0*/  STL.64 [R1+0x398], R22 ;  /* 0x0003981601007387 */ /* 0x0001e80000100a00 */
[----:B0-----:R-:W3:Y:S01]  /*576c0*/  LDL.LU.64 R22, [R1+0x71a8] ;  /* 0x0071a80001167983 */ /* 0x001ee20000300a00 */
[----:B------:R-:W-:Y:S02]  /*576d0*/  IMAD.MOV.U32 R2, RZ, RZ, R14 ;  /* 0x000000ffff027224 */ /* 0x000fe400078e000e */
[----:B------:R-:W-:-:S02]  /*576e0*/  IMAD.MOV.U32 R0, RZ, RZ, R15 ;  /* 0x000000ffff007224 */ /* 0x000fc400078e000f */
[----:B---3--:R-:W-:Y:S01]  /*576f0*/  HMMA.16816.F32.BF16 R12, R8, R22, R4 ;  /* 0x00000016080c723c */ /* 0x008fe20000041804 */
[----:B------:R-:W2:Y:S04]  /*57700*/  LDL.64 R6, [R1+0x38] ;  /* 0x0000380001067983 */ /* 0x000ea80000100a00 */
[----:B--2---:R0:W-:-:S14]  /*57710*/  STL.64 [R1+0x7170], R6 ;  /* 0x0071700601007387 */ /* 0x0041dc0000100a00 */
[----:B------:R-:W-:Y:S04]  /*57720*/  STL.64 [R1+0x380], R12 ;  /* 0x0003800c01007387 */ /* 0x000fe80000100a00 */
[----:B------:R-:W-:Y:S04]  /*57730*/  STL.64 [R1+0x388], R14 ;  /* 0x0003880e01007387 */ /* 0x000fe80000100a00 */
[----:B------:R-:W2:Y:S04]  /*57740*/  LDL.LU R4, [R1+0x1b0] ;  /* 0x0001b00001047983 */ /* 0x000ea80000300800 */
[----:B------:R-:W2:Y:S04]  /*57750*/  LDL.LU R5, [R1+0x1b4] ;  /* 0x0001b40001057983 */ /* 0x000ea80000300800 */
[----:B0-----:R-:W3:Y:S04]  /*57760*/  LDL.LU R6, [R1+0x1b8] ;  /* 0x0001b80001067983 */ /* 0x001ee80000300800 */
[----:B------:R-:W3:Y:S01]  /*57770*/  LDL.LU R7, [R1+0x1bc] ;  /* 0x0001bc0001077983 */ /* 0x000ee20000300800 */
[----:B----4-:R-:W-:Y:S01]  /*57780*/  HMMA.16816.F32.BF16 R16, R8, R26, R16 ;  /* 0x0000001a0810723c */ /* 0x010fe20000041810 */
[----:B------:R-:W-:-:S02]  /*57790*/  IMAD.MOV.U32 R20, RZ, RZ, R26 ;  /* 0x000000ffff147224 */ /* 0x000fc400078e001a */
        /* <DEDUP_REMOVED lines=11> */
[----:B------:R1:W-:Y:S04]  /*57850*/  STL.64 [R1+0x370], R16 ;  /* 0x0003701001007387 */ /* 0x0003e80000100a00 */
[----:B------:R4:W-:Y:S01]  /*57860*/  STL.64 [R1+0x378], R18 ;  /* 0x0003781201007387 */ /* 0x0009e20000100a00 */
[----:B0-----:R-:W-:-:S02]  /*57870*/  IMAD.MOV.U32 R22, RZ, RZ, R2 ;  /* 0x000000ffff167224 */ /* 0x001fc400078e0002 */
[----:B-1----:R-:W-:Y:S01]  /*57880*/  IMAD.MOV.U32 R17, RZ, RZ, R27 ;  /* 0x000000ffff117224 */ /* 0x002fe200078e001b */
[----:B----4-:R-:W3:Y:S01]  /*57890*/  LDL.LU.64 R18, [R1+0x71a0] ;  /* 0x0071a00001127983 */ /* 0x010ee20000300a00 */
[----:B------:R-:W-:-:S03]  /*578a0*/  IMAD.MOV.U32 R23, RZ, RZ, R0 ;  /* 0x000000ffff177224 */ /* 0x000fc600078e0000 */
[----:B------:R-:W2:Y:S04]  /*578b0*/  LDL.LU.64 R26, [R1+0x7198] ;  /* 0x00719800011a7983 */ /* 0x000ea80000300a00 */
[----:B------:R-:W4:Y:S04]  /*578c0*/  LDL.LU.64 R24, [R1+0x7190] ;  /* 0x0071900001187983 */ /* 0x000f280000300a00 */
[----:B------:R-:W-:Y:S04]  /*578d0*/  STL.64 [R1+0x7150], R22 ;  /* 0x0071501601007387 */ /* 0x000fe80000100a00 */
[----:B------:R0:W-:Y:S04]  /*578e0*/  STL [R1+0x7148], R20 ;  /* 0x0071481401007387 */ /* 0x0001e80000100800 */
[----:B0-----:R-:W3:Y:S04]  /*578f0*/  LDL.LU R20, [R1+0xb0] ;  /* 0x0000b00001147983 */ /* 0x001ee80000300800 */
[----:B------:R-:W3:Y:S04]  /*57900*/  LDL.LU R21, [R1+0xb4] ;  /* 0x0000b40001157983 */ /* 0x000ee80000300800 */
[----:B------:R-:W3:Y:S04]  /*57910*/  LDL.LU R22, [R1+0xb8] ;  /* 0x0000b80001167983 */ /* 0x000ee80000300800 */
[----:B------:R-:W3:Y:S01]  /*57920*/  LDL.LU R23, [R1+0xbc] ;  /* 0x0000bc0001177983 */ /* 0x000ee20000300800 */
[C---:B--2---:R-:W-:Y:S03]  /*57930*/  HMMA.16816.F32.BF16 R4, R8.reuse, R26, R4 ;  /* 0x0000001a0804723c */ /* 0x044fe60000041804 */
[----:B---3--:R-:W-:Y:S04]  /*57940*/  STL.64 [R1+0x7168], R22 ;  /* 0x0071681601007387 */ /* 0x008fe80000100a00 */
[----:B------:R0:W-:Y:S04]  /*57950*/  STL.64 [R1+0x7160], R20 ;  /* 0x0071601401007387 */ /* 0x0001e80000100a00 */
        /* <DEDUP_REMOVED lines=12> */
[----:B------:R-:W2:Y:S04]  /*57a20*/  LDL.LU R26, [R1+0x98] ;  /* 0x00009800011a7983 */ /* 0x000ea80000300800 */
[----:B------:R-:W2:Y:S01]  /*57a30*/  LDL.LU R27, [R1+0x9c] ;  /* 0x00009c00011b7983 */ /* 0x000ea20000300800 */
[C---:B------:R-:W-:Y:S03]  /*57a40*/  HMMA.16816.F32.BF16 R12, R8.reuse, R18, R12 ;  /* 0x00000012080c723c */ /* 0x040fe6000004180c */
[----:B--2---:R-:W-:Y:S04]  /*57a50*/  STL.64 [R1+0x7130], R26 ;  /* 0x0071301a01007387 */ /* 0x004fe80000100a00 */
[----:B----4-:R0:W-:Y:S04]  /*57a60*/  STL.64 [R1+0x7128], R24 ;  /* 0x0071281801007387 */ /* 0x0101e80000100a00 */
[----:B0-----:R-:W2:Y:S04]  /*57a70*/  LDL.LU R24, [R1+0xa0] ;  /* 0x0000a00001187983 */ /* 0x001ea80000300800 */
[----:B------:R-:W2:Y:S04]  /*57a80*/  LDL.LU R25, [R1+0xa4] ;  /* 0x0000a40001197983 */ /* 0x000ea80000300800 */
[----:B------:R-:W2:Y:S04]  /*57a90*/  LDL.LU R26, [R1+0xa8] ;  /* 0x0000a800011a7983 */ /* 0x000ea80000300800 */
[----:B------:R-:W2:Y:S04]  /*57aa0*/  LDL.LU R27, [R1+0xac] ;  /* 0x0000ac00011b7983 */ /* 0x000ea80000300800 */
[----:B------:R-:W-:Y:S04]  /*57ab0*/  STL.64 [R1+0x2b0], R12 ;  /* 0x0002b00c01007387 */ /* 0x000fe80000100a00 */
[----:B------:R0:W-:Y:S04]  /*57ac0*/  STL.64 [R1+0x2b8], R14 ;  /* 0x0002b80e01007387 */ /* 0x0001e80000100a00 */
[----:B0-----:R-:W3:Y:S02]  /*57ad0*/  LDL.LU.64 R14, [R1+0x7178] ;  /* 0x00717800010e7983 */ /* 0x001ee40000300a00 */
        /* <DEDUP_REMOVED lines=20> */
[----:B------:R-:W2:Y:S01]  /*57c20*/  LDL.LU.64 R22, [R1+0x7150] ;  /* 0x0071500001167983 */ /* 0x000ea20000300a00 */
[----:B------:R-:W-:-:S03]  /*57c30*/  IMAD.MOV.U32 R2, RZ, RZ, R6 ;  /* 0x000000ffff027224 */ /* 0x000fc600078e0006 */
[----:B------:R-:W3:Y:S01]  /*57c40*/  LDL.LU R20, [R1+0x7148] ;  /* 0x0071480001147983 */ /* 0x000ee20000300800 */
[----:B------:R-:W-:-:S12]  /*57c50*/  IMAD.MOV.U32 R0, RZ, RZ, R7 ;  /* 0x000000ffff007224 */ /* 0x000fd800078e0007 */
[----:B------:R-:W-:Y:S04]  /*57c60*/  STL.64 [R1+0x1e0], R8 ;  /* 0x0001e00801007387 */ /* 0x000fe80000100a00 */
[----:B------:R3:W-:Y:S04]  /*57c70*/  STL.64 [R1+0x1e8], R10 ;  /* 0x0001e80a01007387 */ /* 0x0007e80000100a00 */
[----:B------:R-:W2:Y:S04]  /*57c80*/  LDL.LU.64 R6, [R1+0x7140] ;  /* 0x0071400001067983 */ /* 0x000ea80000300a00 */
[----:B------:R-:W2:Y:S01]  /*57c90*/  LDL.LU.64 R4, [R1+0x7138] ;  /* 0x0071380001047983 */ /* 0x000ea20000300a00 */
[----:B---3--:R-:W-:-:S02]  /*57ca0*/  IMAD.MOV.U32 R10, RZ, RZ, R20 ;  /* 0x000000ffff0a7224 */ /* 0x008fc400078e0014 */
[----:B--2---:R-:W-:Y:S01]  /*57cb0*/  HMMA.16816.F32.BF16 R20, R4, R22, R24 ;  /* 0x000000160414723c */ /* 0x004fe20000041818 */
[----:B------:R-:W2:Y:S04]  /*57cc0*/  LDL.LU.64 R26, [R1+0x7130] ;  /* 0x00713000011a7983 */ /* 0x000ea80000300a00 */
[----:B------:R-:W2:-:S14]  /*57cd0*/  LDL.LU.64 R24, [R1+0x7128] ;  /* 0x0071280001187983 */ /* 0x000e9c0000300a00 */
[----:B------:R-:W-:Y:S04]  /*57ce0*/  STL.64 [R1+0x1d0], R20 ;  /* 0x0001d01401007387 */ /* 0x000fe80000100a00 */
[----:B------:R0:W-:Y:S04]  /*57cf0*/  STL.64 [R1+0x1d8], R22 ;  /* 0x0001d81601007387 */ /* 0x0001e80000100a00 */
[----:B0-----:R-:W2:Y:S02]  /*57d00*/  LDL.LU.64 R22, [R1+0x7120] ;  /* 0x0071200001167983 */ /* 0x001ea40000300a00 */
[----:B--2---:R-:W-:Y:S02]  /*57d10*/  HMMA.16816.F32.BF16 R20, R4, R22, R24 ;  /* 0x000000160414723c */ /* 0x004fe40000041818 */
[----:B------:R-:W2:Y:S04]  /*57d20*/  LDL.LU.64 R26, [R1+0x7118] ;  /* 0x00711800011a7983 */ /* 0x000ea80000300a00 */
[----:B------:R-:W3:-:S13]  /*57d30*/  LDL.LU.64 R24, [R1+0x7110] ;  /* 0x0071100001187983 */ /* 0x000eda0000300a00 */
[----:B------:R-:W-:Y:S04]  /*57d40*/  STL.64 [R1+0x1c0], R20 ;  /* 0x0001c01401007387 */ /* 0x000fe80000100a00 */
[----:B------:R0:W-:Y:S04]  /*57d50*/  STL.64 [R1+0x1c8], R22 ;  /* 0x0001c81601007387 */ /* 0x0001e80000100a00 */
[----:B0-----:R-:W2:Y:S04]  /*57d60*/  LDL.LU.64 R22, [R1+0x7108] ;  /* 0x0071080001167983 */ /* 0x001ea80000300a00 */
[----:B------:R-:W2:Y:S01]  /*57d70*/  LDL.LU.64 R20, [R1+0x7100] ;  /* 0x0071000001147983 */ /* 0x000ea20000300a00 */
[----:B------:R-:W-:-:S07]  /*57d80*/  IMAD.MOV.U32 R11, RZ, RZ, R17 ;  /* 0x000000ffff0b7224 */ /* 0x000fce00078e0011 */
[----:B--2---:R-:W-:Y:S01]  /*57d90*/  HMMA.16816.F32.BF16 R8, R4, R10, R20 ;  /* 0x0000000a0408723c */ /* 0x004fe20000041814 */
[----:B------:R-:W2:Y:S04]  /*57da0*/  LDL.LU.64 R22, [R1+0x70f8] ;  /* 0x0070f80001167983 */ /* 0x000ea80000300a00 */
[----:B------:R-:W2:-:S14]  /*57db0*/  LDL.LU.64 R20, [R1+0x70f0] ;  /* 0x0070f00001147983 */ /* 0x000e9c0000300a00 */
[----:B------:R-:W-:Y:S04]  /*57dc0*/  STL.64 [R1+0x1b0], R8 ;  /* 0x0001b00801007387 */ /* 0x000fe80000100a00 */
[----:B------:R0:W-:Y:S02]  /*57dd0*/  STL.64 [R1+0x1b8], R10 ;  /* 0x0001b80a01007387 */ /* 0x0001e40000100a00 */
[----:B0-----:R-:W-:Y:S02]  /*57de0*/  IMAD.MOV.U32 R10, RZ, RZ, R16 ;  /* 0x000000ffff0a7224 */ /* 0x001fe400078e0010 */
[----:B------:R-:W-:Y:S01]  /*57df0*/  IMAD.MOV.U32 R11, RZ, RZ, R3 ;  /* 0x000000ffff0b7224 */ /* 0x000fe200078e0003 */
[C---:B----4-:R-:W-:Y:S08]  /*57e00*/  HMMA.16816.F32.BF16 R16, R4.reuse, R18, R12 ;  /* 0x000000120410723c */ /* 0x050ff0000004180c */
[----:B--2---:R-:W-:-:S15]  /*57e10*/  HMMA.16816.F32.BF16 R20, R4, R26, R20 ;  /* 0x0000001a0414723c */ /* 0x004fde0000041814 */
[----:B------:R-:W-:-:S04]  /*57e20*/  NOP ;  /* 0x0000000000007918 */ /* 0x000fc80000000000 */
[----:B------:R-:W-:Y:S04]  /*57e30*/  STL.64 [R1+0x110], R20 ;  /* 0x0001101401007387 */ /* 0x000fe80000100a00 */
[----:B------:R-:W-:Y:S04]  /*57e40*/  STL.64 [R1+0x118], R22 ;  /* 0x0001181601007387 */ /* 0x000fe80000100a00 */
[----:B------:R0:W-:Y:S04]  /*57e50*/  STL.64 [R1+0x70e0], R10 ;  /* 0x0070e00a01007387 */ /* 0x0001e80000100a00 */
[----:B------:R-:W2:Y:S04]  /*57e60*/  LDL.LU R8, [R1+0x340] ;  /* 0x0003400001087983 */ /* 0x000ea80000300800 */
[----:B------:R-:W2:Y:S04]  /*57e70*/  LDL.LU R9, [R1+0x344] ;  /* 0x0003440001097983 */ /* 0x000ea80000300800 */
[----:B0-----:R-:W2:Y:S04]  /*57e80*/  LDL.LU R10, [R1+0x348] ;  /* 0x00034800010a7983 */ /* 0x001ea80000300800 */
[----:B------:R-:W2:Y:S04]  /*57e90*/  LDL.LU R11, [R1+0x34c] ;  /* 0x00034c00010b7983 */ /* 0x000ea80000300800 */
[----:B------:R-:W-:Y:S04]  /*57ea0*/  STL.64 [R1+0x70a8], R26 ;  /* 0x0070a81a01007387 */ /* 0x000fe80000100a00 */
[----:B---3--:R-:W-:Y:S04]  /*57eb0*/  STL.64 [R1+0x70a0], R24 ;  /* 0x0070a01801007387 */ /* 0x008fe80000100a00 */
[----:B------:R-:W2:Y:S04]  /*57ec0*/  LDL.LU.64 R14, [R1+0x70e8] ;  /* 0x0070e800010e7983 */ /* 0x000ea80000300a00 */
[----:B------:R-:W-:Y:S04]  /*57ed0*/  STL.64 [R1+0x1f0], R16 ;  /* 0x0001f01001007387 */ /* 0x000fe80000100a00 */
[----:B------:R-:W-:Y:S04]  /*57ee0*/  STL.64 [R1+0x1f8], R18 ;  /* 0x0001f81201007387 */ /* 0x000fe80000100a00 */
[----:B------:R-:W0:Y:S01]  /*57ef0*/  LDSM.16.MT88.4 R16, [R29+UR5+0x4380] ;  /* 0x004380051d10783b */ /* 0x000e220008004200 */
[----:B------:R-:W-:-:S03]  /*57f00*/  LOP3.LUT R3, R29, 0x40, RZ, 0x3c, !PT ;  /* 0x000000401d037812 */ /* 0x000fc600078e3cff */
[----:B------:R-:W-:Y:S04]  /*57f10*/  LDSM.16.MT88.4 R20, [R29+UR5+0x4300] ;  /* 0x004300051d14783b */ /* 0x000fe80008004200 */
[----:B0-----:R-:W-:Y:S04]  /*57f20*/  STL.64 [R1+0x7050], R18 ;  /* 0x0070501201007387 */ /* 0x001fe80000100a00 */
[----:B------:R0:W-:Y:S04]  /*57f30*/  STL.64 [R1+0x7048], R16 ;  /* 0x0070481001007387 */ /* 0x0001e80000100a00 */
[----:B0-----:R-:W3:Y:S04]  /*57f40*/  LDL.LU R16, [R1+0x4f0] ;  /* 0x0004f00001107983 */ /* 0x001ee80000300800 */
[----:B------:R-:W3:Y:S04]  /*57f50*/  LDL.LU R17, [R1+0x4f4] ;  /* 0x0004f40001117983 */ /* 0x000ee80000300800 */
[----:B------:R-:W3:Y:S04]  /*57f60*/  LDL.LU R18, [R1+0x4f8] ;  /* 0x0004f80001127983 */ /* 0x000ee80000300800 */
[----:B------:R-:W3:Y:S01]  /*57f70*/  LDL.LU R19, [R1+0x4fc] ;  /* 0x0004fc0001137983 */ /* 0x000ee20000300800 */
[----:B--2---:R-:W-:Y:S03]  /*57f80*/  HMMA.16816.F32.BF16 R12, R4, R14, R8 ;  /* 0x0000000e040c723c */ /* 0x004fe60000041808 */
[----:B------:R-:W2:-:S15]  /*57f90*/  LDL.LU.64 R10, [R1+0x70e0] ;  /* 0x0070e000010a7983 */ /* 0x000e9e0000300a00 */
[----:B------:R-:W-:Y:S01]  /*57fa0*/  NOP ;  /* 0x0000000000007918 */ /* 0x000fe20000000000 */
[----:B------:R-:W-:Y:S04]  /*57fb0*/  STL.64 [R1+0x3b0], R12 ;  /* 0x0003b00c01007387 */ /* 0x000fe80000100a00 */
[----:B------:R-:W-:Y:S04]  /*57fc0*/  STL.64 [R1+0x3b8], R14 ;  /* 0x0003b80e01007387 */ /* 0x000fe80000100a00 */
[----:B------:R-:W0:Y:S04]  /*57fd0*/  LDSM.16.MT88.4 R12, [R3+UR5+0x4000] ;  /* 0x00400005030c783b */ /* 0x000e280008004200 */
[----:B0-----:R-:W-:Y:S04]  /*57fe0*/  STL.64 [R1+0x6fc0], R14 ;  /* 0x006fc00e01007387 */ /* 0x001fe80000100a00 */
[----:B------:R0:W-:Y:S04]  /*57ff0*/  STL.64 [R1+0x6fb8], R12 ;  /* 0x006fb80c01007387 */ /* 0x0001e80000100a00 */
[----:B0-----:R-:W4:Y:S04]  /*58000*/  LDL.LU R12, [R1+0x4a0] ;  /* 0x0004a000010c7983 */ /* 0x001f280000300800 */
[----:B------:R-:W4:Y:S04]  /*58010*/  LDL.LU R13, [R1+0x4a4] ;  /* 0x0004a400010d7983 */ /* 0x000f280000300800 */
[----:B------:R-:W2:Y:S04]  /*58020*/  LDL.LU R14, [R1+0x4a8] ;  /* 0x0004a800010e7983 */ /* 0x000ea80000300800 */
[----:B------:R-:W2:Y:S04]  /*58030*/  LDL.LU R15, [R1+0x4ac] ;  /* 0x0004ac00010f7983 */ /* 0x000ea80000300800 */
[----:B--2---:R-:W-:Y:S04]  /*58040*/  STL.64 [R1+0x7008], R14 ;  /* 0x0070080e01007387 */ /* 0x004fe80000100a00 */
[----:B----4-:R0:W-:Y:S04]  /*58050*/  STL.64 [R1+0x7000], R12 ;  /* 0x0070000c01007387 */ /* 0x0101e80000100a00 */
[----:B0-----:R-:W2:Y:S04]  /*58060*/  LDL.LU R12, [R1+0x4b0] ;  /* 0x0004b000010c7983 */ /* 0x001ea80000300800 */
[----:B------:R-:W2:Y:S04]  /*58070*/  LDL.LU R13, [R1+0x4b4] ;  /* 0x0004b400010d7983 */ /* 0x000ea80000300800 */
[----:B------:R-:W4:Y:S04]  /*58080*/  LDL.LU R14, [R1+0x4b8] ;  /* 0x0004b800010e7983 */ /* 0x000f280000300800 */
[----:B------:R-:W4:Y:S04]  /*58090*/  LDL.LU R15, [R1+0x4bc] ;  /* 0x0004bc00010f7983 */ /* 0x000f280000300800 */
[----:B----4-:R0:W-:Y:S04]  /*580a0*/  STL.64 [R1+0x7018], R14 ;  /* 0x0070180e01007387 */ /* 0x0101e80000100a00 */
[----:B--2---:R1:W-:Y:S04]  /*580b0*/  STL.64 [R1+0x7010], R12 ;  /* 0x0070100c01007387 */ /* 0x0043e80000100a00 */
[----:B0-----:R-:W2:Y:S04]  /*580c0*/  LDL.64 R14, [R1+0x18] ;  /* 0x00001800010e7983 */ /* 0x001ea80000100a00 */
[----:B--2---:R0:W-:Y:S04]  /*580d0*/  STL.64 [R1+0x70c8], R14 ;  /* 0x0070c80e01007387 */ /* 0x0041e80000100a00 */
[----:B-1----:R-:W2:Y:S04]  /*580e0*/  LDL.LU R12, [R1+0x500] ;  /* 0x00050000010c7983 */ /* 0x002ea80000300800 */
[----:B------:R-:W2:Y:S04]  /*580f0*/  LDL.LU R13, [R1+0x504] ;  /* 0x00050400010d7983 */ /* 0x000ea80000300800 */
[----:B0-----:R-:W2:Y:S04]  /*58100*/  LDL.LU R14, [R1+0x508] ;  /* 0x00050800010e7983 */ /* 0x001ea80000300800 */
[----:B------:R-:W2:Y:S02]  /*58110*/  LDL.LU R15, [R1+0x50c] ;  /* 0x00050c00010f7983 */ /* 0x000ea40000300800 */
[----:B--2---:R-:W-:Y:S02]  /*58120*/  HMMA.16816.F32.BF16 R12, R4, R10, R12 ;  /* 0x0000000a040c723c */ /* 0x004fe4000004180c */
[----:B------:R-:W0:Y:S04]  /*58130*/  LDSM.16.MT88.4 R8, [R3+UR5+0x4080] ;  /* 0x004080050308783b */ /* 0x000e280008004200 */
[----:B0-----:R0:W-:-:S13]  /*58140*/  STL.64 [R1+0x6f50], R10 ;  /* 0x006f500a01007387 */ /* 0x0011da0000100a00 */
[----:B------:R-:W-:Y:S04]  /*58150*/  STL.64 [R1+0xaa0], R12 ;  /* 0x000aa00c01007387 */ /* 0x000fe80000100a00 */
[----:B------:R-:W-:Y:S04]  /*58160*/  STL.64 [R1+0xaa8], R14 ;  /* 0x000aa80e01007387 */ /* 0x000fe80000100a00 */
[----:B------:R-:W-:Y:S04]  /*58170*/  STL.64 [R1+0x6f48], R8 ;  /* 0x006f480801007387 */ /* 0x000fe80000100a00 */
[----:B0-----:R-:W2:Y:S01]  /*58180*/  LDL.64 R10, [R1+0x38] ;  /* 0x00003800010a7983 */ /* 0x001ea20000100a00 */
[----:B------:R-:W-:-:S02]  /*58190*/  IMAD.MOV.U32 R26, RZ, RZ, R2 ;  /* 0x000000ffff1a7224 */ /* 0x000fc400078e0002 */
[----:B------:R-:W-:Y:S01]  /*581a0*/  IMAD.MOV.U32 R27, RZ, RZ, R0 ;  /* 0x000000ffff1b7224 */ /* 0x000fe200078e0000 */
[----:B--2---:R3:W-:Y:S06]  /*581b0*/  STL.64 [R1+0x7088], R10 ;  /* 0x0070880a01007387 */ /* 0x0047ec0000100a00 */
[----:B---3--:R-:W-:Y:S01]  /*581c0*/  HMMA.16816.F32.BF16 R8, R4, R26, R16 ;  /* 0x0000001a0408723c */ /* 0x008fe20000041810 */
[----:B------:R-:W2:Y:S04]  /*581d0*/  LDL.LU R16, [R1+0x4e0] ;  /* 0x0004e00001107983 */ /* 0x000ea80000300800 */
[----:B------:R-:W0:-:S14]  /*581e0*/  LDSM.16.MT88.4 R4, [R3+UR5+0x4100] ;  /* 0x004100050304783b */ /* 0x000e1c0008004200 */
[----:B------:R-:W-:Y:S04]  /*581f0*/  STL.64 [R1+0xa90], R8 ;  /* 0x000a900801007387 */ /* 0x000fe80000100a00 */
[----:B------:R-:W-:Y:S04]  /*58200*/  STL.64 [R1+0xa98], R10 ;  /* 0x000a980a01007387 */ /* 0x000fe80000100a00 */
[----:B------:R-:W2:Y:S04]  /*58210*/  LDL.LU R17, [R1+0x4e4] ;  /* 0x0004e40001117983 */ /* 0x000ea80000300800 */
[----:B------:R-:W3:Y:S04]  /*58220*/  LDL.LU R18, [R1+0x4e8] ;  /* 0x0004e80001127983 */ /* 0x000ee80000300800 */
[----:B------:R-:W3:Y:S04]  /*58230*/  LDL.LU R19, [R1+0x4ec] ;  /* 0x0004ec0001137983 */ /* 0x000ee80000300800 */
[----:B------:R-:W4:Y:S04]  /*58240*/  LDL.64 R26, [R1+0x8] ;  /* 0x00000800011a7983 */ /* 0x000f280000100a00 */
[----:B----4-:R-:W-:Y:S04]  /*58250*/  STL.64 [R1+0x70c0], R26 ;  /* 0x0070c01a01007387 */ /* 0x010fe80000100a00 */
[----:B---3--:R-:W-:Y:S04]  /*58260*/  STL.64 [R1+0x7060], R18 ;  /* 0x0070601201007387 */ /* 0x008fe80000100a00 */
[----:B--2---:R1:W-:Y:S04]  /*58270*/  STL.64 [R1+0x7058], R16 ;  /* 0x0070581001007387 */ /* 0x0043e80000100a00 */
[----:B-1----:R-:W2:Y:S04]  /*58280*/  LDL.LU R16, [R1+0x650] ;  /* 0x0006500001107983 */ /* 0x002ea80000300800 */
[----:B------:R-:W2:Y:S04]  /*58290*/  LDL.LU R17, [R1+0x654] ;  /* 0x0006540001117983 */ /* 0x000ea80000300800 */
[----:B------:R-:W3:Y:S04]  /*582a0*/  LDL.LU R18, [R1+0x658] ;  /* 0x0006580001127983 */ /* 0x000ee80000300800 */
[----:B------:R-:W3:Y:S04]  /*582b0*/  LDL.LU R19, [R1+0x65c] ;  /* 0x00065c0001137983 */ /* 0x000ee80000300800 */
[----:B------:R-:W4:Y:S04]  /*582c0*/  LDL.64 R14, [R1+0x28] ;  /* 0x00002800010e7983 */ /* 0x000f280000100a00 */
[----:B------:R-:W2:Y:S04]  /*582d0*/  LDL.LU R24, [R1+0x6a0] ;  /* 0x0006a00001187983 */ /* 0x000ea80000300800 */
[----:B------:R-:W2:Y:S04]  /*582e0*/  LDL.LU R25, [R1+0x6a4] ;  /* 0x0006a40001197983 */ /* 0x000ea80000300800 */
[----:B------:R-:W2:Y:S04]  /*582f0*/  LDL.LU R26, [R1+0x6a8] ;  /* 0x0006a800011a7983 */ /* 0x000ea80000300800 */
[----:B------:R-:W2:Y:S04]  /*58300*/  LDL.LU R27, [R1+0x6ac] ;  /* 0x0006ac00011b7983 */ /* 0x000ea80000300800 */
[----:B--2---:R-:W-:Y:S04]  /*58310*/  STL.64 [R1+0x70d8], R26 ;  /* 0x0070d81a01007387 */ /* 0x004fe80000100a00 */
[----:B------:R1:W-:Y:S04]  /*58320*/  STL.64 [R1+0x70d0], R24 ;  /* 0x0070d01801007387 */ /* 0x0003e80000100a00 */
[----:B-1----:R-:W4:Y:S04]  /*58330*/  LDL.LU R24, [R1+0x6b0] ;  /* 0x0006b00001187983 */ /* 0x002f280000300800 */
[----:B------:R-:W4:Y:S04]  /*58340*/  LDL.LU R25, [R1+0x6b4] ;  /* 0x0006b40001197983 */ /* 0x000f280000300800 */
[----:B------:R-:W4:Y:S04]  /*58350*/  LDL.LU R26, [R1+0x6b8] ;  /* 0x0006b800011a7983 */ /* 0x000f280000300800 */
[----:B------:R-:W4:Y:S04]  /*58360*/  LDL.LU R27, [R1+0x6bc] ;  /* 0x0006bc00011b7983 */ /* 0x000f280000300800 */
[----:B------:R-:W2:Y:S04]  /*58370*/  LDL.LU R8, [R1+0x670] ;  /* 0x0006700001087983 */ /* 0x000ea80000300800 */
[----:B------:R-:W2:Y:S04]  /*58380*/  LDL.LU R9, [R1+0x674] ;  /* 0x0006740001097983 */ /* 0x000ea80000300800 */
[----:B------:R-:W2:Y:S04]  /*58390*/  LDL.LU R10, [R1+0x678] ;  /* 0x00067800010a7983 */ /* 0x000ea80000300800 */
[----:B------:R-:W2:Y:S04]  /*583a0*/  LDL.LU R11, [R1+0x67c] ;  /* 0x00067c00010b7983 */ /* 0x000ea80000300800 */
[----:B--2---:R-:W-:Y:S04]  /*583b0*/  STL.64 [R1+0x7098], R10 ;  /* 0x0070980a01007387 */ /* 0x004fe80000100a00 */
[----:B------:R1:W-:Y:S04]  /*583c0*/  STL.64 [R1+0x7090], R8 ;  /* 0x0070900801007387 */ /* 0x0003e80000100a00 */
[----:B-1----:R-:W2:Y:S04]  /*583d0*/  LDL.LU R8, [R1+0x680] ;  /* 0x0006800001087983 */ /* 0x002ea80000300800 */
        /* <DEDUP_REMOVED lines=9> */
[----:B---3--:R1:W-:Y:S04]  /*58470*/  STL.64 [R1+0x7070], R18 ;  /* 0x0070701201007387 */ /* 0x0083e80000100a00 */
[----:B------:R-:W-:Y:S04]  /*58480*/  STL.64 [R1+0x7068], R16 ;  /* 0x0070681001007387 */ /* 0x000fe80000100a00 */
[----:B-1----:R-:W3:Y:S01]  /*58490*/  LDL.64 R18, [R1+0x48] ;  /* 0x0000480001127983 */ /* 0x002ee20000100a00 */
[----:B----4-:R-:W-:Y:S03]  /*584a0*/  HMMA.16816.F32.BF16 R24, R20, R14, R24 ;  /* 0x0000000e1418723c */ /* 0x010fe60000041818 */
[----:B---3--:R1:W-:Y:S04]  /*584b0*/  STL.64 [R1+0x7080], R18 ;  /* 0x0070801201007387 */ /* 0x0083e80000100a00 */
[----:B-1----:R-:W3:Y:S04]  /*584c0*/  LDL.64 R18, [R1+0x58] ;  /* 0x0000580001127983 */ /* 0x002ee80000100a00 */
[----:B0-----:R0:W-:Y:S04]  /*584d0*/  STL.64 [R1+0x6ed8], R6 ;  /* 0x006ed80601007387 */ /* 0x0011e80000100a00 */
[----:B------:R1:W-:Y:S04]  /*584e0*/  STL.64 [R1+0x6ed0], R4 ;  /* 0x006ed00401007387 */ /* 0x0003e80000100a00 */
[----:B0-----:R-:W4:Y:S01]  /*584f0*/  LDL.64 R6, [R1+0x68] ;  /* 0x0000680001067983 */ /* 0x001f220000100a00 */
[----:B------:R-:W-:-:S02]  /*58500*/  IMAD.MOV.U32 R2, RZ, RZ, R14 ;  /* 0x000000ffff027224 */ /* 0x000fc400078e000e */
[----:B------:R-:W-:Y:S01]  /*58510*/  IMAD.MOV.U32 R0, RZ, RZ, R15 ;  /* 0x000000ffff007224 */ /* 0x000fe200078e000f */
[----:B----4-:R0:W-:Y:S04]  /*58520*/  STL.64 [R1+0x7078], R6 ;  /* 0x0070780601007387 */ /* 0x0101e80000100a00 */
[----:B-1----:R-:W4:Y:S04]  /*58530*/  LDL.LU R4, [R1+0x660] ;  /* 0x0006600001047983 */ /* 0x002f280000300800 */
[----:B------:R-:W4:Y:S04]  /*58540*/  LDL.LU R5, [R1+0x664] ;  /* 0x0006640001057983 */ /* 0x000f280000300800 */
[----:B0-----:R-:W4:Y:S04]  /*58550*/  LDL.LU R6, [R1+0x668] ;  /* 0x0006680001067983 */ /* 0x001f280000300800 */
[----:B------:R-:W4:Y:S04]  /*58560*/  LDL.LU R7, [R1+0x66c] ;  /* 0x00066c0001077983 */ /* 0x000f280000300800 */
[----:B------:R-:W-:Y:S04]  /*58570*/  STL.64 [R1+0xc50], R24 ;  /* 0x000c501801007387 */ /* 0x000fe80000100a00 */
[----:B------:R0:W-:Y:S04]  /*58580*/  STL.64 [R1+0xc58], R26 ;  /* 0x000c581a01007387 */ /* 0x0001e80000100a00 */
[----:B0-----:R-:W2:Y:S04]  /*58590*/  LDL.LU.64 R26, [R1+0x70d8] ;  /* 0x0070d800011a7983 */ /* 0x001ea80000300a00 */
[----:B------:R-:W2:Y:S04]  /*585a0*/  LDL.LU.64 R24, [R1+0x70d0] ;  /* 0x0070d00001187983 */ /* 0x000ea80000300a00 */
[----:B------:R-:W2:Y:S02]  /*585b0*/  LDL.LU.64 R14, [R1+0x70c8] ;  /* 0x0070c800010e7983 */ /* 0x000ea40000300a00 */
[----:B--2---:R-:W-:-:S15]  /*585c0*/  HMMA.16816.F32.BF16 R24, R20, R14, R24 ;  /* 0x0000000e1418723c */ /* 0x004fde0000041818 */
[----:B------:R-:W-:-:S04]  /*585d0*/  NOP ;  /* 0x0000000000007918 */ /* 0x000fc80000000000 */
[----:B------:R-:W-:Y:S04]  /*585e0*/  STL.64 [R1+0xc40], R24 ;  /* 0x000c401801007387 */ /* 0x000fe80000100a00 */
[----:B------:R0:W-:Y:S04]  /*585f0*/  STL.64 [R1+0xc48], R26 ;  /* 0x000c481a01007387 */ /* 0x0001e80000100a00 */
[----:B0-----:R-:W2:Y:S04]  /*58600*/  LDL.LU.64 R26, [R1+0x70c0] ;  /* 0x0070c000011a7983 */ /* 0x001ea80000300a00 */
[----:B------:R0:W-:Y:S02]  /*58610*/  STL.64 [R1+0x7030], R14 ;  /* 0x0070300e01007387 */ /* 0x0001e40000100a00 */
        /* <DEDUP_REMOVED lines=10> */
[----:B------:R-:W2:Y:S04]  /*586c0*/  LDL.LU.64 R26, [R1+0x70a8] ;  /* 0x0070a800011a7983 */ /* 0x000ea80000300a00 */
[----:B------:R-:W3:Y:S01]  /*586d0*/  LDL.LU.64 R24, [R1+0x70a0] ;  /* 0x0070a00001187983 */ /* 0x000ee20000300a00 */
[----:B--2---:R-:W-:-:S15]  /*586e0*/  HMMA.16816.F32.BF16 R8, R20, R26, R8 ;  /* 0x0000001a1408723c */ /* 0x004fde0000041808 */
[----:B------:R-:W-:-:S04]  /*586f0*/  NOP ;  /* 0x0000000000007918 */ /* 0x000fc80000000000 */
[----:B------:R-:W-:Y:S04]  /*58700*/  STL.64 [R1+0xc20], R8 ;  /* 0x000c200801007387 */ /* 0x000fe80000100a00 */
[----:B------:R0:W-:Y:S04]  /*58710*/  STL.64 [R1+0xc28], R10 ;  /* 0x000c280a01007387 */ /* 0x0001e80000100a00 */
[----:B0-----:R-:W2:Y:S04]  /*58720*/  LDL.LU.64 R10, [R1+0x7098] ;  /* 0x00709800010a7983 */ /* 0x001ea80000300a00 */
[----:B------:R-:W2:Y:S04]  /*58730*/  LDL.LU.64 R8, [R1+0x7090] ;  /* 0x0070900001087983 */ /* 0x000ea80000300a00 */
[----:B------:R-:W-:Y:S04]  /*58740*/  STL.64 [R1+0x7028], R26 ;  /* 0x0070281a01007387 */ /* 0x000fe80000100a00 */
[----:B---3--:R0:W-:Y:S04]  /*58750*/  STL.64 [R1+0x7020], R24 ;  /* 0x0070201801007387 */ /* 0x0081e80000100a00 */
[----:B0-----:R-:W3:Y:S04]  /*58760*/  LDL.LU R24, [R1+0x4c0] ;  /* 0x0004c00001187983 */ /* 0x001ee80000300800 */
[----:B------:R-:W3:Y:S04]  /*58770*/  LDL.LU R25, [R1+0x4c4] ;  /* 0x0004c40001197983 */ /* 0x000ee80000300800 */
[----:B------:R-:W3:Y:S04]  /*58780*/  LDL.LU R26, [R1+0x4c8] ;  /* 0x0004c800011a7983 */ /* 0x000ee80000300800 */
[----:B------:R-:W3:Y:S01]  /*58790*/  LDL.LU R27, [R1+0x4cc] ;  /* 0x0004cc00011b7983 */ /* 0x000ee20000300800 */
[----:B------:R-:W-:Y:S01]  /*587a0*/  IMAD.MOV.U32 R3, RZ, RZ, R19 ;  /* 0x000000ffff037224 */ /* 0x000fe200078e0013 */
[----:B--2---:R-:W-:Y:S02]  /*587b0*/  HMMA.16816.F32.BF16 R8, R20, R18, R8 ;  /* 0x000000121408723c */ /* 0x004fe40000041808 */
[----:B---3--:R-:W-:Y:S04]  /*587c0*/  STL.64 [R1+0x7040], R26 ;  /* 0x0070401a01007387 */ /* 0x008fe80000100a00 */
[----:B------:R0:W-:Y:S04]  /*587d0*/  STL.64 [R1+0x7038], R24 ;  /* 0x0070381801007387 */ /* 0x0001e80000100a00 */
[----:B0-----:R-:W2:Y:S04]  /*587e0*/  LDL.LU R24, [R1+0x4d0] ;  /* 0x0004d00001187983 */ /* 0x001ea80000300800 */
[----:B------:R-:W2:Y:S04]  /*587f0*/  LDL.LU R25, [R1+0x4d4] ;  /* 0x0004d40001197983 */ /* 0x000ea80000300800 */
[----:B------:R-:W2:Y:S04]  /*58800*/  LDL.LU R26, [R1+0x4d8] ;  /* 0x0004d800011a7983 */ /* 0x000ea80000300800 */
[----:B------:R-:W2:Y:S04]  /*58810*/  LDL.LU R27, [R1+0x4dc] ;  /* 0x0004dc00011b7983 */ /* 0x000ea80000300800 */
[----:B------:R0:W-:Y:S04]  /*58820*/  STL.64 [R1+0xc10], R8 ;  /* 0x000c100801007387 */ /* 0x0001e80000100a00 */
[----:B------:R1:W-:Y:S01]  /*58830*/  STL.64 [R1+0xc18], R10 ;  /* 0x000c180a01007387 */ /* 0x0003e20000100a00 */
[----:B0-----:R-:W-:-:S03]  /*58840*/  IMAD.MOV.U32 R8, RZ, RZ, R18 ;  /* 0x000000ffff087224 */ /* 0x001fc600078e0012 */
[----:B-1----:R-:W3:Y:S04]  /*58850*/  LDL.LU.64 R10, [R1+0x7088] ;  /* 0x00708800010a7983 */ /* 0x002ee80000300a00 */
[----:B------:R-:W4:Y:S02]  /*58860*/  LDL.LU.64 R18, [R1+0x7080] ;  /* 0x0070800001127983 */ /* 0x000f240000300a00 */
[----:B----4-:R-:W-:-:S15]  /*58870*/  HMMA.16816.F32.BF16 R4, R20, R18, R4 ;  /* 0x000000121404723c */ /* 0x010fde0000041804 */
[----:B------:R-:W-:-:S04]  /*58880*/  NOP ;  /* 0x0000000000007918 */ /* 0x000fc80000000000 */
[----:B------:R0:W-:Y:S04]  /*58890*/  STL.64 [R1+0xc00], R4 ;  /* 0x000c000401007387 */ /* 0x0001e80000100a00 */
[----:B------:R1:W-:Y:S01]  /*588a0*/  STL.64 [R1+0xc08], R6 ;  /* 0x000c080601007387 */ /* 0x0003e20000100a00 */
[----:B0-----:R-:W-:Y:S02]  /*588b0*/  IMAD.MOV.U32 R5, RZ, RZ, R18 ;  /* 0x000000ffff057224 */ /* 0x001fe400078e0012 */
[----:B------:R-:W-:Y:S01]  /*588c0*/  IMAD.MOV.U32 R4, RZ, RZ, R19 ;  /* 0x000000ffff047224 */ /* 0x000fe200078e0013 */
[----:B-1----:R-:W4:Y:S04]  /*588d0*/  LDL.LU.64 R6, [R1+0x7078] ;  /* 0x0070780001067983 */ /* 0x002f280000300a00 */
[----:B------:R-:W3:Y:S04]  /*588e0*/  LDL.LU.64 R18, [R1+0x7070] ;  /* 0x0070700001127983 */ /* 0x000ee80000300a00 */
[----:B------:R-:W3:Y:S02]  /*588f0*/  LDL.LU.64 R16, [R1+0x7068] ;  /* 0x0070680001107983 */ /* 0x000ee40000300a00 */
[----:B---3--:R-:W-:-:S15]  /*58900*/  HMMA.16816.F32.BF16 R16, R20, R10, R16 ;  /* 0x0000000a1410723c */ /* 0x008fde0000041810 */
[----:B------:R-:W-:-:S04]  /*58910*/  NOP ;  /* 0x0000000000007918 */ /* 0x000fc80000000000 */
[----:B------:R-:W-:Y:S04]  /*58920*/  STL.64 [R1+0xbf0], R16 ;  /* 0x000bf01001007387 */ /* 0x000fe80000100a00 */
[----:B------:R0:W-:Y:S04]  /*58930*/  STL.64 [R1+0xbf8], R18 ;  /* 0x000bf81201007387 */ /* 0x0001e80000100a00 */
[----:B0-----:R-:W4:Y:S04]  /*58940*/  LDL.LU.64 R18, [R1+0x7060] ;  /* 0x0070600001127983 */ /* 0x001f280000300a00 */
[----:B------:R-:W4:Y:S04]  /*58950*/  LDL.LU.64 R16, [R1+0x7058] ;  /* 0x0070580001107983 */ /* 0x000f280000300a00 */
[----:B------:R-:W-:Y:S01]  /*58960*/  STL.64 [R1+0x6fd0], R10 ;  /* 0x006fd00a01007387 */ /* 0x000fe20000100a00 */
[----:B----4-:R-:W-:Y:S03]  /*58970*/  HMMA.16816.F32.BF16 R20, R20, R6, R16 ;  /* 0x000000061414723c */ /* 0x010fe60000041810 */
[----:B------:R-:W2:Y:S04]  /*58980*/  LDL.LU.64 R18, [R1+0x7050] ;  /* 0x0070500001127983 */ /* 0x000ea80000300a00 */
[----:B------:R-:W2:-:S12]  /*58990*/  LDL.LU.64 R16, [R1+0x7048] ;  /* 0x0070480001107983 */ /* 0x000e980000300a00 */
[----:B------:R-:W-:Y:S04]  /*589a0*/  STL.64 [R1+0xa80], R20 ;  /* 0x000a801401007387 */ /* 0x000fe80000100a00 */
[----:B------:R-:W-:Y:S04]  /*589b0*/  STL.64 [R1+0xa88], R22 ;  /* 0x000a881601007387 */ /* 0x000fe80000100a00 */
[----:B------:R-:W-:Y:S01]  /*589c0*/  STL.64 [R1+0x6fc8], R6 ;  /* 0x006fc80601007387 */ /* 0x000fe20000100a00 */
[----:B--2---:R-:W-:Y:S03]  /*589d0*/  HMMA.16816.F32.BF16 R12, R16, R14, R24 ;  /* 0x0000000e100c723c */ /* 0x004fe60000041818 */
[----:B------:R-:W2:Y:S04]  /*589e0*/  LDL.LU.64 R26, [R1+0x7040] ;  /* 0x00704000011a7983 */ /* 0x000ea80000300a00 */
[----:B------:R-:W2:-:S12]  /*589f0*/  LDL.LU.64 R24, [R1+0x7038] ;  /* 0x0070380001187983 */ /* 0x000e980000300a00 */
[----:B------:R-:W-:Y:S04]  /*58a00*/  STL.64 [R1+0xa70], R12 ;  /* 0x000a700c01007387 */ /* 0x000fe80000100a00 */
[----:B------:R0:W-:Y:S04]  /*58a10*/  STL.64 [R1+0xa78], R14 ;  /* 0x000a780e01007387 */ /* 0x0001e80000100a00 */
[----:B0-----:R-:W2:Y:S01]  /*58a20*/  LDL.LU.64 R14, [R1+0x7030] ;  /* 0x00703000010e7983 */ /* 0x001ea20000300a00 */
[----:B------:R-:W-:Y:S02]  /*58a30*/  IMAD.MOV.U32 R22, RZ, RZ, R2 ;  /* 0x000000ffff167224 */ /* 0x000fe400078e0002 */
[----:B------:R-:W-:Y:S01]  /*58a40*/  IMAD.MOV.U32 R23, RZ, RZ, R0 ;  /* 0x000000ffff177224 */ /* 0x000fe200078e0000 */
[----:B--2---:R-:W-:Y:S01]  /*58a50*/  HMMA.16816.F32.BF16 R24, R16, R14, R24 ;  /* 0x0000000e1018723c */ /* 0x004fe20000041818 */
[----:B------:R-:W-:-:S02]  /*58a60*/  IMAD.MOV.U32 R2, RZ, RZ, R14 ;  /* 0x000000ffff027224 */ /* 0x000fc400078e000e */
[----:B------:R-:W-:-:S15]  /*58a70*/  IMAD.MOV.U32 R0, RZ, RZ, R15 ;  /* 0x000000ffff007224 */ /* 0x000fde00078e000f */
[----:B------:R-:W-:Y:S01]  /*58a80*/  NOP ;  /* 0x0000000000007918 */ /* 0x000fe20000000000 */
[----:B------:R-:W-:Y:S04]  /*58a90*/  STL.64 [R1+0xa60], R24 ;  /* 0x000a601801007387 */ /* 0x000fe80000100a00 */
[----:B------:R0:W-:Y:S04]  /*58aa0*/  STL.64 [R1+0xa68], R26 ;  /* 0x000a681a01007387 */ /* 0x0001e80000100a00 */
[----:B0-----:R-:W2:Y:S04]  /*58ab0*/  LDL.LU.64 R26, [R1+0x7028] ;  /* 0x00702800011a7983 */ /* 0x001ea80000300a00 */
[----:B------:R-:W3:Y:S04]  /*58ac0*/  LDL.LU.64 R24, [R1+0x7020] ;  /* 0x0070200001187983 */ /* 0x000ee80000300a00 */
[----:B------:R-:W4:Y:S04]  /*58ad0*/  LDL.LU.64 R14, [R1+0x7018] ;  /* 0x00701800010e7983 */ /* 0x000f280000300a00 */
[----:B------:R-:W4:Y:S02]  /*58ae0*/  LDL.LU.64 R12, [R1+0x7010] ;  /* 0x00701000010c7983 */ /* 0x000f240000300a00 */
[----:B----4-:R-:W-:Y:S02]  /*58af0*/  HMMA.16816.F32.BF16 R20, R16, R22, R12 ;  /* 0x000000161014723c */ /* 0x010fe4000004180c */
[----:B------:R-:W2:Y:S04]  /*58b00*/  LDL.LU.64 R14, [R1+0x7008] ;  /* 0x00700800010e7983 */ /* 0x000ea80000300a00 */
[----:B------:R-:W2:Y:S01]  /*58b10*/  LDL.LU.64 R12, [R1+0x7000] ;  /* 0x00700000010c7983 */ /* 0x000ea20000300a00 */
[----:B------:R-:W-:-:S02]  /*58b20*/  IMAD.MOV.U32 R10, RZ, RZ, R5 ;  /* 0x000000ffff0a7224 */ /* 0x000fc400078e0005 */
[----:B------:R-:W-:-:S10]  /*58b30*/  IMAD.MOV.U32 R11, RZ, RZ, R4 ;  /* 0x000000ffff0b7224 */ /* 0x000fd400078e0004 */
[----:B------:R-:W-:Y:S04]  /*58b40*/  STL.64 [R1+0xa50], R20 ;  /* 0x000a501401007387 */ /* 0x000fe80000100a00 */
[----:B------:R-:W-:Y:S01]  /*58b50*/  STL.64 [R1+0xa58], R22 ;  /* 0x000a581601007387 */ /* 0x000fe20000100a00 */
[----:B--2---:R-:W-:-:S15]  /*58b60*/  HMMA.16816.F32.BF16 R12, R16, R26, R12 ;  /* 0x0000001a100c723c */ /* 0x004fde000004180c */
[----:B------:R-:W-:-:S04]  /*58b70*/  NOP ;  /* 0x0000000000007918 */ /* 0x000fc80000000000 */
[----:B------:R-:W-:Y:S04]  /*58b80*/  STL.64 [R1+0xa40], R12 ;  /* 0x000a400c01007387 */ /* 0x000fe80000100a00 */
[----:B------:R-:W-:Y:S04]  /*58b90*/  STL.64 [R1+0xa48], R14 ;  /* 0x000a480e01007387 */ /* 0x000fe80000100a00 */
[----:B------:R-:W-:Y:S04]  /*58ba0*/  STL.64 [R1+0x6fe8], R10 ;  /* 0x006fe80a01007387 */ /* 0x000fe80000100a00 */
[----:B------:R-:W2:Y:S04]  /*58bb0*/  LDL.LU R4, [R1+0x470] ;  /* 0x0004700001047983 */ /* 0x000ea80000300800 */
[----:B------:R-:W2:Y:S04]  /*58bc0*/  LDL.LU R5, [R1+0x474] ;  /* 0x0004740001057983 */ /* 0x000ea80000300800 */
[----:B------:R-:W4:Y:S04]  /*58bd0*/  LDL.LU R6, [R1+0x478] ;  /* 0x0004780001067983 */ /* 0x000f280000300800 */
[----:B------:R-:W4:Y:S04]  /*58be0*/  LDL.LU R7, [R1+0x47c] ;  /* 0x00047c0001077983 */ /* 0x000f280000300800 */
[----:B----4-:R-:W-:Y:S04]  /*58bf0*/  STL.64 [R1+0x6fe0], R6 ;  /* 0x006fe00601007387 */ /* 0x010fe80000100a00 */
[----:B--2---:R0:W-:Y:S04]  /*58c00*/  STL.64 [R1+0x6fd8], R4 ;  /* 0x006fd80401007387 */ /* 0x0041e80000100a00 */
[----:B0-----:R-:W2:Y:S04]  /*58c10*/  LDL.LU R4, [R1+0x480] ;  /* 0x0004800001047983 */ /* 0x001ea80000300800 */
[----:B------:R-:W2:Y:S04]  /*58c20*/  LDL.LU R5, [R1+0x484] ;  /* 0x0004840001057983 */ /* 0x000ea80000300800 */
[----:B------:R-:W4:Y:S04]  /*58c30*/  LDL.LU R6, [R1+0x488] ;  /* 0x0004880001067983 */ /* 0x000f280000300800 */
[----:B------:R-:W4:Y:S04]  /*58c40*/  LDL.LU R7, [R1+0x48c] ;  /* 0x00048c0001077983 */ /* 0x000f280000300800 */
[----:B----4-:R-:W-:Y:S04]  /*58c50*/  STL.64 [R1+0x6ff8], R6 ;  /* 0x006ff80601007387 */ /* 0x010fe80000100a00 */
[----:B--2---:R0:W-:Y:S04]  /*58c60*/  STL.64 [R1+0x6ff0], R4 ;  /* 0x006ff00401007387 */ /* 0x0041e80000100a00 */
[----:B0-----:R-:W2:Y:S04]  /*58c70*/  LDL.LU R4, [R1+0x490] ;  /* 0x0004900001047983 */ /* 0x001ea80000300800 */
[----:B------:R-:W2:Y:S04]  /*58c80*/  LDL.LU R5, [R1+0x494] ;  /* 0x0004940001057983 */ /* 0x000ea80000300800 */
[----:B------:R-:W2:Y:S04]  /*58c90*/  LDL.LU R6, [R1+0x498] ;  /* 0x0004980001067983 */ /* 0x000ea80000300800 */
[----:B------:R-:W2:Y:S04]  /*58ca0*/  LDL.LU R7, [R1+0x49c] ;  /* 0x00049c0001077983 */ /* 0x000ea80000300800 */
[----:B------:R-:W4:Y:S04]  /*58cb0*/  LDL.LU R12, [R1+0x2c0] ;  /* 0x0002c000010c7983 */ /* 0x000f280000300800 */
[----:B------:R-:W4:Y:S04]  /*58cc0*/  LDL.LU R13, [R1+0x2c4] ;  /* 0x0002c400010d7983 */ /* 0x000f280000300800 */
[----:B------:R-:W4:Y:S04]  /*58cd0*/  LDL.LU R14, [R1+0x2c8] ;  /* 0x0002c800010e7983 */ /* 0x000f280000300800 */
[----:B------:R-:W4:Y:S04]  /*58ce0*/  LDL.LU R15, [R1+0x2cc] ;  /* 0x0002cc00010f7983 */ /* 0x000f280000300800 */
[----:B------:R0:W-:Y:S04]  /*58cf0*/  STL.64 [R1+0x6f80], R26 ;  /* 0x006f801a01007387 */ /* 0x0001e80000100a00 */
[----:B---3--:R-:W-:Y:S04]  /*58d00*/  STL.64 [R1+0x6f78], R24 ;  /* 0x006f781801007387 */ /* 0x008fe80000100a00 */
[----:B0-----:R-:W3:Y:S04]  /*58d10*/  LDL.64 R26, [R1+0x8] ;  /* 0x00000800011a7983 */ /* 0x001ee80000100a00 */
[----:B---3--:R0:W-:Y:S02]  /*58d20*/  STL.64 [R1+0x6f98], R26 ;  /* 0x006f981a01007387 */ /* 0x0081e40000100a00 */
[----:B0-----:R-:W-:-:S02]  /*58d30*/  IMAD.MOV.U32 R26, RZ, RZ, R2 ;  /* 0x000000ffff1a7224 */ /* 0x001fc400078e0002 */
[----:B------:R-:W-:-:S05]  /*58d40*/  IMAD.MOV.U32 R27, RZ, RZ, R0 ;  /* 0x000000ffff1b7224 */ /* 0x000fca00078e0000 */
[----:B------:R0:W-:Y:S04]  /*58d50*/  STL.64 [R1+0x6fb0], R26 ;  /* 0x006fb01a01007387 */ /* 0x0001e80000100a00 */
[----:B0-----:R-:W3:Y:S04]  /*58d60*/  LDL.64 R26, [R1+0x28] ;  /* 0x00002800011a7983 */ /* 0x001ee80000100a00 */
        /* <DEDUP_REMOVED lines=11> */
[----:B------:R-:W2:Y:S01]  /*58e20*/  LDL.LU R23, [R1+0x43c] ;  /* 0x00043c0001177983 */ /* 0x000ea20000300800 */
[C---:B------:R-:W-:Y:S03]  /*58e30*/  HMMA.16816.F32.BF16 R8, R16.reuse, R10, R4 ;  /* 0x0000000a1008723c */ /* 0x040fe60000041804 */
[----:B--2---:R-:W-:Y:S04]  /*58e40*/  STL.64 [R1+0x6fa8], R22 ;  /* 0x006fa81601007387 */ /* 0x004fe80000100a00 */
[----:B------:R0:W-:Y:S04]  /*58e50*/  STL.64 [R1+0x6fa0], R20 ;  /* 0x006fa01401007387 */ /* 0x0001e80000100a00 */
[----:B0-----:R-:W2:Y:S04]  /*58e60*/  LDL.LU R20, [R1+0x440] ;  /* 0x0004400001147983 */ /* 0x001ea80000300800 */
[----:B------:R-:W2:Y:S04]  /*58e70*/  LDL.LU R21, [R1+0x444] ;  /* 0x0004440001157983 */ /* 0x000ea80000300800 */
[----:B------:R-:W2:Y:S04]  /*58e80*/  LDL.LU R22, [R1+0x448] ;  /* 0x0004480001167983 */ /* 0x000ea80000300800 */
[----:B------:R-:W2:Y:S04]  /*58e90*/  LDL.LU R23, [R1+0x44c] ;  /* 0x00044c0001177983 */ /* 0x000ea80000300800 */
[----:B------:R-:W2:Y:S04]  /*58ea0*/  LDL.LU.64 R6, [R1+0x6ff8] ;  /* 0x006ff80001067983 */ /* 0x000ea80000300a00 */
[----:B------:R-:W2:Y:S04]  /*58eb0*/  LDL.LU.64 R4, [R1+0x6ff0] ;  /* 0x006ff00001047983 */ /* 0x000ea80000300a00 */
        /* <DEDUP_REMOVED lines=9> */
[----:B--2---:R-:W-:-:S15]  /*58f50*/  HMMA.16816.F32.BF16 R4, R16, R10, R4 ;  /* 0x0000000a1004723c */ /* 0x004fde0000041804 */
[----:B------:R-:W-:-:S04]  /*58f60*/  NOP ;  /* 0x0000000000007918 */ /* 0x000fc80000000000 */
[----:B------:R-:W-:Y:S04]  /*58f70*/  STL.64 [R1+0xa10], R4 ;  /* 0x000a100401007387 */ /* 0x000fe80000100a00 */
[----:B------:R0:W-:Y:S04]  /*58f80*/  STL.64 [R1+0xa18], R6 ;  /* 0x000a180601007387 */ /* 0x0001e80000100a00 */
[----:B0-----:R-:W4:Y:S04]  /*58f90*/  LDL.LU.64 R6, [R1+0x6fc8] ;  /* 0x006fc80001067983 */ /* 0x001f280000300a00 */
[----:B------:R0:W-:Y:S04]  /*58fa0*/  STL.64 [R1+0x6f60], R10 ;  /* 0x006f600a01007387 */ /* 0x0001e80000100a00 */
[----:B------:R-:W2:Y:S04]  /*58fb0*/  LDL.LU R8, [R1+0x450] ;  /* 0x0004500001087983 */ /* 0x000ea80000300800 */
[----:B------:R-:W2:Y:S04]  /*58fc0*/  LDL.LU R9, [R1+0x454] ;  /* 0x0004540001097983 */ /* 0x000ea80000300800 */
[----:B0-----:R-:W2:Y:S04]  /*58fd0*/  LDL.LU R10, [R1+0x458] ;  /* 0x00045800010a7983 */ /* 0x001ea80000300800 */
[----:B------:R-:W2:Y:S01]  /*58fe0*/  LDL.LU R11, [R1+0x45c] ;  /* 0x00045c00010b7983 */ /* 0x000ea20000300800 */
[----:B----4-:R-:W-:Y:S03]  /*58ff0*/  HMMA.16816.F32.BF16 R16, R16, R6, R12 ;  /* 0x000000061010723c */ /* 0x010fe6000004180c */
[----:B------:R-:W2:Y:S04]  /*59000*/  LDL.LU.64 R14, [R1+0x6fc0] ;  /* 0x006fc000010e7983 */ /* 0x000ea80000300a00 */
[----:B------:R-:W2:Y:S04]  /*59010*/  LDL.LU.64 R12, [R1+0x6fb8] ;  /* 0x006fb800010c7983 */ /* 0x000ea80000300a00 */
[----:B------:R0:W-:Y:S04]  /*59020*/  STL.64 [R1+0x6f58], R6 ;  /* 0x006f580601007387 */ /* 0x0001e80000100a00 */
[----:B------:R-:W4:Y:S04]  /*59030*/  LDL.LU R4, [R1+0x420] ;  /* 0x0004200001047983 */ /* 0x000f280000300800 */
[----:B------:R-:W-:Y:S04]  /*59040*/  STL.64 [R1+0x8a0], R16 ;  /* 0x0008a01001007387 */ /* 0x000fe80000100a00 */
[----:B------:R1:W-:Y:S04]  /*59050*/  STL.64 [R1+0x8a8], R18 ;  /* 0x0008a81201007387 */ /* 0x0003e80000100a00 */
[----:B------:R-:W4:Y:S04]  /*59060*/  LDL.LU R5, [R1+0x424] ;  /* 0x0004240001057983 */ /* 0x000f280000300800 */
[----:B0-----:R-:W4:Y:S01]  /*59070*/  LDL.LU R6, [R1+0x428] ;  /* 0x0004280001067983 */ /* 0x001f220000300800 */
[----:B---3--:R-:W-:-:S03]  /*59080*/  IMAD.MOV.U32 R3, RZ, RZ, R27 ;  /* 0x000000ffff037224 */ /* 0x008fc600078e001b */
[----:B------:R-:W4:Y:S04]  /*59090*/  LDL.LU R7, [R1+0x42c] ;  /* 0x00042c0001077983 */ /* 0x000f280000300800 */
[----:B-1----:R-:W3:Y:S01]  /*590a0*/  LDL.64 R18, [R1+0x58] ;  /* 0x0000580001127983 */ /* 0x002ee20000100a00 */
[----:B--2---:R-:W-:-:S15]  /*590b0*/  HMMA.16816.F32.BF16 R8, R12, R26, R8 ;  /* 0x0000001a0c08723c */ /* 0x004fde0000041808 */
[----:B------:R-:W-:-:S04]  /*590c0*/  NOP ;  /* 0x0000000000007918 */ /* 0x000fc80000000000 */
[----:B------:R0:W-:Y:S04]  /*590d0*/  STL.64 [R1+0xa00], R8 ;  /* 0x000a000801007387 */ /* 0x0001e80000100a00 */
[----:B------:R-:W-:Y:S01]  /*590e0*/  STL.64 [R1+0xa08], R10 ;  /* 0x000a080a01007387 */ /* 0x000fe20000100a00 */
[----:B0-----:R-:W-:-:S03]  /*590f0*/  IMAD.MOV.U32 R8, RZ, RZ, R26 ;  /* 0x000000ffff087224 */ /* 0x001fc600078e001a */
[----:B------:R-:W2:Y:S02]  /*59100*/  LDL.LU.64 R26, [R1+0x6fb0] ;  /* 0x006fb000011a7983 */ /* 0x000ea40000300a00 */
[----:B--2---:R-:W-:Y:S02]  /*59110*/  HMMA.16816.F32.BF16 R24, R12, R26, R20 ;  /* 0x0000001a0c18723c */ /* 0x004fe40000041814 */
[----:B------:R-:W2:Y:S04]  /*59120*/  LDL.LU.64 R22, [R1+0x6fa8] ;  /* 0x006fa80001167983 */ /* 0x000ea80000300a00 */
[----:B------:R-:W2:-:S13]  /*59130*/  LDL.LU.64 R20, [R1+0x6fa0] ;  /* 0x006fa00001147983 */ /* 0x000e9a0000300a00 */
[----:B------:R-:W-:Y:S04]  /*59140*/  STL.64 [R1+0x9f0], R24 ;  /* 0x0009f01801007387 */ /* 0x000fe80000100a00 */
[----:B------:R0:W-:Y:S04]  /*59150*/  STL.64 [R1+0x9f8], R26 ;  /* 0x0009f81a01007387 */ /* 0x0001e80000100a00 */
[----:B0-----:R-:W2:Y:S02]  /*59160*/  LDL.LU.64 R26, [R1+0x6f98] ;  /* 0x006f9800011a7983 */ /* 0x001ea40000300a00 */
[----:B--2---:R-:W-:Y:S01]  /*59170*/  HMMA.16816.F32.BF16 R20, R12, R26, R20 ;  /* 0x0000001a0c14723c */ /* 0x004fe20000041814 */
[----:B------:R-:W-:-:S02]  /*59180*/  IMAD.MOV.U32 R2, RZ, RZ, R26 ;  /* 0x000000ffff027224 */ /* 0x000fc400078e001a */
[----:B------:R-:W-:-:S15]  /*59190*/  IMAD.MOV.U32 R0, RZ, RZ, R27 ;  /* 0x000000ffff007224 */ /* 0x000fde00078e001b */
[----:B------:R-:W-:Y:S01]  /*591a0*/  NOP ;  /* 0x0000000000007918 */ /* 0x000fe20000000000 */
[----:B------:R-:W-:Y:S04]  /*591b0*/  STL.64 [R1+0x9e0], R20 ;  /* 0x0009e01401007387 */ /* 0x000fe80000100a00 */
[----:B------:R0:W-:Y:S04]  /*591c0*/  STL.64 [R1+0x9e8], R22 ;  /* 0x0009e81601007387 */ /* 0x0001e80000100a00 */
[----:B0-----:R-:W3:Y:S04]  /*591d0*/  LDL.LU.64 R22, [R1+0x6f90] ;  /* 0x006f900001167983 */ /* 0x001ee80000300a00 */
[----:B------:R-:W3:Y:S04]  /*591e0*/  LDL.LU.64 R20, [R1+0x6f88] ;  /* 0x006f880001147983 */ /* 0x000ee80000300a00 */
[----:B------:R-:W4:Y:S04]  /*591f0*/  LDL.LU.64 R26, [R1+0x6f80] ;  /* 0x006f8000011a7983 */ /* 0x000f280000300a00 */
[----:B------:R-:W2:Y:S01]  /*59200*/  LDL.LU.64 R24, [R1+0x6f78] ;  /* 0x006f780001187983 */ /* 0x000ea20000300a00 */
[----:B----4-:R-:W-:-:S15]  /*59210*/  HMMA.16816.F32.BF16 R4, R12, R26, R4 ;  /* 0x0000001a0c04723c */ /* 0x010fde0000041804 */
[----:B------:R-:W-:-:S04]  /*59220*/  NOP ;  /* 0x0000000000007918 */ /* 0x000fc80000000000 */
[----:B------:R0:W-:Y:S04]  /*59230*/  STL.64 [R1+0x9d0], R4 ;  /* 0x0009d00401007387 */ /* 0x0001e80000100a00 */
[----:B------:R1:W-:Y:S04]  /*59240*/  STL.64 [R1+0x9d8], R6 ;  /* 0x0009d80601007387 */ /* 0x0003e80000100a00 */
[----:B0-----:R-:W4:Y:S04]  /*59250*/  LDL.LU R4, [R1+0x3f0] ;  /* 0x0003f00001047983 */ /* 0x001f280000300800 */
[----:B------:R-:W4:Y:S04]  /*59260*/  LDL.LU R5, [R1+0x3f4] ;  /* 0x0003f40001057983 */ /* 0x000f280000300800 */
[----:B-1----:R-:W2:Y:S04]  /*59270*/  LDL.LU R6, [R1+0x3f8] ;  /* 0x0003f80001067983 */ /* 0x002ea80000300800 */
[----:B------:R-:W2:Y:S01]  /*59280*/  LDL.LU R7, [R1+0x3fc] ;  /* 0x0003fc0001077983 */ /* 0x000ea20000300800 */
[C---:B---3--:R-:W-:Y:S03]  /*59290*/  HMMA.16816.F32.BF16 R20, R12.reuse, R18, R20 ;  /* 0x000000120c14723c */ /* 0x048fe60000041814 */
[----:B--2---:R-:W-:Y:S04]  /*592a0*/  STL.64 [R1+0x6f70], R6 ;  /* 0x006f700601007387 */ /* 0x004fe80000100a00 */
[----:B----4-:R0:W-:Y:S04]  /*592b0*/  STL.64 [R1+0x6f68], R4 ;  /* 0x006f680401007387 */ /* 0x0101e80000100a00 */
[----:B0-----:R-:W2:Y:S04]  /*592c0*/  LDL.LU R4, [R1+0x400] ;  /* 0x0004000001047983 */ /* 0x001ea80000300800 */
[----:B------:R-:W2:Y:S04]  /*592d0*/  LDL.LU R5, [R1+0x404] ;  /* 0x0004040001057983 */ /* 0x000ea80000300800 */
[----:B------:R-:W2:Y:S04]  /*592e0*/  LDL.LU R6, [R1+0x408] ;  /* 0x0004080001067983 */ /* 0x000ea80000300800 */
[----:B------:R-:W2:Y:S04]  /*592f0*/  LDL.LU R7, [R1+0x40c] ;  /* 0x00040c0001077983 */ /* 0x000ea80000300800 */
[----:B------:R-:W2:Y:S04]  /*59300*/  LDL.64 R10, [R1+0x48] ;  /* 0x00004800010a7983 */ /* 0x000ea80000100a00 */
[----:B------:R0:W-:Y:S04]  /*59310*/  STL.64 [R1+0x6f20], R26 ;  /* 0x006f201a01007387 */ /* 0x0001e80000100a00 */
[----:B------:R-:W-:Y:S04]  /*59320*/  STL.64 [R1+0x6f18], R24 ;  /* 0x006f181801007387 */ /* 0x000fe80000100a00 */
[----:B0-----:R-:W3:Y:S04]  /*59330*/  LDL.64 R26, [R1+0x18] ;  /* 0x00001800011a7983 */ /* 0x001ee80000100a00 */
[----:B---3--:R-:W-:Y:S04]  /*59340*/  STL.64 [R1+0x6f30], R26 ;  /* 0x006f301a01007387 */ /* 0x008fe80000100a00 */
[----:B------:R-:W-:Y:S04]  /*59350*/  STL.64 [R1+0x9c0], R20 ;  /* 0x0009c01401007387 */ /* 0x000fe80000100a00 */
[----:B------:R-:W-:Y:S04]  /*59360*/  STL.64 [R1+0x9c8], R22 ;  /* 0x0009c81601007387 */ /* 0x000fe80000100a00 */
[----:B------:R0:W-:Y:S04]  /*59370*/  STL.64 [R1+0x6f10], R18 ;  /* 0x006f101201007387 */ /* 0x0001e80000100a00 */
[----:B------:R-:W3:Y:S04]  /*59380*/  LDL.LU R16, [R1+0x2a0] ;  /* 0x0002a00001107983 */ /* 0x000ee80000300800 */
[----:B------:R-:W3:Y:S04]  /*59390*/  LDL.LU R17, [R1+0x2a4] ;  /* 0x0002a40001117983 */ /* 0x000ee80000300800 */
[----:B0-----:R-:W3:Y:S04]  /*593a0*/  LDL.LU R18, [R1+0x2a8] ;  /* 0x0002a80001127983 */ /* 0x001ee80000300800 */
[----:B------:R-:W3:Y:S04]  /*593b0*/  LDL.LU R19, [R1+0x2ac] ;  /* 0x0002ac0001137983 */ /* 0x000ee80000300800 */
[----:B------:R-:W4:Y:S04]  /*593c0*/  LDL.LU R20, [R1+0xc0] ;  /* 0x0000c00001147983 */ /* 0x000f280000300800 */
[----:B------:R-:W4:Y:S04]  /*593d0*/  LDL.LU R21, [R1+0xc4] ;  /* 0x0000c40001157983 */ /* 0x000f280000300800 */
[----:B------:R-:W3:Y:S04]  /*593e0*/  LDL.LU R22, [R1+0xc8] ;  /* 0x0000c80001167983 */ /* 0x000ee80000300800 */
[----:B------:R-:W3:Y:S01]  /*593f0*/  LDL.LU R23, [R1+0xcc] ;  /* 0x0000cc0001177983 */ /* 0x000ee20000300800 */
[----:B--2---:R-:W-:Y:S03]  /*59400*/  HMMA.16816.F32.BF16 R4, R12, R10, R4 ;  /* 0x0000000a0c04723c */ /* 0x004fe60000041804 */
[----:B---3--:R0:W-:Y:S04]  /*59410*/  STL.64 [R1+0x6e98], R22 ;  /* 0x006e981601007387 */ /* 0x0081e80000100a00 */
[----:B----4-:R1:W-:Y:S01]  /*59420*/  STL.64 [R1+0x6e90], R20 ;  /* 0x006e901401007387 */ /* 0x0103e20000100a00 */
[----:B0-----:R-:W-:-:S02]  /*59430*/  IMAD.MOV.U32 R22, RZ, RZ, R2 ;  /* 0x000000ffff167224 */ /* 0x001fc400078e0002 */
[----:B------:R-:W-:-:S05]  /*59440*/  IMAD.MOV.U32 R23, RZ, RZ, R0 ;  /* 0x000000ffff177224 */ /* 0x000fca00078e0000 */
[----:B------:R0:W-:Y:S04]  /*59450*/  STL.64 [R1+0x6f28], R22 ;  /* 0x006f281601007387 */ /* 0x0001e80000100a00 */
[----:B-1----:R-:W2:Y:S04]  /*59460*/  LDL.LU R20, [R1+0x280] ;  /* 0x0002800001147983 */ /* 0x002ea80000300800 */
[----:B------:R-:W2:Y:S04]  /*59470*/  LDL.LU R21, [R1+0x284] ;  /* 0x0002840001157983 */ /* 0x000ea80000300800 */
[----:B0-----:R-:W3:Y:S04]  /*59480*/  LDL.LU R22, [R1+0x288] ;  /* 0x0002880001167983 */ /* 0x001ee80000300800 */
[----:B------:R-:W3:Y:S01]  /*59490*/  LDL.LU R23, [R1+0x28c] ;  /* 0x00028c0001177983 */ /* 0x000ee20000300800 */
[----:B------:R-:W-:-:S02]  /*594a0*/  IMAD.MOV.U32 R2, RZ, RZ, R10 ;  /* 0x000000ffff027224 */ /* 0x000fc400078e000a */
[----:B------:R-:W-:Y:S01]  /*594b0*/  IMAD.MOV.U32 R0, RZ, RZ, R11 ;  /* 0x000000ffff007224 */ /* 0x000fe200078e000b */
[----:B---3--:R-:W-:Y:S04]  /*594c0*/  STL.64 [R1+0x6f40], R22 ;  /* 0x006f401601007387 */ /* 0x008fe80000100a00 */
[----:B--2---:R0:W-:Y:S04]  /*594d0*/  STL.64 [R1+0x6f38], R20 ;  /* 0x006f381401007387 */ /* 0x0041e80000100a00 */
        /* <DEDUP_REMOVED lines=8> */
[----:B------:R-:W3:Y:S01]  /*59560*/  LDL.LU.64 R10, [R1+0x6f60] ;  /* 0x006f6000010a7983 */ /* 0x000ee20000300a00 */
[----:B------:R-:W-:-:S02]  /*59570*/  IMAD.MOV.U32 R27, RZ, RZ, R3 ;  /* 0x000000ffff1b7224 */ /* 0x000fc400078e0003 */
[----:B------:R-:W-:Y:S01]  /*59580*/  IMAD.MOV.U32 R26, RZ, RZ, R8 ;  /* 0x000000ffff1a7224 */ /* 0x000fe200078e0008 */
[----:B---3--:R-:W-:Y:S01]  /*59590*/  HMMA.16816.F32.BF16 R4, R12, R10, R4 ;  /* 0x0000000a0c04723c */ /* 0x008fe20000041804 */
[----:B------:R-:W-:-:S15]  /*595a0*/  IMAD.MOV.U32 R3, RZ, RZ, R11 ;  /* 0x000000ffff037224 */ /* 0x000fde00078e000b */
[----:B------:R-:W-:-:S03]  /*595b0*/  NOP ;  /* 0x0000000000007918 */ /* 0x000fc60000000000 */
[----:B------:R-:W-:Y:S04]  /*595c0*/  STL.64 [R1+0x9a0], R4 ;  /* 0x0009a00401007387 */ /* 0x000fe80000100a00 */
[----:B------:R0:W-:Y:S04]  /*595d0*/  STL.64 [R1+0x9a8], R6 ;  /* 0x0009a80601007387 */ /* 0x0001e80000100a00 */
[----:B0-----:R-:W3:Y:S01]  /*595e0*/  LDL.LU.64 R6, [R1+0x6f58] ;  /* 0x006f580001067983 */ /* 0x001ee20000300a00 */
[----:B------:R-:W-:-:S03]  /*595f0*/  IMAD.MOV.U32 R4, RZ, RZ, R10 ;  /* 0x000000ffff047224 */ /* 0x000fc600078e000a */
[----:B------:R-:W2:Y:S04]  /*59600*/  LDL.LU.64 R10, [R1+0x6f50] ;  /* 0x006f5000010a7983 */ /* 0x000ea80000300a00 */
[----:B------:R-:W2:Y:S01]  /*59610*/  LDL.LU.64 R8, [R1+0x6f48] ;  /* 0x006f480001087983 */ /* 0x000ea20000300a00 */
[----:B---3--:R-:W-:Y:S03]  /*59620*/  HMMA.16816.F32.BF16 R16, R12, R6, R16 ;  /* 0x000000060c10723c */ /* 0x008fe60000041810 */
[----:B------:R-:W-:Y:S05]  /*59630*/  STL.64 [R1+0x6ee8], R6 ;  /* 0x006ee80601007387 */ /* 0x000fea0000100a00 */
[----:B--2---:R-:W-:Y:S01]  /*59640*/  HMMA.16816.F32.BF16 R24, R8, R26, R20 ;  /* 0x0000001a0818723c */ /* 0x004fe20000041814 */
[----:B------:R-:W-:-:S02]  /*59650*/  IMAD.MOV.U32 R14, RZ, RZ, R2 ;  /* 0x000000ffff0e7224 */ /* 0x000fc400078e0002 */
[----:B------:R-:W-:-:S08]  /*59660*/  IMAD.MOV.U32 R15, RZ, RZ, R0 ;  /* 0x000000ffff0f7224 */ /* 0x000fd000078e0000 */
[----:B------:R0:W-:Y:S04]  /*59670*/  STL.64 [R1+0x880], R16 ;  /* 0x0008801001007387 */ /* 0x0001e80000100a00 */
[----:B------:R1:W-:Y:S04]  /*59680*/  STL.64 [R1+0x888], R18 ;  /* 0x0008881201007387 */ /* 0x0003e80000100a00 */
[----:B0-----:R-:W2:Y:S04]  /*59690*/  LDL.LU R16, [R1+0x260] ;  /* 0x0002600001107983 */ /* 0x001ea80000300800 */
[----:B------:R-:W2:Y:S04]  /*596a0*/  LDL.LU R17, [R1+0x264] ;  /* 0x0002640001117983 */ /* 0x000ea80000300800 */
[----:B-1----:R-:W2:Y:S04]  /*596b0*/  LDL.LU R18, [R1+0x268] ;  /* 0x0002680001127983 */ /* 0x002ea80000300800 */
[----:B------:R-:W2:Y:S04]  /*596c0*/  LDL.LU R19, [R1+0x26c] ;  /* 0x00026c0001137983 */ /* 0x000ea80000300800 */
[----:B------:R0:W-:Y:S04]  /*596d0*/  STL.64 [R1+0x6f08], R14 ;  /* 0x006f080e01007387 */ /* 0x0001e80000100a00 */
[----:B------:R-:W3:Y:S04]  /*596e0*/  LDL.LU R12, [R1+0x270] ;  /* 0x00027000010c7983 */ /* 0x000ee80000300800 */
[----:B------:R-:W3:Y:S04]  /*596f0*/  LDL.LU R13, [R1+0x274] ;  /* 0x00027400010d7983 */ /* 0x000ee80000300800 */
[----:B0-----:R-:W3:Y:S04]  /*59700*/  LDL.LU R14, [R1+0x278] ;  /* 0x00027800010e7983 */ /* 0x001ee80000300800 */
[----:B------:R-:W3:Y:S04]  /*59710*/  LDL.LU R15, [R1+0x27c] ;  /* 0x00027c00010f7983 */ /* 0x000ee80000300800 */
[----:B------:R-:W4:Y:S04]  /*59720*/  LDL.LU.64 R22, [R1+0x6f40] ;  /* 0x006f400001167983 */ /* 0x000f280000300a00 */
[----:B------:R-:W4:Y:S04]  /*59730*/  LDL.LU.64 R20, [R1+0x6f38] ;  /* 0x006f380001147983 */ /* 0x000f280000300a00 */
[----:B------:R-:W-:Y:S04]  /*59740*/  STL.64 [R1+0x790], R24 ;  /* 0x0007901801007387 */ /* 0x000fe80000100a00 */
[----:B------:R0:W-:Y:S04]  /*59750*/  STL.64 [R1+0x798], R26 ;  /* 0x0007981a01007387 */ /* 0x0001e80000100a00 */
[----:B0-----:R-:W4:Y:S02]  /*59760*/  LDL.LU.64 R26, [R1+0x6f30] ;  /* 0x006f3000011a7983 */ /* 0x001f240000300a00 */
[----:B----4-:R-:W-:-:S15]  /*59770*/  HMMA.16816.F32.BF16 R20, R8, R26, R20 ;  /* 0x0000001a0814723c */ /* 0x010fde0000041814 */
[----:B------:R-:W-:-:S04]  /*59780*/  NOP ;  /* 0x0000000000007918 */ /* 0x000fc80000000000 */
[----:B------:R-:W-:Y:S04]  /*59790*/  STL.64 [R1+0x780], R20 ;  /* 0x0007801401007387 */ /* 0x000fe80000100a00 */
[----:B------:R0:W-:Y:S04]  /*597a0*/  STL.64 [R1+0x788], R22 ;  /* 0x0007881601007387 */ /* 0x0001e80000100a00 */
[----:B0-----:R-:W3:Y:S01]  /*597b0*/  LDL.LU.64 R22, [R1+0x6f28] ;  /* 0x006f280001167983 */ /* 0x001ee20000300a00 */
[----:B------:R-:W-:Y:S02]  /*597c0*/  IMAD.MOV.U32 R2, RZ, RZ, R26 ;  /* 0x000000ffff027224 */ /* 0x000fe400078e001a */
[----:B------:R-:W-:-:S02]  /*597d0*/  IMAD.MOV.U32 R0, RZ, RZ, R27 ;  /* 0x000000ffff007224 */ /* 0x000fc400078e001b */
[----:B------:R-:W2:Y:S01]  /*597e0*/  LDL.LU.64 R26, [R1+0x6f20] ;  /* 0x006f2000011a7983 */ /* 0x000ea20000300a00 */
[----:B------:R-:W-:-:S03]  /*597f0*/  IMAD.MOV.U32 R6, RZ, RZ, R4 ;  /* 0x000000ffff067224 */ /* 0x000fc600078e0004 */
[----:B------:R-:W4:Y:S01]  /*59800*/  LDL.LU.64 R24, [R1+0x6f18] ;  /* 0x006f180001187983 */ /* 0x000f220000300a00 */
[----:B------:R-:W-:Y:S01]  /*59810*/  IMAD.MOV.U32 R7, RZ, RZ, R3 ;  /* 0x000000ffff077224 */ /* 0x000fe200078e0003 */
[----:B---3--:R-:W-:-:S15]  /*59820*/  HMMA.16816.F32.BF16 R12, R8, R22, R12 ;  /* 0x00000016080c723c */ /* 0x008fde000004180c */
[----:B------:R-:W-:-:S04]  /*59830*/  NOP ;  /* 0x0000000000007918 */ /* 0x000fc80000000000 */
[----:B------:R0:W-:Y:S04]  /*59840*/  STL.64 [R1+0x770], R12 ;  /* 0x0007700c01007387 */ /* 0x0001e80000100a00 */
[----:B------:R1:W-:Y:S04]  /*59850*/  STL.64 [R1+0x778], R14 ;  /* 0x0007780e01007387 */ /* 0x0003e80000100a00 */
[----:B0-----:R-:W3:Y:S04]  /*59860*/  LDL.LU R12, [R1+0x250] ;  /* 0x00025000010c7983 */ /* 0x001ee80000300800 */
[----:B------:R-:W3:Y:S04]  /*59870*/  LDL.LU R13, [R1+0x254] ;  /* 0x00025400010d7983 */ /* 0x000ee80000300800 */
[----:B-1----:R-:W3:Y:S04]  /*59880*/  LDL.LU R14, [R1+0x258] ;  /* 0x00025800010e7983 */ /* 0x002ee80000300800 */
[----:B------:R-:W3:Y:S04]  /*59890*/  LDL.LU R15, [R1+0x25c] ;  /* 0x00025c00010f7983 */ /* 0x000ee80000300800 */
[----:B------:R0:W-:Y:S04]  /*598a0*/  STL.64 [R1+0x6f00], R6 ;  /* 0x006f000601007387 */ /* 0x0001e80000100a00 */
[----:B------:R-:W3:Y:S04]  /*598b0*/  LDL.LU R4, [R1+0x240] ;  /* 0x0002400001047983 */ /* 0x000ee80000300800 */
[----:B------:R-:W3:Y:S04]  /*598c0*/  LDL.LU R5, [R1+0x244] ;  /* 0x0002440001057983 */ /* 0x000ee80000300800 */
[----:B0-----:R-:W3:Y:S04]  /*598d0*/  LDL.LU R6, [R1+0x248] ;  /* 0x0002480001067983 */ /* 0x001ee80000300800 */
[----:B------:R-:W3:Y:S04]  /*598e0*/  LDL.LU R7, [R1+0x24c] ;  /* 0x00024c0001077983 */ /* 0x000ee80000300800 */
[----:B------:R0:W-:Y:S02]  /*598f0*/  STL.64 [R1+0x6eb0], R22 ;  /* 0x006eb01601007387 */ /* 0x0001e40000100a00 */
[----:B0-----:R-:W-:-:S02]  /*59900*/  IMAD.MOV.U32 R22, RZ, RZ, R2 ;  /* 0x000000ffff167224 */ /* 0x001fc400078e0002 */
[----:B------:R-:W-:-:S05]  /*59910*/  IMAD.MOV.U32 R23, RZ, RZ, R0 ;  /* 0x000000ffff177224 */ /* 0x000fca00078e0000 */
[----:B------:R0:W-:Y:S04]  /*59920*/  STL.64 [R1+0x6ec8], R22 ;  /* 0x006ec81601007387 */ /* 0x0001e80000100a00 */
[----:B0-----:R-:W3:Y:S01]  /*59930*/  LDL.64 R22, [R1+0x28] ;  /* 0x0000280001167983 */ /* 0x001ee20000100a00 */
[C---:B--2---:R-:W-:Y:S03]  /*59940*/  HMMA.16816.F32.BF16 R16, R8.reuse, R26, R16 ;  /* 0x0000001a0810723c */ /* 0x044fe60000041810 */
[----:B---3--:R0:W-:Y:S04]  /*59950*/  STL.64 [R1+0x6ee0], R22 ;  /* 0x006ee01601007387 */ /* 0x0081e80000100a00 */
        /* <DEDUP_REMOVED lines=13> */
[----:B------:R-:W-:Y:S04]  /*59a30*/  STL.64 [R1+0x6ea8], R26 ;  /* 0x006ea81a01007387 */ /* 0x000fe80000100a00 */
[----:B----4-:R0:W-:Y:S04]  /*59a40*/  STL.64 [R1+0x6ea0], R24 ;  /* 0x006ea01801007387 */ /* 0x0101e80000100a00 */
[----:B0-----:R-:W4:Y:S04]  /*59a50*/  LDL.LU R24, [R1+0xd0] ;  /* 0x0000d00001187983 */ /* 0x001f280000300800 */
[----:B------:R-:W4:Y:S04]  /*59a60*/  LDL.LU R25, [R1+0xd4] ;  /* 0x0000d40001197983 */ /* 0x000f280000300800 */
[----:B------:R-:W2:Y:S04]  /*59a70*/  LDL.LU R26, [R1+0xd8] ;  /* 0x0000d800011a7983 */ /* 0x000ea80000300800 */
        /* <DEDUP_REMOVED lines=21> */
[----:B---3--:R-:W-:Y:S03]  /*59bd0*/  HMMA.16816.F32.BF16 R4, R8, R6, R20 ;  /* 0x000000060804723c */ /* 0x008fe60000041814 */
[----:B------:R-:W3:Y:S04]  /*59be0*/  LDL.LU.64 R22, [R1+0x6ef8] ;  /* 0x006ef80001167983 */ /* 0x000ee80000300a00 */
[----:B------:R-:W3:-:S12]  /*59bf0*/  LDL.LU.64 R20, [R1+0x6ef0] ;  /* 0x006ef00001147983 */ /* 0x000ed80000300a00 */
[----:B------:R-:W-:Y:S04]  /*59c00*/  STL.64 [R1+0x650], R4 ;  /* 0x0006500401007387 */ /* 0x000fe80000100a00 */
[----:B------:R0:W-:Y:S04]  /*59c10*/  STL.64 [R1+0x658], R6 ;  /* 0x0006580601007387 */ /* 0x0001e80000100a00 */
[----:B0-----:R-:W3:Y:S02]  /*59c20*/  LDL.LU.64 R6, [R1+0x6ee8] ;  /* 0x006ee80001067983 */ /* 0x001ee40000300a00 */
[----:B---3--:R-:W-:Y:S02]  /*59c30*/  HMMA.16816.F32.BF16 R8, R8, R6, R20 ;  /* 0x000000060808723c */ /* 0x008fe40000041814 */
[----:B------:R-:W3:Y:S01]  /*59c40*/  LDL.LU.64 R22, [R1+0x6ee0] ;  /* 0x006ee00001167983 */ /* 0x000ee20000300a00 */
[----:B------:R-:W-:-:S02]  /*59c50*/  IMAD.MOV.U32 R0, RZ, RZ, R6 ;  /* 0x000000ffff007224 */ /* 0x000fc400078e0006 */
[----:B------:R-:W-:-:S14]  /*59c60*/  IMAD.MOV.U32 R2, RZ, RZ, R7 ;  /* 0x000000ffff027224 */ /* 0x000fdc00078e0007 */
[----:B------:R0:W-:Y:S04]  /*59c70*/  STL.64 [R1+0x640], R8 ;  /* 0x0006400801007387 */ /* 0x0001e80000100a00 */
[----:B------:R1:W-:Y:S04]  /*59c80*/  STL.64 [R1+0x648], R10 ;  /* 0x0006480a01007387 */ /* 0x0003e80000100a00 */
[----:B------:R-:W3:Y:S04]  /*59c90*/  LDL.LU.64 R6, [R1+0x6ed8] ;  /* 0x006ed80001067983 */ /* 0x000ee80000300a00 */
[----:B------:R-:W3:Y:S04]  /*59ca0*/  LDL.LU.64 R4, [R1+0x6ed0] ;  /* 0x006ed00001047983 */ /* 0x000ee80000300a00 */
[----:B0-----:R-:W3:Y:S04]  /*59cb0*/  LDL.LU R8, [R1+0xf0] ;  /* 0x0000f00001087983 */ /* 0x001ee80000300800 */
[----:B------:R-:W3:Y:S04]  /*59cc0*/  LDL.LU R9, [R1+0xf4] ;  /* 0x0000f40001097983 */ /* 0x000ee80000300800 */
[----:B-1----:R-:W3:Y:S04]  /*59cd0*/  LDL.LU R10, [R1+0xf8] ;  /* 0x0000f800010a7983 */ /* 0x002ee80000300800 */
[----:B------:R-:W3:Y:S02]  /*59ce0*/  LDL.LU R11, [R1+0xfc] ;  /* 0x0000fc00010b7983 */ /* 0x000ee40000300800 */
[----:B---3--:R-:W-:-:S15]  /*59cf0*/  HMMA.16816.F32.BF16 R8, R4, R22, R8 ;  /* 0x000000160408723c */ /* 0x008fde0000041808 */
[----:B------:R-:W-:-:S04]  /*59d00*/  NOP ;  /* 0x0000000000007918 */ /* 0x000fc80000000000 */
[----:B------:R0:W-:Y:S04]  /*59d10*/  STL.64 [R1+0x680], R8 ;  /* 0x0006800801007387 */ /* 0x0001e80000100a00 */
[----:B------:R-:W-:Y:S01]  /*59d20*/  STL.64 [R1+0x688], R10 ;  /* 0x0006880a01007387 */ /* 0x000fe20000100a00 */
[----:B0-----:R-:W-:Y:S02]  /*59d30*/  IMAD.MOV.U32 R9, RZ, RZ, R22 ;  /* 0x000000ffff097224 */ /* 0x001fe400078e0016 */
[----:B------:R-:W-:Y:S02]  /*59d40*/  IMAD.MOV.U32 R8, RZ, RZ, R23 ;  /* 0x000000ffff087224 */ /* 0x000fe400078e0017 */
[----:B------:R-:W2:Y:S04]  /*59d50*/  LDL.LU.64 R22, [R1+0x6ec8] ;  /* 0x006ec80001167983 */ /* 0x000ea80000300a00 */
[----:B------:R0:W-:Y:S04]  /*59d60*/  STL.64 [R1+0x6e80], R8 ;  /* 0x006e800801007387 */ /* 0x0001e80000100a00 */
[----:B0-----:R-:W3:Y:S04]  /*59d70*/  LDL.LU R8, [R1+0x3d0] ;  /* 0x0003d00001087983 */ /* 0x001ee80000300800 */
[----:B------:R-:W3:Y:S04]  /*59d80*/  LDL.LU R9, [R1+0x3d4] ;  /* 0x0003d40001097983 */ /* 0x000ee80000300800 */
[----:B------:R-:W3:Y:S04]  /*59d90*/  LDL.LU R10, [R1+0x3d8] ;  /* 0x0003d800010a7983 */ /* 0x000ee80000300800 */
[----:B------:R-:W3:Y:S01]  /*59da0*/  LDL.LU R11, [R1+0x3dc] ;  /* 0x0003dc00010b7983 */ /* 0x000ee20000300800 */
        /* <DEDUP_REMOVED lines=11> */
[----:B0-----:R-:W3:Y:S04]  /*59e60*/  LDL.LU.64 R22, [R1+0x6e98] ;  /* 0x006e980001167983 */ /* 0x001ee80000300a00 */
[----:B------:R-:W3:Y:S01]  /*59e70*/  LDL.LU.64 R20, [R1+0x6e90] ;  /* 0x006e900001147983 */ /* 0x000ee20000300a00 */
[C---:B----4-:R-:W-:Y:S03]  /*59e80*/  HMMA.16816.F32.BF16 R12, R4.reuse, R18, R12 ;  /* 0x00000012040c723c */ /* 0x050fe6000004180c */
[----:B--2---:R0:W-:Y:S05]  /*59e90*/  STL.64 [R1+0x6e40], R26 ;  /* 0x006e401a01007387 */ /* 0x0041ea0000100a00 */
[----:B---3--:R-:W-:Y:S01]  /*59ea0*/  HMMA.16816.F32.BF16 R20, R4, R26, R20 ;  /* 0x0000001a0414723c */ /* 0x008fe20000041814 */
[----:B0-----:R-:W-:-:S15]  /*59eb0*/  LOP3.LUT R27, R29, 0x40, RZ, 0x3c, !PT ;  /* 0x000000401d1b7812 */ /* 0x001fde00078e3cff */
[----:B------:R-:W-:-:S03]  /*59ec0*/  NOP ;  /* 0x0000000000007918 */ /* 0x000fc60000000000 */
[----:B------:R-:W-:Y:S04]  /*59ed0*/  STL.64 [R1+0x6b0], R20 ;  /* 0x0006b01401007387 */ /* 0x000fe80000100a00 */
[----:B------:R-:W-:Y:S04]  /*59ee0*/  STL.64 [R1+0x6b8], R22 ;  /* 0x0006b81601007387 */ /* 0x000fe80000100a00 */
[----:B------:R-:W0:Y:S04]  /*59ef0*/  LDSM.16.MT88.4 R20, [R27+UR5+0x4180] ;  /* 0x004180051b14783b */ /* 0x000e280008004200 */
[----:B------:R-:W-:Y:S04]  /*59f00*/  STL.64 [R1+0x6e38], R24 ;  /* 0x006e381801007387 */ /* 0x000fe80000100a00 */
[----:B0-----:R0:W-:Y:S04]  /*59f10*/  STL.64 [R1+0x6e70], R22 ;  /* 0x006e701601007387 */ /* 0x0011e80000100a00 */
[----:B------:R-:W-:Y:S04]  /*59f20*/  STL.64 [R1+0x6e68], R20 ;  /* 0x006e681401007387 */ /* 0x000fe80000100a00 */
[----:B0-----:R-:W2:Y:S04]  /*59f30*/  LDL.64 R22, [R1+0x38] ;  /* 0x0000380001167983 */ /* 0x001ea80000100a00 */
[----:B------:R-:W-:Y:S04]  /*59f40*/  STL.64 [R1+0x730], R12 ;  /* 0x0007300c01007387 */ /* 0x000fe80000100a00 */
[----:B------:R0:W-:Y:S04]  /*59f50*/  STL.64 [R1+0x738], R14 ;  /* 0x0007380e01007387 */ /* 0x0001e80000100a00 */
[----:B0-----:R-:W3:Y:S01]  /*59f60*/  LDL.LU.64 R14, [R1+0x6e88] ;  /* 0x006e8800010e7983 */ /* 0x001ee20000300a00 */
[----:B------:R-:W-:-:S02]  /*59f70*/  IMAD.MOV.U32 R28, RZ, RZ, R18 ;  /* 0x000000ffff1c7224 */ /* 0x000fc400078e0012 */
[----:B------:R-:W-:Y:S02]  /*59f80*/  IMAD.MOV.U32 R3, RZ, RZ, R19 ;  /* 0x000000ffff037224 */ /* 0x000fe400078e0013 */
[----:B------:R-:W0:Y:S04]  /*59f90*/  LDSM.16.MT88.4 R16, [R27+UR5+0x4200] ;  /* 0x004200051b10783b */ /* 0x000e280008004200 */
[----:B0-----:R-:W-:Y:S04]  /*59fa0*/  STL.64 [R1+0x6de8], R18 ;  /* 0x006de81201007387 */ /* 0x001fe80000100a00 */
[----:B------:R0:W-:Y:S04]  /*59fb0*/  STL.64 [R1+0x6de0], R16 ;  /* 0x006de01001007387 */ /* 0x0001e80000100a00 */
[----:B0-----:R-:W4:Y:S04]  /*59fc0*/  LDL.LU R16, [R1+0x5a0] ;  /* 0x0005a00001107983 */ /* 0x001f280000300800 */
[----:B------:R-:W4:Y:S04]  /*59fd0*/  LDL.LU R17, [R1+0x5a4] ;  /* 0x0005a40001117983 */ /* 0x000f280000300800 */
[----:B------:R-:W4:Y:S04]  /*59fe0*/  LDL.LU R18, [R1+0x5a8] ;  /* 0x0005a80001127983 */ /* 0x000f280000300800 */
[----:B------:R-:W4:Y:S01]  /*59ff0*/  LDL.LU R19, [R1+0x5ac] ;  /* 0x0005ac0001137983 */ /* 0x000f220000300800 */
[----:B---3--:R-:W-:Y:S03]  /*5a000*/  HMMA.16816.F32.BF16 R12, R4, R14, R8 ;  /* 0x0000000e040c723c */ /* 0x008fe60000041808 */
[----:B------:R-:W3:-:S15]  /*5a010*/  LDL.LU.64 R8, [R1+0x6e80] ;  /* 0x006e800001087983 */ /* 0x000ede0000300a00 */
[----:B------:R-:W-:Y:S01]  /*5a020*/  NOP ;  /* 0x0000000000007918 */ /* 0x000fe20000000000 */
[----:B------:R-:W-:Y:S04]  /*5a030*/  STL.64 [R1+0x980], R12 ;  /* 0x0009800c01007387 */ /* 0x000fe80000100a00 */
[----:B------:R-:W-:Y:S04]  /*5a040*/  STL.64 [R1+0x988], R14 ;  /* 0x0009880e01007387 */ /* 0x000fe80000100a00 */
[----:B------:R-:W0:Y:S04]  /*5a050*/  LDSM.16.MT88.4 R12, [R27+UR5+0x4280] ;  /* 0x004280051b0c783b */ /* 0x000e280008004200 */
[----:B0-----:R0:W-:Y:S04]  /*5a060*/  STL.64 [R1+0x6d70], R14 ;  /* 0x006d700e01007387 */ /* 0x0011e80000100a00 */
[----:B------:R-:W-:Y:S04]  /*5a070*/  STL.64 [R1+0x6d68], R12 ;  /* 0x006d680c01007387 */ /* 0x000fe80000100a00 */
[----:B0-----:R-:W3:Y:S01]  /*5a080*/  LDL.64 R14, [R1+0x8] ;  /* 0x00000800010e7983 */ /* 0x001ee20000100a00 */
[----:B--2---:R-:W-:-:S02]  /*5a090*/  IMAD.MOV.U32 R11, RZ, RZ, R22 ;  /* 0x000000ffff0b7224 */ /* 0x004fc400078e0016 */
[----:B------:R-:W-:Y:S01]  /*5a0a0*/  IMAD.MOV.U32 R10, RZ, RZ, R23 ;  /* 0x000000ffff0a7224 */ /* 0x000fe200078e0017 */
[----:B---3--:R4:W-:Y:S02]  /*5a0b0*/  STL.64 [R1+0x6e48], R14 ;  /* 0x006e480e01007387 */ /* 0x0089e40000100a00 */
[----:B----4-:R-:W-:-:S15]  /*5a0c0*/  HMMA.16816.F32.BF16 R12, R4, R22, R16 ;  /* 0x00000016040c723c */ /* 0x010fde0000041810 */
[----:B------:R-:W-:-:S04]  /*5a0d0*/  NOP ;  /* 0x0000000000007918 */ /* 0x000fc80000000000 */
[----:B------:R0:W-:Y:S04]  /*5a0e0*/  STL.64 [R1+0xb40], R12 ;  /* 0x000b400c01007387 */ /* 0x0001e80000100a00 */
[----:B------:R1:W-:Y:S04]  /*5a0f0*/  STL.64 [R1+0xb48], R14 ;  /* 0x000b480e01007387 */ /* 0x0003e80000100a00 */
[----:B------:R-:W2:Y:S04]  /*5a100*/  LDL.LU R20, [R1+0x590] ;  /* 0x0005900001147983 */ /* 0x000ea80000300800 */
[----:B------:R-:W2:Y:S04]  /*5a110*/  LDL.LU R21, [R1+0x594] ;  /* 0x0005940001157983 */ /* 0x000ea80000300800 */
[----:B------:R-:W2:Y:S04]  /*5a120*/  LDL.LU R22, [R1+0x598] ;  /* 0x0005980001167983 */ /* 0x000ea80000300800 */
[----:B------:R-:W2:Y:S04]  /*5a130*/  LDL.LU R23, [R1+0x59c] ;  /* 0x00059c0001177983 */ /* 0x000ea80000300800 */
[----:B------:R-:W3:Y:S04]  /*5a140*/  LDL.LU R16, [R1+0x580] ;  /* 0x0005800001107983 */ /* 0x000ee80000300800 */
[----:B------:R-:W3:Y:S04]  /*5a150*/  LDL.LU R17, [R1+0x584] ;  /* 0x0005840001117983 */ /* 0x000ee80000300800 */
[----:B------:R-:W4:Y:S04]  /*5a160*/  LDL.LU R18, [R1+0x588] ;  /* 0x0005880001127983 */ /* 0x000f280000300800 */
[----:B------:R-:W4:Y:S04]  /*5a170*/  LDL.LU R19, [R1+0x58c] ;  /* 0x00058c0001137983 */ /* 0x000f280000300800 */
[----:B----4-:R4:W-:Y:S04]  /*5a180*/  STL.64 [R1+0x6df8], R18 ;  /* 0x006df81201007387 */ /* 0x0109e80000100a00 */
[----:B---3--:R-:W-:Y:S04]  /*5a190*/  STL.64 [R1+0x6df0], R16 ;  /* 0x006df01001007387 */ /* 0x008fe80000100a00 */
[----:B0-----:R-:W3:Y:S04]  /*5a1a0*/  LDL.LU R12, [R1+0x710] ;  /* 0x00071000010c7983 */ /* 0x001ee80000300800 */
[----:B------:R-:W3:Y:S04]  /*5a1b0*/  LDL.LU R13, [R1+0x714] ;  /* 0x00071400010d7983 */ /* 0x000ee80000300800 */
[----:B-1----:R-:W2:Y:S04]  /*5a1c0*/  LDL.LU R14, [R1+0x718] ;  /* 0x00071800010e7983 */ /* 0x002ea80000300800 */
[----:B------:R-:W2:Y:S01]  /*5a1d0*/  LDL.LU R15, [R1+0x71c] ;  /* 0x00071c00010f7983 */ /* 0x000ea20000300800 */
[----:B----4-:R-:W-:-:S02]  /*5a1e0*/  IMAD.MOV.U32 R18, RZ, RZ, R11 ;  /* 0x000000ffff127224 */ /* 0x010fc400078e000b */
[----:B------:R-:W-:Y:S01]  /*5a1f0*/  IMAD.MOV.U32 R19, RZ, RZ, R10 ;  /* 0x000000ffff137224 */ /* 0x000fe200078e000a */
[----:B--2---:R-:W-:Y:S04]  /*5a200*/  STL.64 [R1+0x6e58], R14 ;  /* 0x006e580e01007387 */ /* 0x004fe80000100a00 */
[----:B---3--:R-:W-:Y:S04]  /*5a210*/  STL.64 [R1+0x6e50], R12 ;  /* 0x006e500c01007387 */ /* 0x008fe80000100a00 */
[----:B------:R0:W-:Y:S04]  /*5a220*/  STL.64 [R1+0x6e08], R18 ;  /* 0x006e081201007387 */ /* 0x0001e80000100a00 */
[----:B0-----:R-:W2:Y:S01]  /*5a230*/  LDL.LU.64 R18, [R1+0x48] ;  /* 0x0000480001127983 */ /* 0x001ea20000300a00 */
[----:B------:R-:W-:-:S02]  /*5a240*/  IMAD.MOV.U32 R14, RZ, RZ, R9 ;  /* 0x000000ffff0e7224 */ /* 0x000fc400078e0009 */
[----:B------:R-:W-:Y:S02]  /*5a250*/  IMAD.MOV.U32 R15, RZ, RZ, R8 ;  /* 0x000000ffff0f7224 */ /* 0x000fe400078e0008 */
[----:B------:R-:W0:Y:S04]  /*5a260*/  LDSM.16.MT88.4 R8, [R27+UR5+0x4300] ;  /* 0x004300051b08783b */ /* 0x000e280008004200 */
[----:B--2---:R1:W-:Y:S02]  /*5a270*/  STL.64 [R1+0x6e18], R18 ;  /* 0x006e181201007387 */ /* 0x0043e40000100a00 */
[----:B-1----:R-:W-:Y:S02]  /*5a280*/  IMAD.MOV.U32 R18, RZ, RZ, R0 ;  /* 0x000000ffff127224 */ /* 0x002fe400078e0000 */
[----:B------:R-:W2:Y:S01]  /*5a290*/  LDL.LU R0, [R1+0x6e7c] ;  /* 0x006e7c0001007983 */ /* 0x000ea20000300800 */
[----:B------:R-:W-:-:S03]  /*5a2a0*/  IMAD.MOV.U32 R19, RZ, RZ, R2 ;  /* 0x000000ffff137224 */ /* 0x000fc600078e0002 */
[----:B------:R-:W3:Y:S04]  /*5a2b0*/  LDL.LU R2, [R1+0x6e78] ;  /* 0x006e780001027983 */ /* 0x000ee80000300800 */
[----:B0-----:R0:W-:Y:S04]  /*5a2c0*/  STL.64 [R1+0x6cf0], R10 ;  /* 0x006cf00a01007387 */ /* 0x0011e80000100a00 */
[----:B------:R1:W-:Y:S04]  /*5a2d0*/  STL.64 [R1+0x6ce8], R8 ;  /* 0x006ce80801007387 */ /* 0x0003e80000100a00 */
[----:B0-----:R-:W4:Y:S01]  /*5a2e0*/  LDL.64 R10, [R1+0x18] ;  /* 0x00001800010a7983 */ /* 0x001f220000100a00 */
[----:B------:R-:W-:Y:S03]  /*5a2f0*/  HMMA.16816.F32.BF16 R16, R4, R18, R20 ;  /* 0x000000120410723c */ /* 0x000fe60000041814 */
[----:B------:R-:W0:Y:S04]  /*5a300*/  LDSM.16.MT88.4 R4, [R27+UR5+0x4380] ;  /* 0x004380051b04783b */ /* 0x000e280008004200 */
[----:B----4-:R4:W-:Y:S04]  /*5a310*/  STL.64 [R1+0x6e60], R10 ;  /* 0x006e600a01007387 */ /* 0x0109e80000100a00 */
[----:B-1----:R-:W2:Y:S04]  /*5a320*/  LDL.LU R8, [R1+0x720] ;  /* 0x0007200001087983 */ /* 0x002ea80000300800 */
[----:B------:R-:W2:Y:S04]  /*5a330*/  LDL.LU R9, [R1+0x724] ;  /* 0x0007240001097983 */ /* 0x000ea80000300800 */
[----:B----4-:R-:W2:Y:S04]  /*5a340*/  LDL.LU R10, [R1+0x728] ;  /* 0x00072800010a7983 */ /* 0x010ea80000300800 */
[----:B------:R-:W2:Y:S04]  /*5a350*/  LDL.LU R11, [R1+0x72c] ;  /* 0x00072c00010b7983 */ /* 0x000ea80000300800 */
[----:B------:R-:W2:Y:S04]  /*5a360*/  LDL.LU.64 R22, [R1+0x6e70] ;  /* 0x006e700001167983 */ /* 0x000ea80000300a00 */
[----:B------:R-:W2:Y:S04]  /*5a370*/  LDL.LU.64 R20, [R1+0x6e68] ;  /* 0x006e680001147983 */ /* 0x000ea80000300a00 */
[----:B------:R-:W4:Y:S04]  /*5a380*/  LDL.LU R24, [R1+0x700] ;  /* 0x0007000001187983 */ /* 0x000f280000300800 */
[----:B------:R-:W-:Y:S04]  /*5a390*/  STL.64 [R1+0xb30], R16 ;  /* 0x000b301001007387 */ /* 0x000fe80000100a00 */
[----:B------:R1:W-:Y:S04]  /*5a3a0*/  STL.64 [R1+0xb38], R18 ;  /* 0x000b381201007387 */ /* 0x0003e80000100a00 */
[----:B------:R-:W4:Y:S04]  /*5a3b0*/  LDL.LU R25, [R1+0x704] ;  /* 0x0007040001197983 */ /* 0x000f280000300800 */
[----:B------:R-:W4:Y:S01]  /*5a3c0*/  LDL.LU R26, [R1+0x708] ;  /* 0x00070800011a7983 */ /* 0x000f220000300800 */
[----:B-1----:R-:W-:-:S03]  /*5a3d0*/  IMAD.MOV.U32 R18, RZ, RZ, R28 ;  /* 0x000000ffff127224 */ /* 0x002fc600078e001c */
[----:B------:R-:W4:Y:S01]  /*5a3e0*/  LDL.LU R27, [R1+0x70c] ;  /* 0x00070c00011b7983 */ /* 0x000f220000300800 */
[----:B------:R-:W-:-:S05]  /*5a3f0*/  IMAD.MOV.U32 R19, RZ, RZ, R3 ;  /* 0x000000ffff137224 */ /* 0x000fca00078e0003 */
[----:B------:R1:W-:Y:S04]  /*5a400*/  STL.64 [R1+0x6e30], R18 ;  /* 0x006e301201007387 */ /* 0x0003e80000100a00 */
[----:B------:R-:W2:Y:S04]  /*5a410*/  LDL.LU R16, [R1+0x6f0] ;  /* 0x0006f00001107983 */ /* 0x000ea80000300800 */
[----:B------:R-:W2:Y:S04]  /*5a420*/  LDL.LU R17, [R1+0x6f4] ;  /* 0x0006f40001117983 */ /* 0x000ea80000300800 */
[----:B-1----:R-:W2:Y:S04]  /*5a430*/  LDL.LU R18, [R1+0x6f8] ;  /* 0x0006f80001127983 */ /* 0x002ea80000300800 */
[----:B------:R-:W2:Y:S04]  /*5a440*/  LDL.LU R19, [R1+0x6fc] ;  /* 0x0006fc0001137983 */ /* 0x000ea80000300800 */
[----:B0-----:R0:W-:Y:S04]  /*5a450*/  STL.64 [R1+0x6c78], R6 ;  /* 0x006c780601007387 */ /* 0x0011e80000100a00 */
[----:B------:R1:W-:Y:S04]  /*5a460*/  STL.64 [R1+0x6c70], R4 ;  /* 0x006c700401007387 */ /* 0x0003e80000100a00 */
[----:B0-----:R-:W2:Y:S04]  /*5a470*/  LDL.LU.64 R6, [R1+0x68] ;  /* 0x0000680001067983 */ /* 0x001ea80000300a00 */
[----:B--2---:R0:W-:Y:S04]  /*5a480*/  STL.64 [R1+0x6e10], R6 ;  /* 0x006e100601007387 */ /* 0x0041e80000100a00 */
[----:B-1----:R-:W2:Y:S04]  /*5a490*/  LDL.LU R4, [R1+0x6d0] ;  /* 0x0006d00001047983 */ /* 0x002ea80000300800 */
[----:B------:R-:W2:Y:S04]  /*5a4a0*/  LDL.LU R5, [R1+0x6d4] ;  /* 0x0006d40001057983 */ /* 0x000ea80000300800 */
[----:B0-----:R-:W2:Y:S04]  /*5a4b0*/  LDL.LU R6, [R1+0x6d8] ;  /* 0x0006d80001067983 */ /* 0x001ea80000300800 */
        /* <DEDUP_REMOVED lines=9> */
[----:B------:R-:W-:Y:S04]  /*5a550*/  STL.64 [R1+0xca0], R12 ;  /* 0x000ca00c01007387 */ /* 0x000fe80000100a00 */
[----:B------:R0:W-:Y:S04]  /*5a560*/  STL.64 [R1+0xca8], R14 ;  /* 0x000ca80e01007387 */ /* 0x0001e80000100a00 */
[----:B0-----:R-:W2:Y:S04]  /*5a570*/  LDL.LU.64 R14, [R1+0x6e58] ;  /* 0x006e5800010e7983 */ /* 0x001ea80000300a00 */
[----:B------:R-:W2:Y:S02]  /*5a580*/  LDL.LU.64 R12, [R1+0x6e50] ;  /* 0x006e5000010c7983 */ /* 0x000ea40000300a00 */
[----:B--2---:R-:W-:-:S15]  /*5a590*/  HMMA.16816.F32.BF16 R12, R20, R10, R12 ;  /* 0x0000000a140c723c */ /* 0x004fde000004180c */
[----:B------:R-:W-:-:S04]  /*5a5a0*/  NOP ;  /* 0x0000000000007918 */ /* 0x000fc80000000000 */
[----:B------:R-:W-:Y:S04]  /*5a5b0*/  STL.64 [R1+0x710], R12 ;  /* 0x0007100c01007387 */ /* 0x000fe80000100a00 */
[----:B------:R0:W-:Y:S04]  /*5a5c0*/  STL.64 [R1+0x718], R14 ;  /* 0x0007180e01007387 */ /* 0x0001e80000100a00 */
[----:B0-----:R-:W4:Y:S04]  /*5a5d0*/  LDL.LU.64 R14, [R1+0x6e48] ;  /* 0x006e4800010e7983 */ /* 0x001f280000300a00 */
[----:B------:R0:W-:Y:S04]  /*5a5e0*/  STL.64 [R1+0x6dc8], R10 ;  /* 0x006dc80a01007387 */ /* 0x0001e80000100a00 */
[----:B0-----:R-:W2:Y:S01]  /*5a5f0*/  LDL.64 R10, [R1+0x28] ;  /* 0x00002800010a7983 */ /* 0x001ea20000100a00 */
[C---:B----4-:R-:W-:Y:S03]  /*5a600*/  HMMA.16816.F32.BF16 R24, R20.reuse, R14, R24 ;  /* 0x0000000e1418723c */ /* 0x050fe60000041818 */
[----:B--2---:R0:W-:Y:S04]  /*5a610*/  STL.64 [R1+0x6e00], R10 ;  /* 0x006e000a01007387 */ /* 0x0041e80000100a00 */
[----:B------:R-:W2:Y:S04]  /*5a620*/  LDL.LU R8, [R1+0x6c0] ;  /* 0x0006c00001087983 */ /* 0x000ea80000300800 */
[----:B------:R-:W2:Y:S04]  /*5a630*/  LDL.LU R9, [R1+0x6c4] ;  /* 0x0006c40001097983 */ /* 0x000ea80000300800 */
[----:B0-----:R-:W2:Y:S04]  /*5a640*/  LDL.LU R10, [R1+0x6c8] ;  /* 0x0006c800010a7983 */ /* 0x001ea80000300800 */
[----:B------:R-:W2:Y:S04]  /*5a650*/  LDL.LU R11, [R1+0x6cc] ;  /* 0x0006cc00010b7983 */ /* 0x000ea80000300800 */
[----:B------:R-:W-:Y:S04]  /*5a660*/  STL.64 [R1+0x720], R24 ;  /* 0x0007201801007387 */ /* 0x000fe80000100a00 */
[----:B------:R0:W-:Y:S04]  /*5a670*/  STL.64 [R1+0x728], R26 ;  /* 0x0007281a01007387 */ /* 0x0001e80000100a00 */
[----:B0-----:R-:W4:Y:S04]  /*5a680*/  LDL.LU.64 R26, [R1+0x6e40] ;  /* 0x006e4000011a7983 */ /* 0x001f280000300a00 */
[----:B------:R-:W2:Y:S04]  /*5a690*/  LDL.LU.64 R24, [R1+0x6e38] ;  /* 0x006e380001187983 */ /* 0x000ea80000300a00 */
[----:B------:R0:W-:Y:S04]  /*5a6a0*/  STL.64 [R1+0x6dc0], R14 ;  /* 0x006dc00e01007387 */ /* 0x0001e80000100a00 */
[----:B------:R-:W2:Y:S04]  /*5a6b0*/  LDL.LU R12, [R1+0x560] ;  /* 0x00056000010c7983 */ /* 0x000ea80000300800 */
[----:B------:R-:W2:Y:S04]  /*5a6c0*/  LDL.LU R13, [R1+0x564] ;  /* 0x00056400010d7983 */ /* 0x000ea80000300800 */
[----:B0-----:R-:W2:Y:S04]  /*5a6d0*/  LDL.LU R14, [R1+0x568] ;  /* 0x00056800010e7983 */ /* 0x001ea80000300800 */
[----:B------:R-:W2:Y:S01]  /*5a6e0*/  LDL.LU R15, [R1+0x56c] ;  /* 0x00056c00010f7983 */ /* 0x000ea20000300800 */
[C---:B----4-:R-:W-:Y:S03]  /*5a6f0*/  HMMA.16816.F32.BF16 R16, R20.reuse, R26, R16 ;  /* 0x0000001a1410723c */ /* 0x050fe60000041810 */
[----:B--2---:R-:W-:Y:S04]  /*5a700*/  STL.64 [R1+0x6dd8], R14 ;  /* 0x006dd80e01007387 */ /* 0x004fe80000100a00 */
[----:B------:R0:W-:Y:S04]  /*5a710*/  STL.64 [R1+0x6dd0], R12 ;  /* 0x006dd00c01007387 */ /* 0x0001e80000100a00 */
[----:B0-----:R-:W2:Y:S04]  /*5a720*/  LDL.LU R12, [R1+0x570] ;  /* 0x00057000010c7983 */ /* 0x001ea80000300800 */
[----:B------:R-:W2:Y:S04]  /*5a730*/  LDL.LU R13, [R1+0x574] ;  /* 0x00057400010d7983 */ /* 0x000ea80000300800 */
[----:B------:R-:W2:Y:S04]  /*5a740*/  LDL.LU R14, [R1+0x578] ;  /* 0x00057800010e7983 */ /* 0x000ea80000300800 */
[----:B------:R-:W2:Y:S04]  /*5a750*/  LDL.LU R15, [R1+0x57c] ;  /* 0x00057c00010f7983 */ /* 0x000ea80000300800 */
[----:B------:R-:W-:Y:S04]  /*5a760*/  STL.64 [R1+0xc90], R16 ;  /* 0x000c901001007387 */ /* 0x000fe80000100a00 */
[----:B------:R0:W-:Y:S04]  /*5a770*/  STL.64 [R1+0xc98], R18 ;  /* 0x000c981201007387 */ /* 0x0001e80000100a00 */
[----:B0-----:R-:W4:Y:S02]  /*5a780*/  LDL.LU.64 R18, [R1+0x6e30] ;  /* 0x006e300001127983 */ /* 0x001f240000300a00 */
[----:B----4-:R-:W-:Y:S02]  /*5a790*/  HMMA.16816.F32.BF16 R16, R20, R18, R4 ;  /* 0x000000121410723c */ /* 0x010fe40000041804 */
[----:B------:R-:W4:Y:S04]  /*5a7a0*/  LDL.LU.64 R6, [R1+0x6e28] ;  /* 0x006e280001067983 */ /* 0x000f280000300a00 */
[----:B------:R-:W4:-:S13]  /*5a7b0*/  LDL.LU.64 R4, [R1+0x6e20] ;  /* 0x006e200001047983 */ /* 0x000f1a0000300a00 */
[----:B------:R-:W-:Y:S04]  /*5a7c0*/  STL.64 [R1+0xc80], R16 ;  /* 0x000c801001007387 */ /* 0x000fe80000100a00 */
[----:B------:R0:W-:Y:S04]  /*5a7d0*/  STL.64 [R1+0xc88], R18 ;  /* 0x000c881201007387 */ /* 0x0001e80000100a00 */
[----:B0-----:R-:W4:Y:S02]  /*5a7e0*/  LDL.LU.64 R18, [R1+0x6e18] ;  /* 0x006e180001127983 */ /* 0x001f240000300a00 */
[----:B----4-:R-:W-:Y:S01]  /*5a7f0*/  HMMA.16816.F32.BF16 R4, R20, R18, R4 ;  /* 0x000000121404723c */ /* 0x010fe20000041804 */
[----:B------:R-:W-:-:S15]  /*5a800*/  IMAD.MOV.U32 R3, RZ, RZ, R19 ;  /* 0x000000ffff037224 */ /* 0x000fde00078e0013 */
[----:B------:R-:W-:-:S03]  /*5a810*/  NOP ;  /* 0x0000000000007918 */ /* 0x000fc60000000000 */
[----:B------:R0:W-:Y:S04]  /*5a820*/  STL.64 [R1+0xc70], R4 ;  /* 0x000c700401007387 */ /* 0x0001e80000100a00 */
[----:B------:R1:W-:Y:S01]  /*5a830*/  STL.64 [R1+0xc78], R6 ;  /* 0x000c780601007387 */ /* 0x0003e20000100a00 */
[----:B0-----:R-:W-:-:S03]  /*5a840*/  IMAD.MOV.U32 R4, RZ, RZ, R18 ;  /* 0x000000ffff047224 */ /* 0x001fc600078e0012 */
[----:B-1----:R-:W4:Y:S04]  /*5a850*/  LDL.LU.64 R6, [R1+0x6e10] ;  /* 0x006e100001067983 */ /* 0x002f280000300a00 */
[----:B------:R-:W2:Y:S02]  /*5a860*/  LDL.LU.64 R18, [R1+0x6e08] ;  /* 0x006e080001127983 */ /* 0x000ea40000300a00 */
[----:B--2---:R-:W-:Y:S02]  /*5a870*/  HMMA.16816.F32.BF16 R16, R20, R18, R8 ;  /* 0x000000121410723c */ /* 0x004fe40000041808 */
[----:B------:R-:W2:-:S15]  /*5a880*/  LDL.LU.64 R10, [R1+0x6e00] ;  /* 0x006e0000010a7983 */ /* 0x000e9e0000300a00 */
[----:B------:R-:W-:Y:S02]  /*5a890*/  NOP ;  /* 0x0000000000007918 */ /* 0x000fe40000000000 */
[----:B------:R-:W-:Y:S04]  /*5a8a0*/  STL.64 [R1+0xc60], R16 ;  /* 0x000c601001007387 */ /* 0x000fe80000100a00 */
[----:B------:R0:W-:Y:S04]  /*5a8b0*/  STL.64 [R1+0xc68], R18 ;  /* 0x000c681201007387 */ /* 0x0001e80000100a00 */
[----:B0-----:R-:W4:Y:S04]  /*5a8c0*/  LDL.LU.64 R18, [R1+0x6df8] ;  /* 0x006df80001127983 */ /* 0x001f280000300a00 */
[----:B------:R-:W4:Y:S02]  /*5a8d0*/  LDL.LU.64 R16, [R1+0x6df0] ;  /* 0x006df00001107983 */ /* 0x000f240000300a00 */
[----:B----4-:R-:W-:Y:S02]  /*5a8e0*/  HMMA.16816.F32.BF16 R20, R20, R6, R16 ;  /* 0x000000061414723c */ /* 0x010fe40000041810 */
[----:B------:R-:W4:Y:S04]  /*5a8f0*/  LDL.LU.64 R18, [R1+0x6de8] ;  /* 0x006de80001127983 */ /* 0x000f280000300a00 */
[----:B------:R-:W4:Y:S01]  /*5a900*/  LDL.LU.64 R16, [R1+0x6de0] ;  /* 0x006de00001107983 */ /* 0x000f220000300a00 */
[----:B--2---:R-:W-:-:S12]  /*5a910*/  IMAD.MOV.U32 R5, RZ, RZ, R10 ;  /* 0x000000ffff057224 */ /* 0x004fd800078e000a */
[----:B------:R-:W-:Y:S04]  /*5a920*/  STL.64 [R1+0xb20], R20 ;  /* 0x000b201401007387 */ /* 0x000fe80000100a00 */
[----:B------:R0:W-:Y:S02]  /*5a930*/  STL.64 [R1+0xb28], R22 ;  /* 0x000b281601007387 */ /* 0x0001e40000100a00 */
[----:B0-----:R-:W-:Y:S02]  /*5a940*/  IMAD.MOV.U32 R22, RZ, RZ, R4 ;  /* 0x000000ffff167224 */ /* 0x001fe400078e0004 */
[----:B------:R-:W-:Y:S01]  /*5a950*/  IMAD.MOV.U32 R4, RZ, RZ, R11 ;  /* 0x000000ffff047224 */ /* 0x000fe200078e000b */
[----:B----4-:R-:W-:-:S15]  /*5a960*/  HMMA.16816.F32.BF16 R12, R16, R10, R12 ;  /* 0x0000000a100c723c */ /* 0x010fde000004180c */
[----:B------:R-:W-:-:S04]  /*5a970*/  NOP ;  /* 0x0000000000007918 */ /* 0x000fc80000000000 */
[----:B------:R-:W-:Y:S04]  /*5a980*/  STL.64 [R1+0xb10], R12 ;  /* 0x000b100c01007387 */ /* 0x000fe80000100a00 */
[----:B------:R0:W-:Y:S04]  /*5a990*/  STL.64 [R1+0xb18], R14 ;  /* 0x000b180e01007387 */ /* 0x0001e80000100a00 */
[----:B0-----:R-:W2:Y:S04]  /*5a9a0*/  LDL.LU.64 R14, [R1+0x6dd8] ;  /* 0x006dd800010e7983 */ /* 0x001ea80000300a00 */
[----:B------:R-:W2:Y:S04]  /*5a9b0*/  LDL.LU.64 R12, [R1+0x6dd0] ;  /* 0x006dd000010c7983 */ /* 0x000ea80000300a00 */
[----:B------:R-:W2:Y:S01]  /*5a9c0*/  LDL.LU.64 R10, [R1+0x6dc8] ;  /* 0x006dc800010a7983 */ /* 0x000ea20000300a00 */
        /* <DEDUP_REMOVED lines=8> */
[----:B------:R-:W4:Y:S04]  /*5aa50*/  LDL.LU R8, [R1+0x300] ;  /* 0x0003000001087983 */ /* 0x000f280000300800 */
[----:B------:R-:W4:Y:S04]  /*5aa60*/  LDL.LU R9, [R1+0x304] ;  /* 0x0003040001097983 */ /* 0x000f280000300800 */
[----:B------:R-:W2:Y:S04]  /*5aa70*/  LDL.LU R10, [R1+0x308] ;  /* 0x00030800010a7983 */ /* 0x000ea80000300800 */
[----:B------:R-:W2:Y:S04]  /*5aa80*/  LDL.LU R11, [R1+0x30c] ;  /* 0x00030c00010b7983 */ /* 0x000ea80000300800 */
[----:B--2---:R-:W-:Y:S04]  /*5aa90*/  STL.64 [R1+0x6d28], R10 ;  /* 0x006d280a01007387 */ /* 0x004fe80000100a00 */
[----:B----4-:R0:W-:Y:S04]  /*5aaa0*/  STL.64 [R1+0x6d20], R8 ;  /* 0x006d200801007387 */ /* 0x0101e80000100a00 */
[----:B0-----:R-:W2:Y:S04]  /*5aab0*/  LDL.LU R8, [R1+0x550] ;  /* 0x0005500001087983 */ /* 0x001ea80000300800 */
[----:B------:R-:W2:Y:S04]  /*5aac0*/  LDL.LU R9, [R1+0x554] ;  /* 0x0005540001097983 */ /* 0x000ea80000300800 */
[----:B------:R-:W2:Y:S04]  /*5aad0*/  LDL.LU R10, [R1+0x558] ;  /* 0x00055800010a7983 */ /* 0x000ea80000300800 */
[----:B------:R-:W2:Y:S01]  /*5aae0*/  LDL.LU R11, [R1+0x55c] ;  /* 0x00055c00010b7983 */ /* 0x000ea20000300800 */
[----:B------:R-:W-:-:S02]  /*5aaf0*/  IMAD.MOV.U32 R21, RZ, RZ, R14 ;  /* 0x000000ffff157224 */ /* 0x000fc400078e000e */
[----:B------:R-:W-:Y:S01]  /*5ab00*/  IMAD.MOV.U32 R20, RZ, RZ, R15 ;  /* 0x000000ffff147224 */ /* 0x000fe200078e000f */
[----:B--2---:R-:W-:-:S15]  /*5ab10*/  HMMA.16816.F32.BF16 R8, R16, R14, R8 ;  /* 0x0000000e1008723c */ /* 0x004fde0000041808 */
[----:B------:R-:W-:-:S04]  /*5ab20*/  NOP ;  /* 0x0000000000007918 */ /* 0x000fc80000000000 */
[----:B------:R0:W-:Y:S04]  /*5ab30*/  STL.64 [R1+0xaf0], R8 ;  /* 0x000af00801007387 */ /* 0x0001e80000100a00 */
[----:B------:R3:W-:Y:S04]  /*5ab40*/  STL.64 [R1+0xaf8], R10 ;  /* 0x000af80a01007387 */ /* 0x0007e80000100a00 */
[----:B------:R-:W-:Y:S04]  /*5ab50*/  STL.64 [R1+0x6da0], R22 ;  /* 0x006da01601007387 */ /* 0x000fe80000100a00 */
[----:B------:R1:W-:Y:S04]  /*5ab60*/  STL.64 [R1+0x6d98], R20 ;  /* 0x006d981401007387 */ /* 0x0003e80000100a00 */
[----:B0-----:R-:W2:Y:S01]  /*5ab70*/  LDL.LU R8, [R1+0x310] ;  /* 0x0003100001087983 */ /* 0x001ea20000300800 */
[----:B---3--:R-:W-:-:S03]  /*5ab80*/  IMAD.MOV.U32 R11, RZ, RZ, R2 ;  /* 0x000000ffff0b7224 */ /* 0x008fc600078e0002 */
[----:B------:R-:W2:Y:S04]  /*5ab90*/  LDL.LU R9, [R1+0x314] ;  /* 0x0003140001097983 */ /* 0x000ea80000300800 */
[----:B------:R-:W3:Y:S04]  /*5aba0*/  LDL.LU R10, [R1+0x318] ;  /* 0x00031800010a7983 */ /* 0x000ee80000300800 */
[----:B------:R-:W4:Y:S04]  /*5abb0*/  LDL.LU R2, [R1+0x6dbc] ;  /* 0x006dbc0001027983 */ /* 0x000f280000300800 */
[----:B------:R-:W2:Y:S04]  /*5abc0*/  LDL.LU R12, [R1+0x350] ;  /* 0x00035000010c7983 */ /* 0x000ea80000300800 */
[----:B------:R-:W2:Y:S04]  /*5abd0*/  LDL.LU R13, [R1+0x354] ;  /* 0x00035400010d7983 */ /* 0x000ea80000300800 */
[----:B------:R-:W2:Y:S04]  /*5abe0*/  LDL.LU R14, [R1+0x358] ;  /* 0x00035800010e7983 */ /* 0x000ea80000300800 */
[----:B------:R-:W2:Y:S04]  /*5abf0*/  LDL.LU R15, [R1+0x35c] ;  /* 0x00035c00010f7983 */ /* 0x000ea80000300800 */
[----:B-1----:R-:W3:Y:S04]  /*5ac00*/  LDL.LU R20, [R1+0x530] ;  /* 0x0005300001147983 */ /* 0x002ee80000300800 */
[----:B------:R-:W3:Y:S04]  /*5ac10*/  LDL.LU R21, [R1+0x534] ;  /* 0x0005340001157983 */ /* 0x000ee80000300800 */
[----:B------:R-:W3:Y:S04]  /*5ac20*/  LDL.LU R22, [R1+0x538] ;  /* 0x0005380001167983 */ /* 0x000ee80000300800 */
[----:B------:R-:W3:Y:S04]  /*5ac30*/  LDL.LU R23, [R1+0x53c] ;  /* 0x00053c0001177983 */ /* 0x000ee80000300800 */
[----:B--2---:R0:W-:Y:S04]  /*5ac40*/  STL.64 [R1+0x6d80], R14 ;  /* 0x006d800e01007387 */ /* 0x0041e80000100a00 */
[----:B------:R1:W-:Y:S04]  /*5ac50*/  STL.64 [R1+0x6d78], R12 ;  /* 0x006d780c01007387 */ /* 0x0003e80000100a00 */
[----:B0-----:R-:W2:Y:S04]  /*5ac60*/  LDL.LU.64 R14, [R1+0x38] ;  /* 0x00003800010e7983 */ /* 0x001ea80000300a00 */
[----:B--2---:R0:W-:Y:S04]  /*5ac70*/  STL.64 [R1+0x6d90], R14 ;  /* 0x006d900e01007387 */ /* 0x0041e80000100a00 */
[----:B-1----:R-:W2:Y:S04]  /*5ac80*/  LDL.LU R12, [R1+0x520] ;  /* 0x00052000010c7983 */ /* 0x002ea80000300800 */
[----:B------:R-:W2:Y:S04]  /*5ac90*/  LDL.LU R13, [R1+0x524] ;  /* 0x00052400010d7983 */ /* 0x000ea80000300800 */
[----:B0-----:R-:W2:Y:S04]  /*5aca0*/  LDL.LU R14, [R1+0x528] ;  /* 0x00052800010e7983 */ /* 0x001ea80000300800 */
[----:B------:R-:W2:Y:S04]  /*5acb0*/  LDL.LU R15, [R1+0x52c] ;  /* 0x00052c00010f7983 */ /* 0x000ea80000300800 */
[----:B--2---:R0:W-:Y:S04]  /*5acc0*/  STL.64 [R1+0x6db0], R14 ;  /* 0x006db00e01007387 */ /* 0x0041e80000100a00 */
[----:B------:R-:W-:Y:S04]  /*5acd0*/  STL.64 [R1+0x6da8], R12 ;  /* 0x006da80c01007387 */ /* 0x000fe80000100a00 */
[----:B0-----:R-:W2:Y:S04]  /*5ace0*/  LDL.64 R14, [R1+0x58] ;  /* 0x00005800010e7983 */ /* 0x001ea80000100a00 */
[----:B---3--:R0:W-:Y:S04]  /*5acf0*/  STL.64 [R1+0x6d38], R10 ;  /* 0x006d380a01007387 */ /* 0x0081e80000100a00 */
[----:B------:R1:W-:Y:S01]  /*5ad00*/  STL.64 [R1+0x6d30], R8 ;  /* 0x006d300801007387 */ /* 0x0003e20000100a00 */
[----:B0-----:R-:W-:-:S02]  /*5ad10*/  IMAD.MOV.U32 R10, RZ, RZ, R3 ;  /* 0x000000ffff0a7224 */ /* 0x001fc400078e0003 */
[----:B------:R-:W-:Y:S01]  /*5ad20*/  IMAD.MOV.U32 R11, RZ, RZ, R28 ;  /* 0x000000ffff0b7224 */ /* 0x000fe200078e001c */
[----:B------:R-:W3:Y:S04]  /*5ad30*/  LDL.LU R3, [R1+0x6db8] ;  /* 0x006db80001037983 */ /* 0x000ee80000300800 */
[----:B------:R0:W-:Y:S04]  /*5ad40*/  STL.64 [R1+0x6d50], R10 ;  /* 0x006d500a01007387 */ /* 0x0001e80000100a00 */
[----:B-1----:R-:W2:Y:S04]  /*5ad50*/  LDL.LU R8, [R1+0x540] ;  /* 0x0005400001087983 */ /* 0x002ea80000300800 */
[----:B------:R-:W2:Y:S04]  /*5ad60*/  LDL.LU R9, [R1+0x544] ;  /* 0x0005440001097983 */ /* 0x000ea80000300800 */
[----:B0-----:R-:W2:Y:S04]  /*5ad70*/  LDL.LU R10, [R1+0x548] ;  /* 0x00054800010a7983 */ /* 0x001ea80000300800 */
[----:B------:R-:W2:Y:S02]  /*5ad80*/  LDL.LU R11, [R1+0x54c] ;  /* 0x00054c00010b7983 */ /* 0x000ea40000300800 */
[----:B--2---:R-:W-:-:S15]  /*5ad90*/  HMMA.16816.F32.BF16 R8, R16, R26, R8 ;  /* 0x0000001a1008723c */ /* 0x004fde0000041808 */
[----:B------:R-:W-:-:S04]  /*5ada0*/  NOP ;  /* 0x0000000000007918 */ /* 0x000fc80000000000 */
[----:B------:R-:W-:Y:S04]  /*5adb0*/  STL.64 [R1+0xae0], R8 ;  /* 0x000ae00801007387 */ /* 0x000fe80000100a00 */
[----:B------:R0:W-:Y:S02]  /*5adc0*/  STL.64 [R1+0xae8], R10 ;  /* 0x000ae80a01007387 */ /* 0x0001e40000100a00 */
[----:B0-----:R-:W-:Y:S02]  /*5add0*/  IMAD.MOV.U32 R10, RZ, RZ, R5 ;  /* 0x000000ffff0a7224 */ /* 0x001fe400078e0005 */
[----:B------:R-:W-:-:S05]  /*5ade0*/  IMAD.MOV.U32 R11, RZ, RZ, R4 ;  /* 0x000000ffff0b7224 */ /* 0x000fca00078e0004 */
[----:B------:R0:W-:Y:S04]  /*5adf0*/  STL.64 [R1+0x6d88], R10 ;  /* 0x006d880a01007387 */ /* 0x0001e80000100a00 */
[----:B------:R-:W2:Y:S04]  /*5ae00*/  LDL.LU R8, [R1+0x510] ;  /* 0x0005100001087983 */ /* 0x000ea80000300800 */
[----:B------:R-:W2:Y:S04]  /*5ae10*/  LDL.LU R9, [R1+0x514] ;  /* 0x0005140001097983 */ /* 0x000ea80000300800 */
[----:B0-----:R-:W2:Y:S04]  /*5ae20*/  LDL.LU R10, [R1+0x518] ;  /* 0x00051800010a7983 */ /* 0x001ea80000300800 */
[----:B------:R-:W2:Y:S04]  /*5ae30*/  LDL.LU R11, [R1+0x51c] ;  /* 0x00051c00010b7983 */ /* 0x000ea80000300800 */
[----:B------:R-:W-:Y:S04]  /*5ae40*/  STL.64 [R1+0x6d48], R26 ;  /* 0x006d481a01007387 */ /* 0x000fe80000100a00 */
[----:B------:R0:W-:Y:S04]  /*5ae50*/  STL.64 [R1+0x6d40], R24 ;  /* 0x006d401801007387 */ /* 0x0001e80000100a00 */
[----:B0-----:R-:W2:Y:S04]  /*5ae60*/  LDL.LU R24, [R1+0x320] ;  /* 0x0003200001187983 */ /* 0x001ea80000300800 */
[----:B------:R-:W2:Y:S04]  /*5ae70*/  LDL.LU R25, [R1+0x324] ;  /* 0x0003240001197983 */ /* 0x000ea80000300800 */
[----:B------:R-:W2:Y:S04]  /*5ae80*/  LDL.LU R26, [R1+0x328] ;  /* 0x00032800011a7983 */ /* 0x000ea80000300800 */
[----:B------:R-:W2:Y:S01]  /*5ae90*/  LDL.LU R27, [R1+0x32c] ;  /* 0x00032c00011b7983 */ /* 0x000ea20000300800 */
[----:B------:R-:W-:Y:S01]  /*5aea0*/  HMMA.16816.F32.BF16 R20, R16, R14, R20 ;  /* 0x0000000e1014723c */ /* 0x000fe20000041814 */
[----:B------:R-:W-:-:S02]  /*5aeb0*/  IMAD.MOV.U32 R5, RZ, RZ, R14 ;  /* 0x000000ffff057224 */ /* 0x000fc400078e000e */
[----:B------:R-:W-:Y:S01]  /*5aec0*/  IMAD.MOV.U32 R4, RZ, RZ, R15 ;  /* 0x000000ffff047224 */ /* 0x000fe200078e000f */
[----:B--2---:R3:W-:Y:S04]  /*5aed0*/  STL.64 [R1+0x6d60], R26 ;  /* 0x006d601a01007387 */ /* 0x0047e80000100a00 */
[----:B------:R0:W-:Y:S01]  /*5aee0*/  STL.64 [R1+0x6d58], R24 ;  /* 0x006d581801007387 */ /* 0x0001e20000100a00 */
[----:B---3--:R-:W-:-:S03]  /*5aef0*/  IMAD.MOV.U32 R26, RZ, RZ, R3 ;  /* 0x000000ffff1a7224 */ /* 0x008fc600078e0003 */
[----:B0-----:R-:W2:Y:S01]  /*5af00*/  LDL.LU R24, [R1+0x330] ;  /* 0x0003300001187983 */ /* 0x001ea20000300800 */
[----:B----4-:R-:W-:-:S03]  /*5af10*/  IMAD.MOV.U32 R27, RZ, RZ, R2 ;  /* 0x000000ffff1b7224 */ /* 0x010fc600078e0002 */
[----:B------:R-:W2:Y:S03]  /*5af20*/  LDL.LU R25, [R1+0x334] ;  /* 0x0003340001197983 */ /* 0x000ea60000300800 */
[----:B------:R-:W-:Y:S01]  /*5af30*/  IMAD.MOV.U32 R3, RZ, RZ, R22 ;  /* 0x000000ffff037224 */ /* 0x000fe200078e0016 */
[----:B------:R-:W3:Y:S01]  /*5af40*/  LDL.LU.64 R14, [R1+0x6db0] ;  /* 0x006db000010e7983 */ /* 0x000ee20000300a00 */
[----:B------:R-:W-:-:S03]  /*5af50*/  IMAD.MOV.U32 R2, RZ, RZ, R23 ;  /* 0x000000ffff027224 */ /* 0x000fc600078e0017 */
[----:B------:R-:W3:Y:S04]  /*5af60*/  LDL.LU.64 R12, [R1+0x6da8] ;  /* 0x006da800010c7983 */ /* 0x000ee80000300a00 */
[----:B------:R0:W-:Y:S04]  /*5af70*/  STL.64 [R1+0xad0], R20 ;  /* 0x000ad01401007387 */ /* 0x0001e80000100a00 */
[----:B------:R-:W3:Y:S04]  /*5af80*/  LDL.LU.64 R22, [R1+0x6da0] ;  /* 0x006da00001167983 */ /* 0x000ee80000300a00 */
[----:B0-----:R-:W4:Y:S04]  /*5af90*/  LDL.LU.64 R20, [R1+0x6d98] ;  /* 0x006d980001147983 */ /* 0x001f280000300a00 */
[----:B------:R-:W-:Y:S04]  /*5afa0*/  STL [R1+0x668c], R2 ;  /* 0x00668c0201007387 */ /* 0x000fe80000100800 */
[----:B------:R-:W-:Y:S01]  /*5afb0*/  STL [R1+0x6688], R3 ;  /* 0x0066880301007387 */ /* 0x000fe20000100800 */
[----:B---3--:R-:W-:-:S15]  /*5afc0*/  HMMA.16816.F32.BF16 R12, R16, R22, R12 ;  /* 0x00000016100c723c */ /* 0x008fde000004180c */
[----:B------:R-:W-:-:S04]  /*5afd0*/  NOP ;  /* 0x0000000000007918 */ /* 0x000fc80000000000 */
[----:B------:R-:W-:Y:S04]  /*5afe0*/  STL.64 [R1+0xac0], R12 ;  /* 0x000ac00c01007387 */ /* 0x000fe80000100a00 */
[----:B------:R0:W-:Y:S04]  /*5aff0*/  STL.64 [R1+0xac8], R14 ;  /* 0x000ac80e01007387 */ /* 0x0001e80000100a00 */
[----:B0-----:R-:W3:Y:S04]  /*5b000*/  LDL.LU.64 R14, [R1+0x6d90] ;  /* 0x006d9000010e7983 */ /* 0x001ee80000300a00 */
[----:B------:R-:W-:Y:S01]  /*5b010*/  STL.64 [R1+0x6d08], R22 ;  /* 0x006d081601007387 */ /* 0x000fe20000100a00 */
[----:B---3--:R-:W-:Y:S01]  /*5b020*/  HMMA.16816.F32.BF16 R8, R16, R14, R8 ;  /* 0x0000000e1008723c */ /* 0x008fe20000041808 */
[----:B------:R-:W-:-:S02]  /*5b030*/  IMAD.MOV.U32 R3, RZ, RZ, R14 ;  /* 0x000000ffff037224 */ /* 0x000fc400078e000e */
[----:B------:R-:W-:-:S15]  /*5b040*/  IMAD.MOV.U32 R2, RZ, RZ, R15 ;  /* 0x000000ffff027224 */ /* 0x000fde00078e000f */
[----:B------:R-:W-:Y:S01]  /*5b050*/  NOP ;  /* 0x0000000000007918 */ /* 0x000fe20000000000 */
[----:B------:R-:W-:Y:S04]  /*5b060*/  STL.64 [R1+0xab0], R8 ;  /* 0x000ab00801007387 */ /* 0x000fe80000100a00 */
[----:B------:R0:W-:Y:S04]  /*5b070*/  STL.64 [R1+0xab8], R10 ;  /* 0x000ab80a01007387 */ /* 0x0001e80000100a00 */
[----:B0-----:R-:W2:Y:S04]  /*5b080*/  LDL.LU.64 R10, [R1+0x6d88] ;  /* 0x006d8800010a7983 */ /* 0x001ea80000300a00 */
[----:B------:R-:W3:Y:S04]  /*5b090*/  LDL.LU.64 R14, [R1+0x6d80] ;  /* 0x006d8000010e7983 */ /* 0x000ee80000300a00 */
[----:B------:R-:W3:Y:S02]  /*5b0a0*/  LDL.LU.64 R12, [R1+0x6d78] ;  /* 0x006d7800010c7983 */ /* 0x000ee40000300a00 */
[----:B---3--:R-:W-:Y:S02]  /*5b0b0*/  HMMA.16816.F32.BF16 R16, R16, R6, R12 ;  /* 0x000000061010723c */ /* 0x008fe4000004180c */
[----:B------:R-:W2:Y:S04]  /*5b0c0*/  LDL.LU.64 R14, [R1+0x6d70] ;  /* 0x006d7000010e7983 */ /* 0x000ea80000300a00 */
[----:B------:R-:W2:Y:S04]  /*5b0d0*/  LDL.LU.64 R12, [R1+0x6d68] ;  /* 0x006d6800010c7983 */ /* 0x000ea80000300a00 */
[----:B------:R-:W-:Y:S09]  /*5b0e0*/  STL.64 [R1+0x6cf8], R6 ;  /* 0x006cf80601007387 */ /* 0x000ff20000100a00 */
[----:B------:R-:W-:Y:S04]  /*5b0f0*/  STL.64 [R1+0x920], R16 ;  /* 0x0009201001007387 */ /* 0x000fe80000100a00 */
[----:B------:R0:W-:Y:S02]  /*5b100*/  STL.64 [R1+0x928], R18 ;  /* 0x0009281201007387 */ /* 0x0001e40000100a00 */
[----:B0-----:R-:W-:-:S02]  /*5b110*/  IMAD.MOV.U32 R18, RZ, RZ, R3 ;  /* 0x000000ffff127224 */ /* 0x001fc400078e0003 */
[----:B------:R-:W-:-:S05]  /*5b120*/  IMAD.MOV.U32 R19, RZ, RZ, R2 ;  /* 0x000000ffff137224 */ /* 0x000fca00078e0002 */
[----:B------:R0:W-:Y:S04]  /*5b130*/  STL.64 [R1+0x6d00], R18 ;  /* 0x006d001201007387 */ /* 0x0001e80000100a00 */
[----:B------:R-:W3:Y:S04]  /*5b140*/  LDL.LU R16, [R1+0x2e0] ;  /* 0x0002e00001107983 */ /* 0x000ee80000300800 */
[----:B------:R-:W3:Y:S04]  /*5b150*/  LDL.LU R17, [R1+0x2e4] ;  /* 0x0002e40001117983 */ /* 0x000ee80000300800 */
[----:B0-----:R-:W3:Y:S04]  /*5b160*/  LDL.LU R18, [R1+0x2e8] ;  /* 0x0002e80001127983 */ /* 0x001ee80000300800 */
        /* <DEDUP_REMOVED lines=8> */
[----:B------:R-:W3:Y:S04]  /*5b1f0*/  LDL.LU.64 R26, [R1+0x6d60] ;  /* 0x006d6000011a7983 */ /* 0x000ee80000300a00 */
[----:B------:R-:W3:Y:S04]  /*5b200*/  LDL.LU.64 R24, [R1+0x6d58] ;  /* 0x006d580001187983 */ /* 0x000ee80000300a00 */
[----:B------:R-:W-:Y:S04]  /*5b210*/  STL.64 [R1+0x910], R8 ;  /* 0x0009100801007387 */ /* 0x000fe80000100a00 */
[----:B------:R0:W-:Y:S04]  /*5b220*/  STL.64 [R1+0x918], R10 ;  /* 0x0009180a01007387 */ /* 0x0001e80000100a00 */
[----:B0-----:R-:W3:Y:S02]  /*5b230*/  LDL.LU.64 R10, [R1+0x6d50] ;  /* 0x006d5000010a7983 */ /* 0x001ee40000300a00 */
[----:B---3--:R-:W-:Y:S02]  /*5b240*/  HMMA.16816.F32.BF16 R8, R12, R10, R24 ;  /* 0x0000000a0c08723c */ /* 0x008fe40000041818 */
[----:B------:R-:W3:Y:S04]  /*5b250*/  LDL.LU.64 R26, [R1+0x6d48] ;  /* 0x006d4800011a7983 */ /* 0x000ee80000300a00 */
[----:B------:R-:W2:-:S13]  /*5b260*/  LDL.LU.64 R24, [R1+0x6d40] ;  /* 0x006d400001187983 */ /* 0x000e9a0000300a00 */
[----:B------:R-:W-:Y:S04]  /*5b270*/  STL.64 [R1+0x900], R8 ;  /* 0x0009000801007387 */ /* 0x000fe80000100a00 */
[----:B------:R0:W-:Y:S04]  /*5b280*/  STL.64 [R1+0x908], R10 ;  /* 0x0009080a01007387 */ /* 0x0001e80000100a00 */
[----:B0-----:R-:W2:Y:S04]  /*5b290*/  LDL.LU.64 R10, [R1+0x6d38] ;  /* 0x006d3800010a7983 */ /* 0x001ea80000300a00 */
[----:B------:R-:W2:Y:S01]  /*5b2a0*/  LDL.LU.64 R8, [R1+0x6d30] ;  /* 0x006d300001087983 */ /* 0x000ea20000300a00 */
[----:B----4-:R-:W-:-:S02]  /*5b2b0*/  IMAD.MOV.U32 R6, RZ, RZ, R21 ;  /* 0x000000ffff067224 */ /* 0x010fc400078e0015 */
[----:B------:R-:W-:Y:S02]  /*5b2c0*/  IMAD.MOV.U32 R7, RZ, RZ, R20 ;  /* 0x000000ffff077224 */ /* 0x000fe400078e0014 */
[----:B------:R-:W-:Y:S02]  /*5b2d0*/  IMAD.MOV.U32 R22, RZ, RZ, R5 ;  /* 0x000000ffff167224 */ /* 0x000fe400078e0005 */
[----:B------:R-:W-:-:S03]  /*5b2e0*/  IMAD.MOV.U32 R23, RZ, RZ, R4 ;  /* 0x000000ffff177224 */ /* 0x000fc600078e0004 */
[----:B--2---:R-:W-:Y:S01]  /*5b2f0*/  HMMA.16816.F32.BF16 R4, R12, R6, R8 ;  /* 0x000000060c04723c */ /* 0x004fe20000041808 */
[----:B------:R-:W3:Y:S04]  /*5b300*/  LDL.LU.64 R10, [R1+0x6d28] ;  /* 0x006d2800010a7983 */ /* 0x000ee80000300a00 */
[----:B------:R-:W3:-:S14]  /*5b310*/  LDL.LU.64 R8, [R1+0x6d20] ;  /* 0x006d200001087983 */ /* 0x000edc0000300a00 */
[----:B------:R0:W-:Y:S04]  /*5b320*/  STL.64 [R1+0x8f0], R4 ;  /* 0x0008f00401007387 */ /* 0x0001e80000100a00 */
[----:B------:R1:W-:Y:S04]  /*5b330*/  STL.64 [R1+0x8f8], R6 ;  /* 0x0008f80601007387 */ /* 0x0003e80000100a00 */
[----:B0-----:R-:W2:Y:S01]  /*5b340*/  LDL.LU R4, [R1+0x2d0] ;  /* 0x0002d00001047983 */ /* 0x001ea20000300800 */
[----:B---3--:R-:W-:-:S15]  /*5b350*/  HMMA.16816.F32.BF16 R8, R12, R26, R8 ;  /* 0x0000001a0c08723c */ /* 0x008fde0000041808 */
[----:B------:R-:W-:-:S04]  /*5b360*/  NOP ;  /* 0x0000000000007918 */ /* 0x000fc80000000000 */
[----:B------:R0:W-:Y:S04]  /*5b370*/  STL.64 [R1+0x8e0], R8 ;  /* 0x0008e00801007387 */ /* 0x0001e80000100a00 */
[----:B------:R3:W-:Y:S04]  /*5b380*/  STL.64 [R1+0x8e8], R10 ;  /* 0x0008e80a01007387 */ /* 0x0007e80000100a00 */
[----:B------:R-:W2:Y:S04]  /*5b390*/  LDL.LU R5, [R1+0x2d4] ;  /* 0x0002d40001057983 */ /* 0x000ea80000300800 */
[----:B-1----:R-:W2:Y:S04]  /*5b3a0*/  LDL.LU R6, [R1+0x2d8] ;  /* 0x0002d80001067983 */ /* 0x002ea80000300800 */
[----:B------:R-:W2:Y:S04]  /*5b3b0*/  LDL.LU R7, [R1+0x2dc] ;  /* 0x0002dc0001077983 */ /* 0x000ea80000300800 */
[----:B0-----:R-:W4:Y:S04]  /*5b3c0*/  LDL.LU R8, [R1+0x180] ;  /* 0x0001800001087983 */ /* 0x001f280000300800 */
[----:B------:R-:W4:Y:S04]  /*5b3d0*/  LDL.LU R9, [R1+0x184] ;  /* 0x0001840001097983 */ /* 0x000f280000300800 */
[----:B---3--:R-:W4:Y:S04]  /*5b3e0*/  LDL.LU R10, [R1+0x188] ;  /* 0x00018800010a7983 */ /* 0x008f280000300800 */
[----:B------:R-:W4:Y:S04]  /*5b3f0*/  LDL.LU R11, [R1+0x18c] ;  /* 0x00018c00010b7983 */ /* 0x000f280000300800 */
[----:B------:R-:W-:Y:S04]  /*5b400*/  STL.64 [R1+0x6cb0], R26 ;  /* 0x006cb01a01007387 */ /* 0x000fe80000100a00 */
[----:B------:R0:W-:Y:S04]  /*5b410*/  STL.64 [R1+0x6ca8], R24 ;  /* 0x006ca81801007387 */ /* 0x0001e80000100a00 */
[----:B0-----:R-:W3:Y:S04]  /*5b420*/  LDL.LU R24, [R1+0x150] ;  /* 0x0001500001187983 */ /* 0x001ee80000300800 */
[----:B------:R-:W3:Y:S04]  /*5b430*/  LDL.LU R25, [R1+0x154] ;  /* 0x0001540001197983 */ /* 0x000ee80000300800 */
[----:B------:R-:W2:Y:S04]  /*5b440*/  LDL.LU R26, [R1+0x158] ;  /* 0x00015800011a7983 */ /* 0x000ea80000300800 */
[----:B------:R-:W2:Y:S01]  /*5b450*/  LDL.LU R27, [R1+0x15c] ;  /* 0x00015c00011b7983 */ /* 0x000ea20000300800 */
[C---:B------:R-:W-:Y:S03]  /*5b460*/  HMMA.16816.F32.BF16 R20, R12.reuse, R22, R16 ;  /* 0x000000160c14723c */ /* 0x040fe60000041810 */
[----:B--2---:R-:W-:Y:S04]  /*5b470*/  STL.64 [R1+0x6cc0], R26 ;  /* 0x006cc01a01007387 */ /* 0x004fe80000100a00 */
[----:B---3--:R0:W-:Y:S04]  /*5b480*/  STL.64 [R1+0x6cb8], R24 ;  /* 0x006cb81801007387 */ /* 0x0081e80000100a00 */
[----:B0-----:R-:W2:Y:S04]  /*5b490*/  LDL.LU R24, [R1+0x160] ;  /* 0x0001600001187983 */ /* 0x001ea80000300800 */
[----:B------:R-:W2:Y:S04]  /*5b4a0*/  LDL.LU R25, [R1+0x164] ;  /* 0x0001640001197983 */ /* 0x000ea80000300800 */
[----:B------:R-:W3:Y:S04]  /*5b4b0*/  LDL.LU R26, [R1+0x168] ;  /* 0x00016800011a7983 */ /* 0x000ee80000300800 */
[----:B------:R-:W3:Y:S04]  /*5b4c0*/  LDL.LU R27, [R1+0x16c] ;  /* 0x00016c00011b7983 */ /* 0x000ee80000300800 */
[----:B---3--:R0:W-:Y:S04]  /*5b4d0*/  STL.64 [R1+0x6cd0], R26 ;  /* 0x006cd01a01007387 */ /* 0x0081e80000100a00 */
[----:B--2---:R-:W-:Y:S04]  /*5b4e0*/  STL.64 [R1+0x6cc8], R24 ;  /* 0x006cc81801007387 */ /* 0x004fe80000100a00 */
[----:B0-----:R-:W2:Y:S04]  /*5b4f0*/  LDL.LU.64 R26, [R1+0x28] ;  /* 0x00002800011a7983 */ /* 0x001ea80000300a00 */
[----:B------:R-:W3:Y:S04]  /*5b500*/  LDL.LU.64 R18, [R1+0x6d18] ;  /* 0x006d180001127983 */ /* 0x000ee80000300a00 */
[----:B------:R-:W3:Y:S04]  /*5b510*/  LDL.LU.64 R16, [R1+0x6d10] ;  /* 0x006d100001107983 */ /* 0x000ee80000300a00 */
        /* <DEDUP_REMOVED lines=13> */
[C---:B---3--:R-:W-:Y:S03]  /*5b5f0*/  HMMA.16816.F32.BF16 R4, R12.reuse, R18, R4 ;  /* 0x000000120c04723c */ /* 0x048fe60000041804 */
        /* <DEDUP_REMOVED lines=8> */
[----:B0-----:R-:W4:Y:S04]  /*5b680*/  LDL.LU.64 R6, [R1+0x6cf8] ;  /* 0x006cf80001067983 */ /* 0x001f280000300a00 */
[----:B------:R0:W-:Y:S04]  /*5b690*/  STL.64 [R1+0x6c98], R18 ;  /* 0x006c981201007387 */ /* 0x0001e80000100a00 */
[----:B0-----:R-:W3:Y:S01]  /*5b6a0*/  LDL.LU.64 R18, [R1+0x18] ;  /* 0x0000180001127983 */ /* 0x001ee20000300a00 */
[----:B----4-:R-:W-:Y:S03]  /*5b6b0*/  HMMA.16816.F32.BF16 R12, R12, R6, R8 ;  /* 0x000000060c0c723c */ /* 0x010fe60000041808 */
[----:B------:R-:W2:Y:S04]  /*5b6c0*/  LDL.LU.64 R10, [R1+0x6cf0] ;  /* 0x006cf000010a7983 */ /* 0x000ea80000300a00 */
[----:B------:R-:W2:Y:S01]  /*5b6d0*/  LDL.LU.64 R8, [R1+0x6ce8] ;  /* 0x006ce80001087983 */ /* 0x000ea20000300a00 */
[----:B------:R-:W-:-:S02]  /*5b6e0*/  IMAD.MOV.U32 R3, RZ, RZ, R26 ;  /* 0x000000ffff037224 */ /* 0x000fc400078e001a */
[----:B------:R-:W-:-:S09]  /*5b6f0*/  IMAD.MOV.U32 R2, RZ, RZ, R27 ;  /* 0x000000ffff027224 */ /* 0x000fd200078e001b */
[----:B------:R-:W-:Y:S04]  /*5b700*/  STL.64 [R1+0x670], R12 ;  /* 0x0006700c01007387 */ /* 0x000fe80000100a00 */
[----:B------:R0:W-:Y:S04]  /*5b710*/  STL.64 [R1+0x678], R14 ;  /* 0x0006780e01007387 */ /* 0x0001e80000100a00 */
[----:B0-----:R-:W4:Y:S04]  /*5b720*/  LDL.LU.64 R14, [R1+0x8] ;  /* 0x00000800010e7983 */ /* 0x001f280000300a00 */
[----:B------:R0:W-:Y:S04]  /*5b730*/  STL.64 [R1+0x6c90], R6 ;  /* 0x006c900601007387 */ /* 0x0001e80000100a00 */
[----:B0-----:R-:W3:Y:S01]  /*5b740*/  LDL.LU.64 R6, [R1+0x58] ;  /* 0x0000580001067983 */ /* 0x001ee20000300a00 */
[----:B--2---:R-:W-:-:S15]  /*5b750*/  HMMA.16816.F32.BF16 R20, R8, R26, R20 ;  /* 0x0000001a0814723c */ /* 0x004fde0000041814 */
[----:B------:R-:W-:-:S04]  /*5b760*/  NOP ;  /* 0x0000000000007918 */ /* 0x000fc80000000000 */
[----:B------:R-:W-:Y:S04]  /*5b770*/  STL.64 [R1+0x660], R20 ;  /* 0x0006601401007387 */ /* 0x000fe80000100a00 */
[----:B------:R0:W-:Y:S04]  /*5b780*/  STL.64 [R1+0x668], R22 ;  /* 0x0006681601007387 */ /* 0x0001e80000100a00 */
[----:B0-----:R-:W2:Y:S04]  /*5b790*/  LDL.LU.64 R22, [R1+0x6ce0] ;  /* 0x006ce00001167983 */ /* 0x001ea80000300a00 */
[----:B------:R-:W2:Y:S04]  /*5b7a0*/  LDL.LU.64 R20, [R1+0x6cd8] ;  /* 0x006cd80001147983 */ /* 0x000ea80000300a00 */
        /* <DEDUP_REMOVED lines=8> */
[----:B------:R-:W3:Y:S01]  /*5b830*/  LDL.LU R16, [R1+0x7c0] ;  /* 0x0007c00001107983 */ /* 0x000ee20000300800 */
[----:B------:R-:W-:-:S03]  /*5b840*/  IMAD.MOV.U32 R5, RZ, RZ, R18 ;  /* 0x000000ffff057224 */ /* 0x000fc600078e0012 */
[----:B------:R-:W3:Y:S01]  /*5b850*/  LDL.LU R17, [R1+0x7c4] ;  /* 0x0007c40001117983 */ /* 0x000ee20000300800 */
[----:B------:R-:W-:-:S03]  /*5b860*/  IMAD.MOV.U32 R4, RZ, RZ, R19 ;  /* 0x000000ffff047224 */ /* 0x000fc600078e0013 */
[----:B------:R-:W3:Y:S04]  /*5b870*/  LDL.LU R18, [R1+0x7c8] ;  /* 0x0007c80001127983 */ /* 0x000ee80000300800 */
[----:B------:R-:W3:Y:S01]  /*5b880*/  LDL.LU R19, [R1+0x7cc] ;  /* 0x0007cc0001137983 */ /* 0x000ee20000300800 */
[----:B----4-:R-:W-:-:S15]  /*5b890*/  HMMA.16816.F32.BF16 R24, R8, R14, R24 ;  /* 0x0000000e0818723c */ /* 0x010fde0000041818 */
[----:B------:R-:W-:-:S04]  /*5b8a0*/  NOP ;  /* 0x0000000000007918 */ /* 0x000fc80000000000 */
[----:B------:R-:W-:Y:S04]  /*5b8b0*/  STL.64 [R1+0x620], R24 ;  /* 0x0006201801007387 */ /* 0x000fe80000100a00 */
[----:B------:R0:W-:Y:S04]  /*5b8c0*/  STL.64 [R1+0x628], R26 ;  /* 0x0006281a01007387 */ /* 0x0001e80000100a00 */
[----:B0-----:R-:W2:Y:S04]  /*5b8d0*/  LDL.LU.64 R26, [R1+0x6cb0] ;  /* 0x006cb000011a7983 */ /* 0x001ea80000300a00 */
[----:B------:R-:W4:Y:S01]  /*5b8e0*/  LDL.LU.64 R24, [R1+0x6ca8] ;  /* 0x006ca80001187983 */ /* 0x000f220000300a00 */
[----:B--2---:R-:W-:-:S15]  /*5b8f0*/  HMMA.16816.F32.BF16 R20, R8, R26, R20 ;  /* 0x0000001a0814723c */ /* 0x004fde0000041814 */
[----:B------:R-:W-:-:S04]  /*5b900*/  NOP ;  /* 0x0000000000007918 */ /* 0x000fc80000000000 */
[----:B------:R-:W-:Y:S04]  /*5b910*/  STL.64 [R1+0x610], R20 ;  /* 0x0006101401007387 */ /* 0x000fe80000100a00 */
[----:B------:R0:W-:Y:S04]  /*5b920*/  STL.64 [R1+0x618], R22 ;  /* 0x0006181601007387 */ /* 0x0001e80000100a00 */
[----:B0-----:R-:W3:Y:S04]  /*5b930*/  LDL.LU.64 R22, [R1+0x6ca0] ;  /* 0x006ca00001167983 */ /* 0x001ee80000300a00 */
[----:B------:R-:W-:Y:S04]  /*5b940*/  STL.64 [R1+0x6c28], R26 ;  /* 0x006c281a01007387 */ /* 0x000fe80000100a00 */
[----:B----4-:R0:W-:Y:S04]  /*5b950*/  STL.64 [R1+0x6c20], R24 ;  /* 0x006c201801007387 */ /* 0x0101e80000100a00 */
[----:B0-----:R-:W2:Y:S04]  /*5b960*/  LDL.LU R24, [R1+0x810] ;  /* 0x0008100001187983 */ /* 0x001ea80000300800 */
[----:B------:R-:W2:Y:S04]  /*5b970*/  LDL.LU R25, [R1+0x814] ;  /* 0x0008140001197983 */ /* 0x000ea80000300800 */
[----:B------:R-:W4:Y:S04]  /*5b980*/  LDL.LU R26, [R1+0x818] ;  /* 0x00081800011a7983 */ /* 0x000f280000300800 */
[----:B------:R-:W4:Y:S04]  /*5b990*/  LDL.LU R27, [R1+0x81c] ;  /* 0x00081c00011b7983 */ /* 0x000f280000300800 */
[----:B----4-:R0:W-:Y:S04]  /*5b9a0*/  STL.64 [R1+0x6c38], R26 ;  /* 0x006c381a01007387 */ /* 0x0101e80000100a00 */
[----:B--2---:R1:W-:Y:S01]  /*5b9b0*/  STL.64 [R1+0x6c30], R24 ;  /* 0x006c301801007387 */ /* 0x0043e20000100a00 */
[----:B0-----:R-:W-:-:S02]  /*5b9c0*/  IMAD.MOV.U32 R26, RZ, RZ, R5 ;  /* 0x000000ffff1a7224 */ /* 0x001fc400078e0005 */
[----:B------:R-:W-:-:S05]  /*5b9d0*/  IMAD.MOV.U32 R27, RZ, RZ, R4 ;  /* 0x000000ffff1b7224 */ /* 0x000fca00078e0004 */
[----:B------:R0:W-:Y:S04]  /*5b9e0*/  STL.64 [R1+0x6c50], R26 ;  /* 0x006c501a01007387 */ /* 0x0001e80000100a00 */
[----:B-1----:R-:W2:Y:S04]  /*5b9f0*/  LDL.LU R24, [R1+0x7b0] ;  /* 0x0007b00001187983 */ /* 0x002ea80000300800 */
[----:B------:R-:W2:Y:S04]  /*5ba00*/  LDL.LU R25, [R1+0x7b4] ;  /* 0x0007b40001197983 */ /* 0x000ea80000300800 */
[----:B0-----:R-:W2:Y:S04]  /*5ba10*/  LDL.LU R26, [R1+0x7b8] ;  /* 0x0007b800011a7983 */ /* 0x001ea80000300800 */
[----:B------:R-:W2:Y:S01]  /*5ba20*/  LDL.LU R27, [R1+0x7bc] ;  /* 0x0007bc00011b7983 */ /* 0x000ea20000300800 */
[----:B---3--:R-:W-:Y:S01]  /*5ba30*/  HMMA.16816.F32.BF16 R16, R8, R22, R16 ;  /* 0x000000160810723c */ /* 0x008fe20000041810 */
[----:B------:R-:W-:-:S02]  /*5ba40*/  IMAD.MOV.U32 R28, RZ, RZ, R14 ;  /* 0x000000ffff1c7224 */ /* 0x000fc400078e000e */
[----:B------:R-:W-:Y:S02]  /*5ba50*/  IMAD.MOV.U32 R14, RZ, RZ, R6 ;  /* 0x000000ffff0e7224 */ /* 0x000fe400078e0006 */
[----:B------:R-:W-:-:S03]  /*5ba60*/  IMAD.MOV.U32 R13, RZ, RZ, R7 ;  /* 0x000000ffff0d7224 */ /* 0x000fc600078e0007 */
[----:B--2---:R-:W-:-:S15]  /*5ba70*/  HMMA.16816.F32.BF16 R24, R8, R6, R24 ;  /* 0x000000060818723c */ /* 0x004fde0000041818 */
[----:B------:R-:W-:-:S04]  /*5ba80*/  NOP ;  /* 0x0000000000007918 */ /* 0x000fc80000000000 */
[----:B------:R-:W-:Y:S04]  /*5ba90*/  STL.64 [R1+0x600], R24 ;  /* 0x0006001801007387 */ /* 0x000fe80000100a00 */
[----:B------:R-:W-:Y:S04]  /*5baa0*/  STL.64 [R1+0x608], R26 ;  /* 0x0006081a01007387 */ /* 0x000fe80000100a00 */
[----:B------:R-:W2:Y:S04]  /*5bab0*/  LDL.LU R4, [R1+0x7e0] ;  /* 0x0007e00001047983 */ /* 0x000ea80000300800 */
[----:B------:R-:W2:Y:S04]  /*5bac0*/  LDL.LU R5, [R1+0x7e4] ;  /* 0x0007e40001057983 */ /* 0x000ea80000300800 */
[----:B------:R-:W2:Y:S04]  /*5bad0*/  LDL.LU R6, [R1+0x7e8] ;  /* 0x0007e80001067983 */ /* 0x000ea80000300800 */
[----:B------:R-:W2:Y:S04]  /*5bae0*/  LDL.LU R7, [R1+0x7ec] ;  /* 0x0007ec0001077983 */ /* 0x000ea80000300800 */
[----:B------:R-:W-:Y:S04]  /*5baf0*/  STL.64 [R1+0x6c88], R14 ;  /* 0x006c880e01007387 */ /* 0x000fe80000100a00 */
[----:B------:R0:W-:Y:S04]  /*5bb00*/  STL [R1+0x6c80], R13 ;  /* 0x006c800d01007387 */ /* 0x0001e80000100800 */
[----:B------:R-:W3:Y:S04]  /*5bb10*/  LDL.LU R12, [R1+0x7d0] ;  /* 0x0007d000010c7983 */ /* 0x000ee80000300800 */
[----:B0-----:R-:W3:Y:S04]  /*5bb20*/  LDL.LU R13, [R1+0x7d4] ;  /* 0x0007d400010d7983 */ /* 0x001ee80000300800 */
[----:B------:R-:W3:Y:S04]  /*5bb30*/  LDL.LU R14, [R1+0x7d8] ;  /* 0x0007d800010e7983 */ /* 0x000ee80000300800 */
[----:B------:R-:W3:Y:S04]  /*5bb40*/  LDL.LU R15, [R1+0x7dc] ;  /* 0x0007dc00010f7983 */ /* 0x000ee80000300800 */
[----:B------:R-:W-:Y:S04]  /*5bb50*/  STL.64 [R1+0x5f0], R16 ;  /* 0x0005f01001007387 */ /* 0x000fe80000100a00 */
[----:B------:R0:W-:Y:S04]  /*5bb60*/  STL.64 [R1+0x5f8], R18 ;  /* 0x0005f81201007387 */ /* 0x0001e80000100a00 */
[----:B0-----:R-:W2:Y:S04]  /*5bb70*/  LDL.LU.64 R18, [R1+0x6c98] ;  /* 0x006c980001127983 */ /* 0x001ea80000300a00 */
[----:B------:R0:W-:Y:S04]  /*5bb80*/  STL.64 [R1+0x6c08], R22 ;  /* 0x006c081601007387 */ /* 0x0001e80000100a00 */
[----:B------:R-:W4:Y:S04]  /*5bb90*/  LDL.LU R20, [R1+0x830] ;  /* 0x0008300001147983 */ /* 0x000f280000300800 */
[----:B------:R-:W4:Y:S04]  /*5bba0*/  LDL.LU R21, [R1+0x834] ;  /* 0x0008340001157983 */ /* 0x000f280000300800 */
[----:B0-----:R-:W2:Y:S04]  /*5bbb0*/  LDL.LU R22, [R1+0x838] ;  /* 0x0008380001167983 */ /* 0x001ea80000300800 */
[----:B------:R-:W2:Y:S04]  /*5bbc0*/  LDL.LU R23, [R1+0x83c] ;  /* 0x00083c0001177983 */ /* 0x000ea80000300800 */
[----:B--2---:R-:W-:Y:S04]  /*5bbd0*/  STL.64 [R1+0x6c18], R22 ;  /* 0x006c181601007387 */ /* 0x004fe80000100a00 */
[----:B----4-:R0:W-:Y:S04]  /*5bbe0*/  STL.64 [R1+0x6c10], R20 ;  /* 0x006c101401007387 */ /* 0x0101e80000100a00 */
[----:B0-----:R-:W2:Y:S04]  /*5bbf0*/  LDL.LU R20, [R1+0x820] ;  /* 0x0008200001147983 */ /* 0x001ea80000300800 */
[----:B------:R-:W2:Y:S04]  /*5bc00*/  LDL.LU R21, [R1+0x824] ;  /* 0x0008240001157983 */ /* 0x000ea80000300800 */
[----:B------:R-:W4:Y:S04]  /*5bc10*/  LDL.LU R22, [R1+0x828] ;  /* 0x0008280001167983 */ /* 0x000f280000300800 */
[----:B------:R-:W4:Y:S01]  /*5bc20*/  LDL.LU R23, [R1+0x82c] ;  /* 0x00082c0001177983 */ /* 0x000f220000300800 */
[----:B------:R-:W-:Y:S03]  /*5bc30*/  HMMA.16816.F32.BF16 R4, R8, R18, R4 ;  /* 0x000000120804723c */ /* 0x000fe60000041804 */
        /* <DEDUP_REMOVED lines=15> */
[----:B------:R0:W-:Y:S04]  /*5bd30*/  STL.64 [R1+0x6c00], R18 ;  /* 0x006c001201007387 */ /* 0x0001e80000100a00 */
[----:B------:R-:W4:Y:S04]  /*5bd40*/  LDL.LU R16, [R1+0x840] ;  /* 0x0008400001107983 */ /* 0x000f280000300800 */
[----:B------:R-:W4:Y:S01]  /*5bd50*/  LDL.LU R17, [R1+0x844] ;  /* 0x0008440001117983 */ /* 0x000f220000300800 */
[----:B------:R-:W-:-:S03]  /*5bd60*/  IMAD.MOV.U32 R26, RZ, RZ, R3 ;  /* 0x000000ffff1a7224 */ /* 0x000fc600078e0003 */
[----:B0-----:R-:W4:Y:S04]  /*5bd70*/  LDL.LU R18, [R1+0x848] ;  /* 0x0008480001127983 */ /* 0x001f280000300800 */
[----:B------:R-:W4:Y:S01]  /*5bd80*/  LDL.LU R19, [R1+0x84c] ;  /* 0x00084c0001137983 */ /* 0x000f220000300800 */
[----:B---3--:R-:W-:Y:S03]  /*5bd90*/  HMMA.16816.F32.BF16 R8, R8, R6, R12 ;  /* 0x000000060808723c */ /* 0x008fe6000004180c */
[----:B------:R-:W3:Y:S04]  /*5bda0*/  LDL.LU.64 R14, [R1+0x6c88] ;  /* 0x006c8800010e7983 */ /* 0x000ee80000300a00 */
[----:B------:R-:W2:Y:S01]  /*5bdb0*/  LDL.LU R13, [R1+0x6c80] ;  /* 0x006c8000010d7983 */ /* 0x000ea20000300800 */
[----:B------:R-:W-:-:S02]  /*5bdc0*/  IMAD.MOV.U32 R12, RZ, RZ, R6 ;  /* 0x000000ffff0c7224 */ /* 0x000fc400078e0006 */
[----:B------:R-:W-:-:S09]  /*5bdd0*/  IMAD.MOV.U32 R3, RZ, RZ, R7 ;  /* 0x000000ffff037224 */ /* 0x000fd200078e0007 */
[----:B------:R-:W-:Y:S04]  /*5bde0*/  STL.64 [R1+0x5d0], R8 ;  /* 0x0005d00801007387 */ /* 0x000fe80000100a00 */
[----:B------:R0:W-:Y:S04]  /*5bdf0*/  STL.64 [R1+0x5d8], R10 ;  /* 0x0005d80a01007387 */ /* 0x0001e80000100a00 */
[----:B------:R-:W2:Y:S04]  /*5be00*/  LDL.LU.64 R6, [R1+0x6c78] ;  /* 0x006c780001067983 */ /* 0x000ea80000300a00 */
[----:B------:R-:W2:Y:S01]  /*5be10*/  LDL.LU.64 R4, [R1+0x6c70] ;  /* 0x006c700001047983 */ /* 0x000ea20000300a00 */
[----:B------:R-:W-:-:S02]  /*5be20*/  IMAD.MOV.U32 R27, RZ, RZ, R2 ;  /* 0x000000ffff1b7224 */ /* 0x000fc400078e0002 */
[----:B0-----:R-:W-:Y:S02]  /*5be30*/  IMAD.MOV.U32 R10, RZ, RZ, R28 ;  /* 0x000000ffff0a7224 */ /* 0x001fe400078e001c */
[----:B------:R-:W3:Y:S03]  /*5be40*/  LDL.LU R28, [R1+0x6c68] ;  /* 0x006c6800011c7983 */ /* 0x000ee60000300800 */
        /* <DEDUP_REMOVED lines=12> */
[----:B------:R-:W2:Y:S01]  /*5bf10*/  LDL.LU.64 R24, [R1+0x6c30] ;  /* 0x006c300001187983 */ /* 0x000ea20000300a00 */
[----:B---3--:R-:W-:Y:S01]  /*5bf20*/  IMAD.MOV.U32 R11, RZ, RZ, R15 ;  /* 0x000000ffff0b7224 */ /* 0x008fe200078e000f */
[----:B------:R-:W0:Y:S06]  /*5bf30*/  S2R R2, SR_TID.X ;  /* 0x0000000000027919 */ /* 0x000e2c0000002100 */
[----:B--2---:R-:W-:Y:S01]  /*5bf40*/  HMMA.16816.F32.BF16 R8, R4, R10, R24 ;  /* 0x0000000a0408723c */ /* 0x004fe20000041818 */
[----:B------:R-:W2:Y:S04]  /*5bf50*/  LDL.LU.64 R26, [R1+0x6c28] ;  /* 0x006c2800011a7983 */ /* 0x000ea80000300a00 */
[----:B------:R-:W3:Y:S01]  /*5bf60*/  LDL.LU.64 R24, [R1+0x6c20] ;  /* 0x006c200001187983 */ /* 0x000ee20000300a00 */
[C---:B0-----:R-:W-:Y:S01]  /*5bf70*/  IMAD.SHL.U32 R15, R2.reuse, 0x2, RZ ;  /* 0x00000002020f7824 */ /* 0x041fe200078e00ff */
[----:B------:R-:W-:-:S12]  /*5bf80*/  LOP3.LUT R2, R2, 0x7, RZ, 0xc0, !PT ;  /* 0x0000000702027812 */ /* 0x000fd800078ec0ff */
[----:B------:R-:W-:Y:S04]  /*5bf90*/  STL.64 [R1+0x5a0], R8 ;  /* 0x0005a00801007387 */ /* 0x000fe80000100a00 */
[----:B------:R2:W-:Y:S01]  /*5bfa0*/  STL.64 [R1+0x5a8], R10 ;  /* 0x0005a80a01007387 */ /* 0x0005e20000100a00 */
[----:B------:R-:W-:-:S05]  /*5bfb0*/  IMAD R2, R2, 0x110, RZ ;  /* 0x0000011002027824 */ /* 0x000fca00078e02ff */
[----:B------:R-:W-:-:S04]  /*5bfc0*/  LOP3.LUT R2, R2, 0x30, R15, 0x78, !PT ;  /* 0x0000003002027812 */ /* 0x000fc800078e780f */
[----:B------:R-:W-:Y:S01]  /*5bfd0*/  LOP3.LUT R2, R2, 0x40, RZ, 0x3c, !PT ;  /* 0x0000004002027812 */ /* 0x000fe200078e3cff */
[----:B--2---:R-:W-:Y:S04]  /*5bfe0*/  HMMA.16816.F32.BF16 R8, R4, R26, R20 ;  /* 0x0000001a0408723c */ /* 0x004fe80000041814 */
[----:B------:R-:W-:-:S15]  /*5bff0*/  LDSM.16.M88.4 R20, [R2+UR5+0x20000] ;  /* 0x020000050214783b */ /* 0x000fde0008000200 */
[----:B------:R-:W-:Y:S04]  /*5c000*/  STL.64 [R1+0x590], R8 ;  /* 0x0005900801007387 */ /* 0x000fe80000100a00 */
[----:B------:R-:W-:Y:S04]  /*5c010*/  STL.64 [R1+0x598], R10 ;  /* 0x0005980a01007387 */ /* 0x000fe80000100a00 */
[----:B------:R-:W0:Y:S04]  /*5c020*/  LDSM.16.MT88.4 R8, [R29+UR5+0x8000] ;  /* 0x008000051d08783b */ /* 0x000e280008004200 */
[----:B0-----:R0:W-:Y:S04]  /*5c030*/  STL.64 [R1+0x6bf0], R10 ;  /* 0x006bf00a01007387 */ /* 0x0011e80000100a00 */
[----:B------:R-:W-:Y:S04]  /*5c040*/  STL.64 [R1+0x6be8], R8 ;  /* 0x006be80801007387 */ /* 0x000fe80000100a00 */
[----:B------:R-:W-:Y:S04]  /*5c050*/  STL.64 [R1+0x80], R20 ;  /* 0x0000801401007387 */ /* 0x000fe80000100a00 */
[----:B------:R1:W-:Y:S01]  /*5c060*/  STL.64 [R1+0x88], R22 ;  /* 0x0000881601007387 */ /* 0x0003e20000100a00 */
[----:B0-----:R-:W-:-:S02]  /*5c070*/  IMAD.MOV.U32 R10, RZ, RZ, R12 ;  /* 0x000000ffff0a7224 */ /* 0x001fc400078e000c */
[----:B------:R-:W-:Y:S02]  /*5c080*/  IMAD.MOV.U32 R11, RZ, RZ, R3 ;  /* 0x000000ffff0b7224 */ /* 0x000fe400078e0003 */
[----:B------:R-:W-:Y:S02]  /*5c090*/  IMAD.MOV.U32 R12, RZ, RZ, R20 ;  /* 0x000000ffff0c7224 */ /* 0x000fe400078e0014 */
[----:B------:R-:W-:Y:S01]  /*5c0a0*/  IMAD.MOV.U32 R3, RZ, RZ, R21 ;  /* 0x000000ffff037224 */ /* 0x000fe200078e0015 */
[----:B-1----:R-:W2:Y:S04]  /*5c0b0*/  LDL.LU.64 R22, [R1+0x6c18] ;  /* 0x006c180001167983 */ /* 0x002ea80000300a00 */
[----:B------:R-:W2:Y:S01]  /*5c0c0*/  LDL.LU.64 R20, [R1+0x6c10] ;  /* 0x006c100001147983 */ /* 0x000ea20000300a00 */
[----:B------:R-:W-:-:S02]  /*5c0d0*/  IMAD.MOV.U32 R26, RZ, RZ, R14 ;  /* 0x000000ffff1a7224 */ /* 0x000fc400078e000e */
[----:B------:R-:W-:Y:S01]  /*5c0e0*/  IMAD.MOV.U32 R27, RZ, RZ, R13 ;  /* 0x000000ffff1b7224 */ /* 0x000fe200078e000d */
[----:B------:R0:W-:Y:S01]  /*5c0f0*/  STL [R1+0x6bf8], R12 ;  /* 0x006bf80c01007387 */ /* 0x0001e20000100800 */
[----:B---3--:R-:W-:Y:S02]  /*5c100*/  IMAD.MOV.U32 R14, RZ, RZ, R25 ;  /* 0x000000ffff0e7224 */ /* 0x008fe400078e0019 */
[----:B------:R-:W-:Y:S01]  /*5c110*/  IMAD.MOV.U32 R15, RZ, RZ, R24 ;  /* 0x000000ffff0f7224 */ /* 0x000fe200078e0018 */
[----:B0-----:R-:W3:Y:S04]  /*5c120*/  LDL.LU R12, [R1+0x860] ;  /* 0x00086000010c7983 */ /* 0x001ee80000300800 */
[----:B------:R-:W3:Y:S01]  /*5c130*/  LDL.LU R13, [R1+0x864] ;  /* 0x00086400010d7983 */ /* 0x000ee20000300800 */
[----:B--2---:R-:W-:Y:S03]  /*5c140*/  HMMA.16816.F32.BF16 R24, R4, R26, R20 ;  /* 0x0000001a0418723c */ /* 0x004fe60000041814 */
[----:B------:R-:W4:-:S15]  /*5c150*/  LDL.LU.64 R22, [R1+0x6c08] ;  /* 0x006c080001167983 */ /* 0x000f1e0000300a00 */
[----:B------:R-:W-:Y:S01]  /*5c160*/  NOP ;  /* 0x0000000000007918 */ /* 0x000fe20000000000 */
[----:B------:R-:W-:Y:S04]  /*5c170*/  STL.64 [R1+0x580], R24 ;  /* 0x0005801801007387 */ /* 0x000fe80000100a00 */
[----:B------:R-:W-:Y:S04]  /*5c180*/  STL.64 [R1+0x588], R26 ;  /* 0x0005881a01007387 */ /* 0x000fe80000100a00 */
[----:B------:R-:W-:Y:S01]  /*5c190*/  LDSM.16.M88.4 R24, [R2+UR5+0x20800] ;  /* 0x020800050218783b */ /* 0x000fe20008000200 */
[----:B----4-:R-:W-:Y:S03]  /*5c1a0*/  HMMA.16816.F32.BF16 R20, R4, R22, R16 ;  /* 0x000000160414723c */ /* 0x010fe60000041810 */
[----:B------:R-:W2:-:S15]  /*5c1b0*/  LDL.LU.64 R18, [R1+0x6c00] ;  /* 0x006c000001127983 */ /* 0x000e9e0000300a00 */
[----:B------:R-:W-:Y:S01]  /*5c1c0*/  NOP ;  /* 0x0000000000007918 */ /* 0x000fe20000000000 */
[----:B------:R-:W-:Y:S04]  /*5c1d0*/  STL.64 [R1+0x570], R20 ;  /* 0x0005701401007387 */ /* 0x000fe80000100a00 */
[----:B------:R-:W-:Y:S04]  /*5c1e0*/  STL.64 [R1+0x578], R22 ;  /* 0x0005781601007387 */ /* 0x000fe80000100a00 */
[----:B------:R-:W0:Y:S04]  /*5c1f0*/  LDSM.16.M88.4 R20, [R2+UR5+0x21000] ;  /* 0x021000050214783b */ /* 0x000e280008000200 */
[----:B0-----:R-:W-:Y:S04]  /*5c200*/  STL.64 [R1+0x50], R20 ;  /* 0x0000501401007387 */ /* 0x001fe80000100a00 */
[----:B------:R-:W-:Y:S04]  /*5c210*/  STL.64 [R1+0x58], R22 ;  /* 0x0000581601007387 */ /* 0x000fe80000100a00 */
[----:B------:R-:W-:Y:S04]  /*5c220*/  STL.64 [R1+0x70], R24 ;  /* 0x0000701801007387 */ /* 0x000fe80000100a00 */
[----:B------:R-:W-:Y:S04]  /*5c230*/  STL.64 [R1+0x78], R26 ;  /* 0x0000781a01007387 */ /* 0x000fe80000100a00 */
[----:B------:R0:W-:Y:S04]  /*5c240*/  STL.64 [R1+0x6be0], R24 ;  /* 0x006be01801007387 */ /* 0x0001e80000100a00 */
[----:B------:R-:W1:Y:S04]  /*5c250*/  LDSM.16.M88.4 R20, [R2+UR5+0x21800] ;  /* 0x021800050214783b */ /* 0x000e680008000200 */
[----:B0-----:R-:W2:Y:S04]  /*5c260*/  LDL.LU R24, [R1+0x850] ;  /* 0x0008500001187983 */ /* 0x001ea80000300800 */
[----:B------:R-:W2:Y:S01]  /*5c270*/  LDL.LU R25, [R1+0x854] ;  /* 0x0008540001197983 */ /* 0x000ea20000300800 */
[----:B------:R-:W-:-:S02]  /*5c280*/  IMAD.MOV.U32 R26, RZ, RZ, R28 ;  /* 0x000000ffff1a7224 */ /* 0x000fc400078e001c */
[----:B------:R-:W-:-:S07]  /*5c290*/  IMAD.MOV.U32 R27, RZ, RZ, R0 ;  /* 0x000000ffff1b7224 */ /* 0x000fce00078e0000 */
[----:B--2---:R-:W-:-:S15]  /*5c2a0*/  HMMA.16816.F32.BF16 R16, R4, R18, R24 ;  /* 0x000000120410723c */ /* 0x004fde0000041818 */
[----:B------:R-:W-:-:S04]  /*5c2b0*/  NOP ;  /* 0x0000000000007918 */ /* 0x000fc80000000000 */
[----:B------:R-:W-:Y:S04]  /*5c2c0*/  STL.64 [R1+0x560], R16 ;  /* 0x0005601001007387 */ /* 0x000fe80000100a00 */
[----:B------:R-:W2:Y:S04]  /*5c2d0*/  LDL.LU R24, [R1+0x140] ;  /* 0x0001400001187983 */ /* 0x000ea80000300800 */
[----:B------:R-:W2:Y:S04]  /*5c2e0*/  LDL.LU R25, [R1+0x144] ;  /* 0x0001440001197983 */ /* 0x000ea80000300800 */
[----:B------:R-:W2:Y:S04]  /*5c2f0*/  LDL.LU R26, [R1+0x148] ;  /* 0x00014800011a7983 */ /* 0x000ea80000300800 */
[----:B------:R-:W2:Y:S04]  /*5c300*/  LDL.LU R27, [R1+0x14c] ;  /* 0x00014c00011b7983 */ /* 0x000ea80000300800 */
[----:B-1----:R-:W-:Y:S04]  /*5c310*/  STL.64 [R1+0x40], R20 ;  /* 0x0000401401007387 */ /* 0x002fe80000100a00 */
[----:B------:R-:W-:Y:S04]  /*5c320*/  STL.64 [R1+0x48], R22 ;  /* 0x0000481601007387 */ /* 0x000fe80000100a00 */
[----:B------:R0:W-:Y:S04]  /*5c330*/  STL.64 [R1+0x6bc0], R20 ;  /* 0x006bc01401007387 */ /* 0x0001e80000100a00 */
[----:B0-----:R-:W4:Y:S01]  /*5c340*/  LDL.64 R20, [R1+0x50] ;  /* 0x0000500001147983 */ /* 0x001f220000100a00 */
[----:B------:R-:W-:-:S02]  /*5c350*/  IMAD.MOV.U32 R28, RZ, RZ, R18 ;  /* 0x000000ffff1c7224 */ /* 0x000fc400078e0012 */
[----:B------:R-:W-:Y:S02]  /*5c360*/  IMAD.MOV.U32 R0, RZ, RZ, R19 ;  /* 0x000000ffff007224 */ /* 0x000fe400078e0013 */
[----:B------:R-:W0:Y:S01]  /*5c370*/  LDSM.16.M88.4 R16, [R2+UR5+0x22000] ;  /* 0x022000050210783b */ /* 0x000e220008000200 */
[----:B---3--:R-:W-:Y:S03]  /*5c380*/  HMMA.16816.F32.BF16 R4, R4, R10, R12 ;  /* 0x0000000a0404723c */ /* 0x008fe6000004180c */
[----:B----4-:R1:W-:Y:S04]  /*5c390*/  STL.64 [R1+0x6bd8], R20 ;  /* 0x006bd81401007387 */ /* 0x0103e80000100a00 */
[----:B-1----:R-:W3:Y:S04]  /*5c3a0*/  LDL.LU R20, [R1+0x130] ;  /* 0x0001300001147983 */ /* 0x002ee80000300800 */
[----:B------:R-:W3:Y:S04]  /*5c3b0*/  LDL.LU R21, [R1+0x134] ;  /* 0x0001340001157983 */ /* 0x000ee80000300800 */
[----:B------:R-:W3:Y:S04]  /*5c3c0*/  LDL.LU R22, [R1+0x138] ;  /* 0x0001380001167983 */ /* 0x000ee80000300800 */
[----:B------:R-:W3:Y:S04]  /*5c3d0*/  LDL.LU R23, [R1+0x13c] ;  /* 0x00013c0001177983 */ /* 0x000ee80000300800 */
[----:B------:R-:W-:Y:S04]  /*5c3e0*/  STL [R1+0x6424], R28 ;  /* 0x0064241c01007387 */ /* 0x000fe80000100800 */
[----:B------:R-:W-:Y:S04]  /*5c3f0*/  STL [R1+0x6420], R0 ;  /* 0x0064200001007387 */ /* 0x000fe80000100800 */
[----:B------:R-:W4:Y:S04]  /*5c400*/  LDL.LU R12, [R1+0x6bf8] ;  /* 0x006bf800010c7983 */ /* 0x000f280000300800 */
[----:B------:R-:W2:Y:S04]  /*5c410*/  LDL.LU.64 R10, [R1+0x6bf0] ;  /* 0x006bf000010a7983 */ /* 0x000ea80000300a00 */
[----:B------:R-:W2:Y:S04]  /*5c420*/  LDL.LU.64 R8, [R1+0x6be8] ;  /* 0x006be80001087983 */ /* 0x000ea80000300a00 */
[----:B------:R-:W-:Y:S04]  /*5c430*/  STL [R1+0x470], R4 ;  /* 0x0004700401007387 */ /* 0x000fe80000100800 */
[----:B------:R-:W-:Y:S04]  /*5c440*/  STL [R1+0x47c], R7 ;  /* 0x00047c0701007387 */ /* 0x000fe80000100800 */
[----:B0-----:R-:W-:Y:S04]  /*5c450*/  STL.64 [R1+0x20], R16 ;  /* 0x0000201001007387 */ /* 0x001fe80000100a00 */
[----:B------:R-:W-:Y:S04]  /*5c460*/  STL.64 [R1+0x28], R18 ;  /* 0x0000281201007387 */ /* 0x000fe80000100a00 */
[----:B------:R0:W-:Y:S04]  /*5c470*/  STL.64 [R1+0x6bb8], R16 ;  /* 0x006bb81001007387 */ /* 0x0001e80000100a00 */
[----:B0-----:R-:W3:Y:S04]  /*5c480*/  LDL.LU R16, [R1+0x120] ;  /* 0x0001200001107983 */ /* 0x001ee80000300800 */
[----:B------:R-:W3:Y:S04]  /*5c490*/  LDL.LU R17, [R1+0x124] ;  /* 0x0001240001117983 */ /* 0x000ee80000300800 */
[----:B------:R-:W3:Y:S04]  /*5c4a0*/  LDL.LU R18, [R1+0x128] ;  /* 0x0001280001127983 */ /* 0x000ee80000300800 */
[----:B------:R-:W3:Y:S01]  /*5c4b0*/  LDL.LU R19, [R1+0x12c] ;  /* 0x00012c0001137983 */ /* 0x000ee20000300800 */
[----:B------:R-:W-:-:S02]  /*5c4c0*/  IMAD.MOV.U32 R28, RZ, RZ, R5 ;  /* 0x000000ffff1c7224 */ /* 0x000fc400078e0005 */
[----:B------:R-:W-:Y:S02]  /*5c4d0*/  IMAD.MOV.U32 R5, RZ, RZ, R3 ;  /* 0x000000ffff057224 */ /* 0x000fe400078e0003 */
[----:B------:R-:W-:Y:S02]  /*5c4e0*/  IMAD.MOV.U32 R0, RZ, RZ, R6 ;  /* 0x000000ffff007224 */ /* 0x000fe400078e0006 */
[----:B----4-:R-:W-:Y:S02]  /*5c4f0*/  IMAD.MOV.U32 R4, RZ, RZ, R12 ;  /* 0x000000ffff047224 */ /* 0x010fe400078e000c */
[----:B------:R-:W0:Y:S05]  /*5c500*/  LDSM.16.M88.4 R12, [R2+UR5+0x22800] ;  /* 0x02280005020c783b */ /* 0x000e2a0008000200 */
[C---:B--2---:R-:W-:Y:S01]  /*5c510*/  HMMA.16816.F32.BF16 R4, R8.reuse, R4, R24 ;  /* 0x000000040804723c */ /* 0x044fe20000041818 */
[----:B---3--:R-:W-:Y:S04]  /*5c520*/  STL.64 [R1+0x6bd0], R18 ;  /* 0x006bd01201007387 */ /* 0x008fe80000100a00 */
[----:B------:R1:W-:Y:S04]  /*5c530*/  STL.64 [R1+0x6bc8], R16 ;  /* 0x006bc81001007387 */ /* 0x0003e80000100a00 */
[----:B-1----:R-:W2:Y:S04]  /*5c540*/  LDL.LU R16, [R1+0x870] ;  /* 0x0008700001107983 */ /* 0x002ea80000300800 */
[----:B------:R-:W2:Y:S04]  /*5c550*/  LDL.LU R17, [R1+0x874] ;  /* 0x0008740001117983 */ /* 0x000ea80000300800 */
[----:B------:R-:W2:Y:S04]  /*5c560*/  LDL.LU R18, [R1+0x878] ;  /* 0x0008780001127983 */ /* 0x000ea80000300800 */
[----:B------:R-:W2:Y:S04]  /*5c570*/  LDL.LU R19, [R1+0x87c] ;  /* 0x00087c0001137983 */ /* 0x000ea80000300800 */
[----:B------:R-:W-:Y:S04]  /*5c580*/  STL [R1+0x6694], R0 ;  /* 0x0066940001007387 */ /* 0x000fe80000100800 */
[----:B------:R-:W-:Y:S04]  /*5c590*/  STL [R1+0x6690], R28 ;  /* 0x0066901c01007387 */ /* 0x000fe80000100800 */
[----:B------:R-:W3:Y:S04]  /*5c5a0*/  LDL.LU.64 R24, [R1+0x6be0] ;  /* 0x006be00001187983 */ /* 0x000ee80000300a00 */
[----:B------:R-:W-:Y:S04]  /*5c5b0*/  STL.64 [R1+0x550], R4 ;  /* 0x0005500401007387 */ /* 0x000fe80000100a00 */
[----:B------:R-:W-:Y:S04]  /*5c5c0*/  STL.64 [R1+0x558], R6 ;  /* 0x0005580601007387 */ /* 0x000fe80000100a00 */
[----:B------:R-:W1:Y:S01]  /*5c5d0*/  LDSM.16.M88.4 R4, [R2+UR5+0x23000] ;  /* 0x023000050204783b */ /* 0x000e620008000200 */
[----:B---3--:R-:W-:-:S15]  /*5c5e0*/  HMMA.16816.F32.BF16 R20, R8, R24, R20 ;  /* 0x000000180814723c */ /* 0x008fde0000041814 */
[----:B------:R-:W-:-:S04]  /*5c5f0*/  NOP ;  /* 0x0000000000007918 */ /* 0x000fc80000000000 */
[----:B------:R3:W-:Y:S04]  /*5c600*/  STL.64 [R1+0x540], R20 ;  /* 0x0005401401007387 */ /* 0x0007e80000100a00 */
[----:B------:R-:W-:Y:S04]  /*5c610*/  STL.64 [R1+0x548], R22 ;  /* 0x0005481601007387 */ /* 0x000fe80000100a00 */
[----:B---3--:R-:W2:Y:S01]  /*5c620*/  LDL.LU.64 R20, [R1+0x6bd8] ;  /* 0x006bd80001147983 */ /* 0x008ea20000300a00 */
[----:B------:R-:W-:-:S03]  /*5c630*/  IMAD.MOV.U32 R28, RZ, RZ, R25 ;  /* 0x000000ffff1c7224 */ /* 0x000fc600078e0019 */
[----:B------:R-:W3:Y:S04]  /*5c640*/  LDSM.16.M88.4 R24, [R2+UR5+0x23800] ;  /* 0x023800050218783b */ /* 0x000ee80008000200 */
[----:B0-----:R-:W-:Y:S04]  /*5c650*/  STL.64 [R1+0x10], R12 ;  /* 0x0000100c01007387 */ /* 0x001fe80000100a00 */
[----:B------:R-:W-:Y:S04]  /*5c660*/  STL.64 [R1+0x18], R14 ;  /* 0x0000180e01007387 */ /* 0x000fe80000100a00 */
[----:B-1----:R-:W-:Y:S04]  /*5c670*/  STL.64 [R1], R4 ;  /* 0x0000000401007387 */ /* 0x002fe80000100a00 */
[----:B------:R-:W-:Y:S04]  /*5c680*/  STL.64 [R1+0x8], R6 ;  /* 0x0000080601007387 */ /* 0x000fe80000100a00 */
[----:B------:R0:W-:Y:S04]  /*5c690*/  STL.64 [R1+0x6bb0], R4 ;  /* 0x006bb00401007387 */ /* 0x0001e80000100a00 */
[----:B0-----:R-:W4:Y:S04]  /*5c6a0*/  LDL.LU R4, [R1+0x460] ;  /* 0x0004600001047983 */ /* 0x001f280000300800 */
[----:B------:R-:W4:Y:S04]  /*5c6b0*/  LDL.LU R5, [R1+0x464] ;  /* 0x0004640001057983 */ /* 0x000f280000300800 */
[----:B------:R-:W4:Y:S04]  /*5c6c0*/  LDL.LU R6, [R1+0x468] ;  /* 0x0004680001067983 */ /* 0x000f280000300800 */
[----:B------:R-:W4:Y:S04]  /*5c6d0*/  LDL.LU R7, [R1+0x46c] ;  /* 0x00046c0001077983 */ /* 0x000f280000300800 */
[----:B---3--:R-:W-:Y:S04]  /*5c6e0*/  STL [R1+0x63bc], R26 ;  /* 0x0063bc1a01007387 */ /* 0x008fe80000100800 */
[----:B------:R0:W-:Y:S01]  /*5c6f0*/  STL [R1+0x63b8], R27 ;  /* 0x0063b81b01007387 */ /* 0x0001e20000100800 */
[----:B--2---:R-:W-:Y:S01]  /*5c700*/  HMMA.16816.F32.BF16 R16, R8, R20, R16 ;  /* 0x000000140810723c */ /* 0x004fe20000041810 */
[----:B0-----:R-:W-:-:S02]  /*5c710*/  IMAD.MOV.U32 R27, RZ, RZ, R20 ;  /* 0x000000ffff1b7224 */ /* 0x001fc400078e0014 */
        /* <DEDUP_REMOVED lines=11> */
[----:B------:R-:W-:Y:S04]  /*5c7d0*/  STL.64 [R1+0x528], R22 ;  /* 0x0005281601007387 */ /* 0x000fe80000100a00 */
[----:B------:R-:W0:Y:S04]  /*5c7e0*/  LDSM.16.MT88.4 R20, [R29+UR5+0x8080] ;  /* 0x008080051d14783b */ /* 0x000e280008004200 */
[----:B0-----:R-:W-:Y:S04]  /*5c7f0*/  STL.64 [R1+0x6ba8], R22 ;  /* 0x006ba81601007387 */ /* 0x001fe80000100a00 */
[----:B------:R0:W-:Y:S04]  /*5c800*/  STL.64 [R1+0x6ba0], R20 ;  /* 0x006ba01401007387 */ /* 0x0001e80000100a00 */
[----:B0-----:R-:W2:Y:S04]  /*5c810*/  LDL.LU R20, [R1+0x890] ;  /* 0x0008900001147983 */ /* 0x001ea80000300800 */
[----:B------:R-:W2:Y:S04]  /*5c820*/  LDL.LU R21, [R1+0x894] ;  /* 0x0008940001157983 */ /* 0x000ea80000300800 */
[----:B------:R-:W2:Y:S04]  /*5c830*/  LDL.LU R22, [R1+0x898] ;  /* 0x0008980001167983 */ /* 0x000ea80000300800 */
[----:B------:R-:W2:Y:S01]  /*5c840*/  LDL.LU R23, [R1+0x89c] ;  /* 0x00089c0001177983 */ /* 0x000ea20000300800 */
[C---:B----4-:R-:W-:Y:S08]  /*5c850*/  HMMA.16816.F32.BF16 R4, R8.reuse, R12, R4 ;  /* 0x0000000c0804723c */ /* 0x050ff00000041804 */
[----:B--2---:R-:W-:-:S15]  /*5c860*/  HMMA.16816.F32.BF16 R20, R8, R16, R20 ;  /* 0x000000100814723c */ /* 0x004fde0000041814 */
[----:B------:R-:W-:-:S04]  /*5c870*/  NOP ;  /* 0x0000000000007918 */ /* 0x000fc80000000000 */
[----:B------:R0:W-:Y:S02]  /*5c880*/  STL.64 [R1+0x510], R20 ;  /* 0x0005101401007387 */ /* 0x0001e40000100a00 */
[----:B0-----:R-:W-:Y:S02]  /*5c890*/  IMAD.MOV.U32 R21, RZ, RZ, R16 ;  /* 0x000000ffff157224 */ /* 0x001fe400078e0010 */
[----:B------:R-:W-:Y:S02]  /*5c8a0*/  IMAD.MOV.U32 R20, RZ, RZ, R17 ;  /* 0x000000ffff147224 */ /* 0x000fe400078e0011 */
[----:B------:R-:W0:Y:S04]  /*5c8b0*/  LDSM.16.MT88.4 R16, [R29+UR5+0x8100] ;  /* 0x008100051d10783b */ /* 0x000e280008004200 */
[----:B------:R-:W-:Y:S04]  /*5c8c0*/  STL.64 [R1+0x518], R22 ;  /* 0x0005181601007387 */ /* 0x000fe80000100a00 */
[----:B0-----:R-:W-:Y:S04]  /*5c8d0*/  STL.64 [R1+0x6b30], R18 ;  /* 0x006b301201007387 */ /* 0x001fe80000100a00 */
[----:B------:R0:W-:Y:S04]  /*5c8e0*/  STL.64 [R1+0x6b28], R16 ;  /* 0x006b281001007387 */ /* 0x0001e80000100a00 */
[----:B0-----:R-:W2:Y:S04]  /*5c8f0*/  LDL.LU R16, [R1+0xbe0] ;  /* 0x000be00001107983 */ /* 0x001ea80000300800 */
[----:B------:R-:W2:Y:S04]  /*5c900*/  LDL.LU R17, [R1+0xbe4] ;  /* 0x000be40001117983 */ /* 0x000ea80000300800 */
[----:B------:R-:W2:Y:S04]  /*5c910*/  LDL.LU R18, [R1+0xbe8] ;  /* 0x000be80001127983 */ /* 0x000ea80000300800 */
[----:B------:R-:W2:Y:S04]  /*5c920*/  LDL.LU R19, [R1+0xbec] ;  /* 0x000bec0001137983 */ /* 0x000ea80000300800 */
[----:B------:R0:W-:Y:S04]  /*5c930*/  STL.64 [R1+0x500], R4 ;  /* 0x0005000401007387 */ /* 0x0001e80000100a00 */
[----:B------:R-:W-:Y:S04]  /*5c940*/  STL.64 [R1+0x508], R6 ;  /* 0x0005080601007387 */ /* 0x000fe80000100a00 */
[----:B0-----:R-:W2:Y:S01]  /*5c950*/  LDL.LU.64 R4, [R1+0x6bb0] ;  /* 0x006bb00001047983 */ /* 0x001ea20000300a00 */
[----:B------:R-:W-:-:S02]  /*5c960*/  IMAD.MOV.U32 R2, RZ, RZ, R12 ;  /* 0x000000ffff027224 */ /* 0x000fc400078e000c */
[----:B------:R-:W-:Y:S02]  /*5c970*/  IMAD.MOV.U32 R0, RZ, RZ, R13 ;  /* 0x000000ffff007224 */ /* 0x000fe400078e000d */
[----:B------:R-:W0:Y:S04]  /*5c980*/  LDSM.16.MT88.4 R12, [R29+UR5+0x8180] ;  /* 0x008180051d0c783b */ /* 0x000e280008004200 */
[----:B0-----:R-:W-:Y:S04]  /*5c990*/  STL.64 [R1+0x6aa0], R14 ;  /* 0x006aa00e01007387 */ /* 0x001fe80000100a00 */
[----:B------:R-:W-:Y:S01]  /*5c9a0*/  STL.64 [R1+0x6a98], R12 ;  /* 0x006a980c01007387 */ /* 0x000fe20000100a00 */
[----:B--2---:R-:W-:-:S15]  /*5c9b0*/  HMMA.16816.F32.BF16 R16, R8, R4, R16 ;  /* 0x000000040810723c */ /* 0x004fde0000041810 */
[----:B------:R-:W-:-:S04]  /*5c9c0*/  NOP ;  /* 0x0000000000007918 */ /* 0x000fc80000000000 */
[----:B------:R0:W-:Y:S04]  /*5c9d0*/  STL.64 [R1+0x4f0], R16 ;  /* 0x0004f01001007387 */ /* 0x0001e80000100a00 */
[----:B------:R1:W-:Y:S04]  /*5c9e0*/  STL.64 [R1+0x4f8], R18 ;  /* 0x0004f81201007387 */ /* 0x0003e80000100a00 */
[----:B0-----:R-:W2:Y:S04]  /*5c9f0*/  LDL.LU R16, [R1+0xcc0] ;  /* 0x000cc00001107983 */ /* 0x001ea80000300800 */
[----:B------:R-:W2:Y:S04]  /*5ca00*/  LDL.LU R17, [R1+0xcc4] ;  /* 0x000cc40001117983 */ /* 0x000ea80000300800 */
[----:B-1----:R-:W3:Y:S04]  /*5ca10*/  LDL.LU R18, [R1+0xcc8] ;  /* 0x000cc80001127983 */ /* 0x002ee80000300800 */
[----:B------:R-:W3:Y:S01]  /*5ca20*/  LDL.LU R19, [R1+0xccc] ;  /* 0x000ccc0001137983 */ /* 0x000ee20000300800 */
[----:B------:R-:W-:-:S02]  /*5ca30*/  IMAD.MOV.U32 R12, RZ, RZ, R4 ;  /* 0x000000ffff0c7224 */ /* 0x000fc400078e0004 */
[----:B------:R-:W-:Y:S02]  /*5ca40*/  IMAD.MOV.U32 R3, RZ, RZ, R5 ;  /* 0x000000ffff037224 */ /* 0x000fe400078e0005 */
[----:B------:R-:W0:Y:S04]  /*5ca50*/  LDSM.16.MT88.4 R4, [R29+UR5+0x8200] ;  /* 0x008200051d04783b */ /* 0x000e280008004200 */
[----:B---3--:R-:W-:Y:S04]  /*5ca60*/  STL.64 [R1+0x6b48], R18 ;  /* 0x006b481201007387 */ /* 0x008fe80000100a00 */
[----:B--2---:R1:W-:Y:S04]  /*5ca70*/  STL.64 [R1+0x6b40], R16 ;  /* 0x006b401001007387 */ /* 0x0043e80000100a00 */
[----:B-1----:R-:W2:Y:S04]  /*5ca80*/  LDL.64 R16, [R1+0x40] ;  /* 0x0000400001107983 */ /* 0x002ea80000100a00 */
[----:B--2---:R1:W-:Y:S04]  /*5ca90*/  STL.64 [R1+0x6b58], R16 ;  /* 0x006b581001007387 */ /* 0x0043e80000100a00 */
[----:B0-----:R-:W-:Y:S04]  /*5caa0*/  STL.64 [R1+0x6a08], R6 ;  /* 0x006a080601007387 */ /* 0x001fe80000100a00 */
[----:B------:R0:W-:Y:S01]  /*5cab0*/  STL.64 [R1+0x6a00], R4 ;  /* 0x006a000401007387 */ /* 0x0001e20000100a00 */
[----:B-1----:R-:W-:-:S02]  /*5cac0*/  IMAD.MOV.U32 R16, RZ, RZ, R27 ;  /* 0x000000ffff107224 */ /* 0x002fc400078e001b */
[----:B------:R-:W-:Y:S02]  /*5cad0*/  IMAD.MOV.U32 R17, RZ, RZ, R26 ;  /* 0x000000ffff117224 */ /* 0x000fe400078e001a */
[----:B0-----:R-:W-:Y:S02]  /*5cae0*/  IMAD.MOV.U32 R5, RZ, RZ, R20 ;  /* 0x000000ffff057224 */ /* 0x001fe400078e0014 */
[----:B------:R-:W-:Y:S01]  /*5caf0*/  IMAD.MOV.U32 R4, RZ, RZ, R21 ;  /* 0x000000ffff047224 */ /* 0x000fe200078e0015 */
[----:B------:R-:W2:Y:S04]  /*5cb00*/  LDL.LU R20, [R1+0xbd0] ;  /* 0x000bd00001147983 */ /* 0x000ea80000300800 */
[----:B------:R-:W2:Y:S04]  /*5cb10*/  LDL.LU R21, [R1+0xbd4] ;  /* 0x000bd40001157983 */ /* 0x000ea80000300800 */
[----:B------:R-:W2:Y:S04]  /*5cb20*/  LDL.LU R22, [R1+0xbd8] ;  /* 0x000bd80001167983 */ /* 0x000ea80000300800 */
[----:B------:R-:W2:Y:S04]  /*5cb30*/  LDL.LU R23, [R1+0xbdc] ;  /* 0x000bdc0001177983 */ /* 0x000ea80000300800 */
[----:B------:R-:W-:Y:S04]  /*5cb40*/  STL.64 [R1+0x6b70], R16 ;  /* 0x006b701001007387 */ /* 0x000fe80000100a00 */
[----:B------:R0:W-:Y:S04]  /*5cb50*/  STL.64 [R1+0x6b50], R4 ;  /* 0x006b500401007387 */ /* 0x0001e80000100a00 */
[----:B0-----:R-:W3:Y:S04]  /*5cb60*/  LDL.LU R4, [R1+0xce0] ;  /* 0x000ce00001047983 */ /* 0x001ee80000300800 */
[----:B------:R-:W3:Y:S04]  /*5cb70*/  LDL.LU R5, [R1+0xce4] ;  /* 0x000ce40001057983 */ /* 0x000ee80000300800 */
[----:B------:R-:W4:Y:S04]  /*5cb80*/  LDL.LU R6, [R1+0xce8] ;  /* 0x000ce80001067983 */ /* 0x000f280000300800 */
[----:B------:R-:W4:Y:S04]  /*5cb90*/  LDL.LU R7, [R1+0xcec] ;  /* 0x000cec0001077983 */ /* 0x000f280000300800 */
[----:B------:R-:W2:Y:S01]  /*5cba0*/  LDL R16, [R1+0x70] ;  /* 0x0000700001107983 */ /* 0x000ea20000100800 */
[----:B------:R-:W-:-:S05]  /*5cbb0*/  IMAD.MOV.U32 R17, RZ, RZ, R28 ;  /* 0x000000ffff117224 */ /* 0x000fca00078e001c */
[----:B--2---:R0:W-:Y:S04]  /*5cbc0*/  STL.64 [R1+0x6b88], R16 ;  /* 0x006b881001007387 */ /* 0x0041e80000100a00 */
[----:B0-----:R-:W2:Y:S04]  /*5cbd0*/  LDL.LU R16, [R1+0xd10] ;  /* 0x000d100001107983 */ /* 0x001ea80000300800 */
[----:B------:R-:W2:Y:S04]  /*5cbe0*/  LDL.LU R17, [R1+0xd14] ;  /* 0x000d140001117983 */ /* 0x000ea80000300800 */
[----:B------:R-:W2:Y:S04]  /*5cbf0*/  LDL.LU R18, [R1+0xd18] ;  /* 0x000d180001127983 */ /* 0x000ea80000300800 */
[----:B------:R-:W2:Y:S04]  /*5cc00*/  LDL.LU R19, [R1+0xd1c] ;  /* 0x000d1c0001137983 */ /* 0x000ea80000300800 */
[----:B----4-:R-:W-:Y:S04]  /*5cc10*/  STL.64 [R1+0x6b68], R6 ;  /* 0x006b680601007387 */ /* 0x010fe80000100a00 */
[----:B---3--:R0:W-:Y:S04]  /*5cc20*/  STL.64 [R1+0x6b60], R4 ;  /* 0x006b600401007387 */ /* 0x0081e80000100a00 */
[----:B0-----:R-:W3:Y:S04]  /*5cc30*/  LDL.LU R4, [R1+0xcf0] ;  /* 0x000cf00001047983 */ /* 0x001ee80000300800 */
[----:B------:R-:W3:Y:S04]  /*5cc40*/  LDL.LU R5, [R1+0xcf4] ;  /* 0x000cf40001057983 */ /* 0x000ee80000300800 */
[----:B------:R-:W4:Y:S04]  /*5cc50*/  LDL.LU R6, [R1+0xcf8] ;  /* 0x000cf80001067983 */ /* 0x000f280000300800 */
[----:B------:R-:W4:Y:S01]  /*5cc60*/  LDL.LU R7, [R1+0xcfc] ;  /* 0x000cfc0001077983 */ /* 0x000f220000300800 */
[----:B------:R-:W-:Y:S03]  /*5cc70*/  HMMA.16816.F32.BF16 R8, R8, R24, R20 ;  /* 0x000000180808723c */ /* 0x000fe60000041814 */
        /* <DEDUP_REMOVED lines=8> */
[----:B0-----:R-:W2:Y:S04]  /*5cd00*/  LDL.64 R4, [R1+0x80] ;  /* 0x0000800001047983 */ /* 0x001ea80000100a00 */
[----:B------:R-:W2:Y:S04]  /*5cd10*/  LDL.LU.64 R22, [R1+0x6ba8] ;  /* 0x006ba80001167983 */ /* 0x000ea80000300a00 */
[----:B------:R-:W2:Y:S04]  /*5cd20*/  LDL.LU.64 R20, [R1+0x6ba0] ;  /* 0x006ba00001147983 */ /* 0x000ea80000300a00 */
[----:B------:R-:W-:Y:S04]  /*5cd30*/  STL.64 [R1+0x460], R8 ;  /* 0x0004600801007387 */ /* 0x000fe80000100a00 */
[----:B------:R-:W-:Y:S04]  /*5cd40*/  STL.64 [R1+0x468], R10 ;  /* 0x0004680a01007387 */ /* 0x000fe80000100a00 */
[----:B------:R-:W0:Y:S04]  /*5cd50*/  LDSM.16.MT88.4 R8, [R29+UR5+0x8280] ;  /* 0x008280051d08783b */ /* 0x000e280008004200 */
[----:B0-----:R-:W-:Y:S04]  /*5cd60*/  STL.64 [R1+0x6990], R10 ;  /* 0x0069900a01007387 */ /* 0x001fe80000100a00 */
[----:B------:R0:W-:Y:S02]  /*5cd70*/  STL.64 [R1+0x6988], R8 ;  /* 0x0069880801007387 */ /* 0x0001e40000100a00 */
[----:B0-----:R-:W-:-:S02]  /*5cd80*/  IMAD.MOV.U32 R8, RZ, RZ, R12 ;  /* 0x000000ffff087224 */ /* 0x001fc400078e000c */
[----:B------:R-:W3:Y:S04]  /*5cd90*/  LDL.LU R12, [R1+0xb50] ;  /* 0x000b5000010c7983 */ /* 0x000ee80000300800 */
[----:B------:R-:W3:Y:S04]  /*5cda0*/  LDL.LU R13, [R1+0xb54] ;  /* 0x000b5400010d7983 */ /* 0x000ee80000300800 */
[----:B------:R-:W4:Y:S04]  /*5cdb0*/  LDL.LU R14, [R1+0xb58] ;  /* 0x000b5800010e7983 */ /* 0x000f280000300800 */
[----:B------:R-:W4:Y:S01]  /*5cdc0*/  LDL.LU R15, [R1+0xb5c] ;  /* 0x000b5c00010f7983 */ /* 0x000f220000300800 */
[----:B------:R-:W-:Y:S01]  /*5cdd0*/  IMAD.MOV.U32 R9, RZ, RZ, R3 ;  /* 0x000000ffff097224 */ /* 0x000fe200078e0003 */
[----:B--2---:R-:W-:Y:S01]  /*5cde0*/  HMMA.16816.F32.BF16 R16, R20, R4, R16 ;  /* 0x000000041410723c */ /* 0x004fe20000041810 */
[----:B------:R-:W-:-:S02]  /*5cdf0*/  IMAD.MOV.U32 R10, RZ, RZ, R4 ;  /* 0x000000ffff0a7224 */ /* 0x000fc400078e0004 */
[----:B------:R-:W-:Y:S01]  /*5ce00*/  IMAD.MOV.U32 R3, RZ, RZ, R5 ;  /* 0x000000ffff037224 */ /* 0x000fe200078e0005 */
[----:B----4-:R-:W-:Y:S04]  /*5ce10*/  STL.64 [R1+0x6ab0], R14 ;  /* 0x006ab00e01007387 */ /* 0x010fe80000100a00 */
[----:B---3--:R-:W-:Y:S04]  /*5ce20*/  STL.64 [R1+0x6aa8], R12 ;  /* 0x006aa80c01007387 */ /* 0x008fe80000100a00 */
[----:B------:R-:W2:Y:S04]  /*5ce30*/  LDL.LU.64 R6, [R1+0x6b98] ;  /* 0x006b980001067983 */ /* 0x000ea80000300a00 */
[----:B------:R-:W2:Y:S04]  /*5ce40*/  LDL.LU.64 R4, [R1+0x6b90] ;  /* 0x006b900001047983 */ /* 0x000ea80000300a00 */
[----:B------:R0:W-:Y:S04]  /*5ce50*/  STL.64 [R1+0x450], R16 ;  /* 0x0004501001007387 */ /* 0x0001e80000100a00 */
[----:B0-----:R-:W2:Y:S01]  /*5ce60*/  LDL.LU.64 R16, [R1+0x6b88] ;  /* 0x006b880001107983 */ /* 0x001ea20000300a00 */
[----:B------:R-:W-:-:S02]  /*5ce70*/  IMAD.MOV.U32 R26, RZ, RZ, R18 ;  /* 0x000000ffff1a7224 */ /* 0x000fc400078e0012 */
[----:B------:R-:W-:-:S05]  /*5ce80*/  IMAD.MOV.U32 R27, RZ, RZ, R19 ;  /* 0x000000ffff1b7224 */ /* 0x000fca00078e0013 */
[----:B------:R-:W-:Y:S04]  /*5ce90*/  STL [R1+0x641c], R27 ;  /* 0x00641c1b01007387 */ /* 0x000fe80000100800 */
[----:B------:R-:W-:Y:S04]  /*5cea0*/  STL [R1+0x6418], R26 ;  /* 0x0064181a01007387 */ /* 0x000fe80000100800 */
        /* <DEDUP_REMOVED lines=16> */
[----:B0-----:R-:W2:Y:S01]  /*5cfb0*/  LDL.LU.64 R16, [R1+0x6b58] ;  /* 0x006b580001107983 */ /* 0x001ea20000300a00 */
[----:B------:R-:W-:Y:S02]  /*5cfc0*/  IMAD.MOV.U32 R12, RZ, RZ, R2 ;  /* 0x000000ffff0c7224 */ /* 0x000fe400078e0002 */
[----:B------:R-:W-:Y:S01]  /*5cfd0*/  IMAD.MOV.U32 R13, RZ, RZ, R0 ;  /* 0x000000ffff0d7224 */ /* 0x000fe200078e0000 */
[----:B--2---:R-:W-:Y:S01]  /*5cfe0*/  HMMA.16816.F32.BF16 R4, R20, R16, R4 ;  /* 0x000000101404723c */ /* 0x004fe20000041804 */
[----:B------:R-:W-:-:S02]  /*5cff0*/  IMAD.MOV.U32 R2, RZ, RZ, R16 ;  /* 0x000000ffff027224 */ /* 0x000fc400078e0010 */
[----:B------:R-:W-:-:S15]  /*5d000*/  IMAD.MOV.U32 R0, RZ, RZ, R17 ;  /* 0x000000ffff007224 */ /* 0x000fde00078e0011 */
[----:B------:R-:W-:Y:S01]  /*5d010*/  NOP ;  /* 0x0000000000007918 */ /* 0x000fe20000000000 */
[----:B------:R0:W-:Y:S04]  /*5d020*/  STL.64 [R1+0x420], R4 ;  /* 0x0004200401007387 */ /* 0x0001e80000100a00 */
[----:B------:R1:W-:Y:S04]  /*5d030*/  STL.64 [R1+0x428], R6 ;  /* 0x0004280601007387 */ /* 0x0003e80000100a00 */
[----:B0-----:R-:W3:Y:S04]  /*5d040*/  LDL.LU.64 R4, [R1+0x6b50] ;  /* 0x006b500001047983 */ /* 0x001ee80000300a00 */
[----:B------:R-:W1:Y:S04]  /*5d050*/  LDL.LU.64 R18, [R1+0x6b48] ;  /* 0x006b480001127983 */ /* 0x000e680000300a00 */
[----:B------:R-:W1:Y:S01]  /*5d060*/  LDL.LU.64 R16, [R1+0x6b40] ;  /* 0x006b400001107983 */ /* 0x000e620000300a00 */
[C---:B---3--:R-:W-:Y:S08]  /*5d070*/  HMMA.16816.F32.BF16 R24, R20.reuse, R4, R24 ;  /* 0x000000041418723c */ /* 0x048ff00000041818 */
[C---:B-1----:R-:W-:Y:S11]  /*5d080*/  HMMA.16816.F32.BF16 R4, R20.reuse, R12, R16 ;  /* 0x0000000c1404723c */ /* 0x042ff60000041810 */
[----:B------:R0:W-:Y:S04]  /*5d090*/  STL.64 [R1+0x410], R24 ;  /* 0x0004101801007387 */ /* 0x0001e80000100a00 */
[----:B------:R1:W-:Y:S04]  /*5d0a0*/  STL.64 [R1+0x418], R26 ;  /* 0x0004181a01007387 */ /* 0x0003e80000100a00 */
[----:B0-----:R-:W2:Y:S04]  /*5d0b0*/  LDL.LU R24, [R1+0xcb0] ;  /* 0x000cb00001187983 */ /* 0x001ea80000300800 */
[----:B------:R0:W-:Y:S04]  /*5d0c0*/  STL.64 [R1+0x400], R4 ;  /* 0x0004000401007387 */ /* 0x0001e80000100a00 */
[----:B------:R3:W-:Y:S04]  /*5d0d0*/  STL.64 [R1+0x408], R6 ;  /* 0x0004080601007387 */ /* 0x0007e80000100a00 */
[----:B------:R-:W2:Y:S04]  /*5d0e0*/  LDL.LU R25, [R1+0xcb4] ;  /* 0x000cb40001197983 */ /* 0x000ea80000300800 */
[----:B-1----:R-:W2:Y:S04]  /*5d0f0*/  LDL.LU R26, [R1+0xcb8] ;  /* 0x000cb800011a7983 */ /* 0x002ea80000300800 */
[----:B------:R-:W2:Y:S04]  /*5d100*/  LDL.LU R27, [R1+0xcbc] ;  /* 0x000cbc00011b7983 */ /* 0x000ea80000300800 */
[----:B0-----:R-:W4:Y:S04]  /*5d110*/  LDL.LU R4, [R1+0xba0] ;  /* 0x000ba00001047983 */ /* 0x001f280000300800 */
[----:B------:R-:W4:Y:S04]  /*5d120*/  LDL.LU R5, [R1+0xba4] ;  /* 0x000ba40001057983 */ /* 0x000f280000300800 */
[----:B---3--:R-:W3:Y:S04]  /*5d130*/  LDL.LU R6, [R1+0xba8] ;  /* 0x000ba80001067983 */ /* 0x008ee80000300800 */
[----:B------:R-:W3:Y:S04]  /*5d140*/  LDL.LU R7, [R1+0xbac] ;  /* 0x000bac0001077983 */ /* 0x000ee80000300800 */
[----:B---3--:R-:W-:Y:S04]  /*5d150*/  STL.64 [R1+0x6b18], R6 ;  /* 0x006b180601007387 */ /* 0x008fe80000100a00 */
[----:B----4-:R-:W-:Y:S04]  /*5d160*/  STL.64 [R1+0x6b10], R4 ;  /* 0x006b100401007387 */ /* 0x010fe80000100a00 */
[----:B------:R-:W3:Y:S04]  /*5d170*/  LDL.LU R16, [R1+0xbc0] ;  /* 0x000bc00001107983 */ /* 0x000ee80000300800 */
[----:B------:R-:W3:Y:S04]  /*5d180*/  LDL.LU R17, [R1+0xbc4] ;  /* 0x000bc40001117983 */ /* 0x000ee80000300800 */
[----:B------:R-:W3:Y:S04]  /*5d190*/  LDL.LU R18, [R1+0xbc8] ;  /* 0x000bc80001127983 */ /* 0x000ee80000300800 */
[----:B------:R-:W3:Y:S04]  /*5d1a0*/  LDL.LU R19, [R1+0xbcc] ;  /* 0x000bcc0001137983 */ /* 0x000ee80000300800 */
[----:B------:R0:W-:Y:S04]  /*5d1b0*/  STL.64 [R1+0x6ac0], R12 ;  /* 0x006ac00c01007387 */ /* 0x0001e80000100a00 */
[----:B0-----:R-:W4:Y:S04]  /*5d1c0*/  LDL.64 R12, [R1+0x20] ;  /* 0x00002000010c7983 */ /* 0x001f280000100a00 */
[----:B----4-:R0:W-:Y:S04]  /*5d1d0*/  STL.64 [R1+0x6ad8], R12 ;  /* 0x006ad80c01007387 */ /* 0x0101e80000100a00 */
        /* <DEDUP_REMOVED lines=13> */
[----:B0-----:R-:W2:Y:S01]  /*5d2b0*/  LDL.64 R12, [R1+0x70] ;  /* 0x00007000010c7983 */ /* 0x001ea20000100a00 */
[----:B------:R-:W-:-:S03]  /*5d2c0*/  IMAD.MOV.U32 R4, RZ, RZ, R10 ;  /* 0x000000ffff047224 */ /* 0x000fc600078e000a */
[----:B--2---:R0:W-:Y:S04]  /*5d2d0*/  STL.64 [R1+0x6b20], R12 ;  /* 0x006b200c01007387 */ /* 0x0041e80000100a00 */
[----:B0-----:R-:W2:Y:S04]  /*5d2e0*/  LDL.LU R12, [R1+0xbb0] ;  /* 0x000bb000010c7983 */ /* 0x001ea80000300800 */
[----:B------:R-:W2:Y:S04]  /*5d2f0*/  LDL.LU R13, [R1+0xbb4] ;  /* 0x000bb400010d7983 */ /* 0x000ea80000300800 */
[----:B------:R-:W2:Y:S04]  /*5d300*/  LDL.LU R14, [R1+0xbb8] ;  /* 0x000bb800010e7983 */ /* 0x000ea80000300800 */
[----:B------:R-:W2:Y:S04]  /*5d310*/  LDL.LU R15, [R1+0xbbc] ;  /* 0x000bbc00010f7983 */ /* 0x000ea80000300800 */
[----:B------:R0:W-:Y:S04]  /*5d320*/  STL.64 [R1+0x3f0], R24 ;  /* 0x0003f01801007387 */ /* 0x0001e80000100a00 */
[----:B------:R-:W-:Y:S04]  /*5d330*/  STL.64 [R1+0x3f8], R26 ;  /* 0x0003f81a01007387 */ /* 0x000fe80000100a00 */
[----:B0-----:R-:W3:Y:S04]  /*5d340*/  LDL.LU.64 R24, [R1+0x6b38] ;  /* 0x006b380001187983 */ /* 0x001ee80000300a00 */
        /* <DEDUP_REMOVED lines=11> */
[----:B---3--:R-:W-:Y:S01]  /*5d400*/  HMMA.16816.F32.BF16 R20, R20, R24, R16 ;  /* 0x000000181414723c */ /* 0x008fe20000041810 */
[----:B------:R-:W-:-:S02]  /*5d410*/  IMAD.MOV.U32 R5, RZ, RZ, R3 ;  /* 0x000000ffff057224 */ /* 0x000fc400078e0003 */
[----:B----4-:R-:W-:Y:S04]  /*5d420*/  STL.64 [R1+0x6af8], R10 ;  /* 0x006af80a01007387 */ /* 0x010fe80000100a00 */
[----:B--2---:R0:W-:Y:S04]  /*5d430*/  STL.64 [R1+0x6af0], R8 ;  /* 0x006af00801007387 */ /* 0x0041e80000100a00 */
[----:B0-----:R-:W2:Y:S04]  /*5d440*/  LDL.64 R8, [R1+0x50] ;  /* 0x0000500001087983 */ /* 0x001ea80000100a00 */
[----:B------:R-:W3:Y:S04]  /*5d450*/  LDL.LU.64 R18, [R1+0x6b30] ;  /* 0x006b300001127983 */ /* 0x000ee80000300a00 */
[----:B------:R-:W3:Y:S04]  /*5d460*/  LDL.LU.64 R16, [R1+0x6b28] ;  /* 0x006b280001107983 */ /* 0x000ee80000300a00 */
[----:B------:R-:W-:Y:S04]  /*5d470*/  STL.64 [R1+0x340], R20 ;  /* 0x0003401401007387 */ /* 0x000fe80000100a00 */
[----:B------:R-:W-:Y:S01]  /*5d480*/  STL.64 [R1+0x348], R22 ;  /* 0x0003481601007387 */ /* 0x000fe20000100a00 */
[----:B---3--:R-:W-:Y:S03]  /*5d490*/  HMMA.16816.F32.BF16 R4, R16, R4, R12 ;  /* 0x000000041004723c */ /* 0x008fe6000004180c */
[----:B------:R-:W3:-:S15]  /*5d4a0*/  LDL.LU.64 R12, [R1+0x6b20] ;  /* 0x006b2000010c7983 */ /* 0x000ede0000300a00 */
[----:B------:R-:W-:Y:S01]  /*5d4b0*/  NOP ;  /* 0x0000000000007918 */ /* 0x000fe20000000000 */
[----:B------:R-:W-:Y:S04]  /*5d4c0*/  STL.64 [R1+0x320], R4 ;  /* 0x0003200401007387 */ /* 0x000fe80000100a00 */
[----:B------:R0:W-:Y:S04]  /*5d4d0*/  STL.64 [R1+0x328], R6 ;  /* 0x0003280601007387 */ /* 0x0001e80000100a00 */
[----:B0-----:R-:W3:Y:S04]  /*5d4e0*/  LDL.LU.64 R6, [R1+0x6b18] ;  /* 0x006b180001067983 */ /* 0x001ee80000300a00 */
[----:B------:R-:W3:Y:S02]  /*5d4f0*/  LDL.LU.64 R4, [R1+0x6b10] ;  /* 0x006b100001047983 */ /* 0x000ee40000300a00 */
[----:B---3--:R-:W-:-:S15]  /*5d500*/  HMMA.16816.F32.BF16 R4, R16, R12, R4 ;  /* 0x0000000c1004723c */ /* 0x008fde0000041804 */
[----:B------:R-:W-:-:S04]  /*5d510*/  NOP ;  /* 0x0000000000007918 */ /* 0x000fc80000000000 */
[----:B------:R0:W-:Y:S04]  /*5d520*/  STL.64 [R1+0x310], R4 ;  /* 0x0003100401007387 */ /* 0x0001e80000100a00 */
[----:B------:R-:W-:Y:S04]  /*5d530*/  STL.64 [R1+0x318], R6 ;  /* 0x0003180601007387 */ /* 0x000fe80000100a00 */
[----:B------:R-:W3:Y:S01]  /*5d540*/  LDL.LU.64 R14, [R1+0x6b08] ;  /* 0x006b0800010e7983 */ /* 0x000ee20000300a00 */
[----:B0-----:R-:W-:Y:S02]  /*5d550*/  IMAD.MOV.U32 R5, RZ, RZ, R12 ;  /* 0x000000ffff057224 */ /* 0x001fe400078e000c */
[----:B------:R-:W-:-:S02]  /*5d560*/  IMAD.MOV.U32 R4, RZ, RZ, R13 ;  /* 0x000000ffff047224 */ /* 0x000fc400078e000d */
[----:B------:R-:W3:Y:S01]  /*5d570*/  LDL.LU.64 R12, [R1+0x6b00] ;  /* 0x006b0000010c7983 */ /* 0x000ee20000300a00 */
[----:B--2---:R-:W-:Y:S02]  /*5d580*/  IMAD.MOV.U32 R23, RZ, RZ, R8 ;  /* 0x000000ffff177224 */ /* 0x004fe400078e0008 */
[----:B------:R-:W-:Y:S01]  /*5d590*/  IMAD.MOV.U32 R22, RZ, RZ, R9 ;  /* 0x000000ffff167224 */ /* 0x000fe200078e0009 */
[----:B------:R-:W2:Y:S01]  /*5d5a0*/  LDL.LU.64 R10, [R1+0x6af8] ;  /* 0x006af800010a7983 */ /* 0x000ea20000300a00 */
[----:B---3--:R-:W-:Y:S03]  /*5d5b0*/  HMMA.16816.F32.BF16 R12, R16, R8, R12 ;  /* 0x00000008100c723c */ /* 0x008fe6000004180c */
[----:B------:R-:W2:-:S15]  /*5d5c0*/  LDL.LU.64 R8, [R1+0x6af0] ;  /* 0x006af00001087983 */ /* 0x000e9e0000300a00 */
[----:B------:R-:W-:Y:S01]  /*5d5d0*/  NOP ;  /* 0x0000000000007918 */ /* 0x000fe20000000000 */
[----:B------:R-:W-:Y:S01]  /*5d5e0*/  IMAD.MOV.U32 R27, RZ, RZ, R14 ;  /* 0x000000ffff1b7224 */ /* 0x000fe200078e000e */
[----:B------:R0:W-:Y:S01]  /*5d5f0*/  STL.64 [R1+0x300], R12 ;  /* 0x0003000c01007387 */ /* 0x0001e20000100a00 */
[----:B------:R-:W-:-:S03]  /*5d600*/  IMAD.MOV.U32 R26, RZ, RZ, R15 ;  /* 0x000000ffff1a7224 */ /* 0x000fc600078e000f */
[----:B------:R-:W3:Y:S04]  /*5d610*/  LDL.LU.64 R14, [R1+0x6ae8] ;  /* 0x006ae800010e7983 */ /* 0x000ee80000300a00 */
[----:B0-----:R-:W3:Y:S01]  /*5d620*/  LDL.LU.64 R12, [R1+0x6ae0] ;  /* 0x006ae000010c7983 */ /* 0x001ee20000300a00 */
[----:B------:R-:W-:Y:S02]  /*5d630*/  IMAD.MOV.U32 R20, RZ, RZ, R2 ;  /* 0x000000ffff147224 */ /* 0x000fe400078e0002 */
[----:B------:R-:W-:Y:S01]  /*5d640*/  IMAD.MOV.U32 R21, RZ, RZ, R0 ;  /* 0x000000ffff157224 */ /* 0x000fe200078e0000 */
[----:B------:R-:W-:Y:S06]  /*5d650*/  STL [R1+0x6930], R27 ;  /* 0x0069301b01007387 */ /* 0x000fec0000100800 */
[----:B---3--:R-:W-:-:S15]  /*5d660*/  HMMA.16816.F32.BF16 R12, R16, R20, R12 ;  /* 0x00000014100c723c */ /* 0x008fde000004180c */
[----:B------:R-:W-:-:S04]  /*5d670*/  NOP ;  /* 0x0000000000007918 */ /* 0x000fc80000000000 */
[----:B------:R0:W-:Y:S04]  /*5d680*/  STL.64 [R1+0x2f0], R12 ;  /* 0x0002f00c01007387 */ /* 0x0001e80000100a00 */
[----:B------:R-:W-:Y:S04]  /*5d690*/  STL.64 [R1+0x2f8], R14 ;  /* 0x0002f80e01007387 */ /* 0x000fe80000100a00 */
[----:B0-----:R-:W2:Y:S04]  /*5d6a0*/  LDL.LU.64 R12, [R1+0x6ad8] ;  /* 0x006ad800010c7983 */ /* 0x001ea80000300a00 */
[----:B------:R-:W-:Y:S01]  /*5d6b0*/  STL.64 [R1+0x6a60], R20 ;  /* 0x006a601401007387 */ /* 0x000fe20000100a00 */
        /* <DEDUP_REMOVED lines=14> */
[----:B0-----:R-:W2:Y:S04]  /*5d7a0*/  LDL.LU.64 R14, [R1+0x6ab0] ;  /* 0x006ab000010e7983 */ /* 0x001ea80000300a00 */
[----:B------:R-:W2:Y:S04]  /*5d7b0*/  LDL.LU.64 R12, [R1+0x6aa8] ;  /* 0x006aa800010c7983 */ /* 0x000ea80000300a00 */
[----:B------:R-:W3:Y:S01]  /*5d7c0*/  LDL R2, [R1+0x3bf8] ;  /* 0x003bf80001027983 */ /* 0x000ee20000100800 */
[----:B--2---:R-:W-:Y:S03]  /*5d7d0*/  HMMA.16816.F32.BF16 R8, R16, R8, R12 ;  /* 0x000000081008723c */ /* 0x004fe6000004180c */
[----:B------:R-:W2:Y:S04]  /*5d7e0*/  LDL.LU.64 R14, [R1+0x6aa0] ;  /* 0x006aa000010e7983 */ /* 0x000ea80000300a00 */
[----:B------:R-:W2:-:S12]  /*5d7f0*/  LDL.LU.64 R12, [R1+0x6a98] ;  /* 0x006a9800010c7983 */ /* 0x000e980000300a00 */
[----:B------:R0:W-:Y:S04]  /*5d800*/  STL.64 [R1+0x2c0], R8 ;  /* 0x0002c00801007387 */ /* 0x0001e80000100a00 */
[----:B------:R1:W-:Y:S04]  /*5d810*/  STL.64 [R1+0x2c8], R10 ;  /* 0x0002c80a01007387 */ /* 0x0003e80000100a00 */
[----:B0-----:R-:W4:Y:S04]  /*5d820*/  LDL.LU R8, [R1+0x370] ;  /* 0x0003700001087983 */ /* 0x001f280000300800 */
[----:B------:R-:W4:Y:S04]  /*5d830*/  LDL.LU R9, [R1+0x374] ;  /* 0x0003740001097983 */ /* 0x000f280000300800 */
[----:B-1----:R-:W2:Y:S04]  /*5d840*/  LDL.LU R10, [R1+0x378] ;  /* 0x00037800010a7983 */ /* 0x002ea80000300800 */
[----:B------:R-:W2:Y:S04]  /*5d850*/  LDL.LU R11, [R1+0x37c] ;  /* 0x00037c00010b7983 */ /* 0x000ea80000300800 */
[----:B--2---:R-:W-:Y:S04]  /*5d860*/  STL.64 [R1+0x69d8], R10 ;  /* 0x0069d80a01007387 */ /* 0x004fe80000100a00 */
[----:B----4-:R0:W-:Y:S02]  /*5d870*/  STL.64 [R1+0x69d0], R8 ;  /* 0x0069d00801007387 */ /* 0x0101e40000100a00 */
[----:B0-----:R-:W-:-:S02]  /*5d880*/  IMAD.MOV.U32 R8, RZ, RZ, R5 ;  /* 0x000000ffff087224 */ /* 0x001fc400078e0005 */
[----:B------:R-:W-:-:S05]  /*5d890*/  IMAD.MOV.U32 R9, RZ, RZ, R4 ;  /* 0x000000ffff097224 */ /* 0x000fca00078e0004 */
[----:B------:R0:W-:Y:S04]  /*5d8a0*/  STL.64 [R1+0x6a80], R8 ;  /* 0x006a800801007387 */ /* 0x0001e80000100a00 */
[----:B0-----:R-:W2:Y:S04]  /*5d8b0*/  LDL.LU R8, [R1+0x990] ;  /* 0x0009900001087983 */ /* 0x001ea80000300800 */
[----:B------:R-:W2:Y:S04]  /*5d8c0*/  LDL.LU R9, [R1+0x994] ;  /* 0x0009940001097983 */ /* 0x000ea80000300800 */
[----:B------:R-:W2:Y:S04]  /*5d8d0*/  LDL.LU R10, [R1+0x998] ;  /* 0x00099800010a7983 */ /* 0x000ea80000300800 */
[----:B------:R-:W2:Y:S04]  /*5d8e0*/  LDL.LU R11, [R1+0x99c] ;  /* 0x00099c00010b7983 */ /* 0x000ea80000300800 */
[----:B------:R-:W4:Y:S04]  /*5d8f0*/  LDL.LU R4, [R1+0x3a0] ;  /* 0x0003a00001047983 */ /* 0x000f280000300800 */
[----:B------:R-:W4:Y:S04]  /*5d900*/  LDL.LU R5, [R1+0x3a4] ;  /* 0x0003a40001057983 */ /* 0x000f280000300800 */
[----:B------:R-:W2:Y:S04]  /*5d910*/  LDL.LU R6, [R1+0x3a8] ;  /* 0x0003a80001067983 */ /* 0x000ea80000300800 */
[----:B------:R-:W2:Y:S01]  /*5d920*/  LDL.LU R7, [R1+0x3ac] ;  /* 0x0003ac0001077983 */ /* 0x000ea20000300800 */
[----:B------:R-:W-:-:S02]  /*5d930*/  IMAD.MOV.U32 R20, RZ, RZ, R23 ;  /* 0x000000ffff147224 */ /* 0x000fc400078e0017 */
[----:B------:R-:W-:-:S05]  /*5d940*/  IMAD.MOV.U32 R21, RZ, RZ, R22 ;  /* 0x000000ffff157224 */ /* 0x000fca00078e0016 */
[----:B------:R-:W-:Y:S04]  /*5d950*/  STL.64 [R1+0x6a78], R20 ;  /* 0x006a781401007387 */ /* 0x000fe80000100a00 */
[----:B--2---:R-:W-:Y:S04]  /*5d960*/  STL.64 [R1+0x6a18], R6 ;  /* 0x006a180601007387 */ /* 0x004fe80000100a00 */
[----:B----4-:R0:W-:Y:S04]  /*5d970*/  STL.64 [R1+0x6a10], R4 ;  /* 0x006a100401007387 */ /* 0x0101e80000100a00 */
[----:B0-----:R-:W2:Y:S04]  /*5d980*/  LDL.64 R4, [R1] ;  /* 0x0000000001047983 */ /* 0x001ea80000100a00 */
[----:B--2---:R0:W-:Y:S04]  /*5d990*/  STL.64 [R1+0x6a30], R4 ;  /* 0x006a300401007387 */ /* 0x0041e80000100a00 */
[----:B0-----:R-:W2:Y:S04]  /*5d9a0*/  LDL.64 R4, [R1+0x10] ;  /* 0x0000100001047983 */ /* 0x001ea80000100a00 */
[----:B--2---:R0:W-:Y:S04]  /*5d9b0*/  STL.64 [R1+0x6a48], R4 ;  /* 0x006a480401007387 */ /* 0x0041e80000100a00 */
[----:B------:R-:W2:Y:S01]  /*5d9c0*/  LDL.LU R20, [R1+0x960] ;  /* 0x0009600001147983 */ /* 0x000ea20000300800 */
[----:B0-----:R-:W-:-:S15]  /*5d9d0*/  HMMA.16816.F32.BF16 R4, R16, R24, R8 ;  /* 0x000000181004723c */ /* 0x001fde0000041808 */
[----:B------:R-:W-:-:S04]  /*5d9e0*/  NOP ;  /* 0x0000000000007918 */ /* 0x000fc80000000000 */
[----:B------:R-:W-:Y:S04]  /*5d9f0*/  STL.64 [R1+0x1a0], R4 ;  /* 0x0001a00401007387 */ /* 0x000fe80000100a00 */
[----:B------:R-:W-:Y:S04]  /*5da00*/  STL.64 [R1+0x1a8], R6 ;  /* 0x0001a80601007387 */ /* 0x000fe80000100a00 */
        /* <DEDUP_REMOVED lines=9> */
[----:B------:R-:W2:Y:S04]  /*5daa0*/  LDL.64 R8, [R1+0x80] ;  /* 0x0000800001087983 */ /* 0x000ea80000100a00 */
        /* <DEDUP_REMOVED lines=15> */
[----:B------:R-:W2:Y:S04]  /*5dba0*/  LDL.LU R6, [R1+0x958] ;  /* 0x0009580001067983 */ /* 0x000ea80000300800 */
[----:B------:R-:W2:Y:S04]  /*5dbb0*/  LDL.LU R7, [R1+0x95c] ;  /* 0x00095c0001077983 */ /* 0x000ea80000300800 */
[----:B------:R-:W-:Y:S04]  /*5dbc0*/  STL [R1+0x6a28], R26 ;  /* 0x006a281a01007387 */ /* 0x000fe80000100800 */
[----:B------:R0:W-:Y:S04]  /*5dbd0*/  STL.64 [R1+0x6a20], R24 ;  /* 0x006a201801007387 */ /* 0x0001e80000100a00 */
[----:B0-----:R-:W4:Y:S04]  /*5dbe0*/  LDL.LU R24, [R1+0x3c0] ;  /* 0x0003c00001187983 */ /* 0x001f280000300800 */
[----:B------:R-:W4:Y:S04]  /*5dbf0*/  LDL.LU R25, [R1+0x3c4] ;  /* 0x0003c40001197983 */ /* 0x000f280000300800 */
[----:B------:R-:W2:Y:S04]  /*5dc00*/  LDL.LU R26, [R1+0x3c8] ;  /* 0x0003c800011a7983 */ /* 0x000ea80000300800 */
[----:B------:R-:W2:Y:S01]  /*5dc10*/  LDL.LU R27, [R1+0x3cc] ;  /* 0x0003cc00011b7983 */ /* 0x000ea20000300800 */
[----:B------:R-:W-:-:S02]  /*5dc20*/  IMAD.MOV.U32 R16, RZ, RZ, R3 ;  /* 0x000000ffff107224 */ /* 0x000fc400078e0003 */
[----:B------:R-:W-:Y:S02]  /*5dc30*/  IMAD.MOV.U32 R17, RZ, RZ, R0 ;  /* 0x000000ffff117224 */ /* 0x000fe400078e0000 */
[----:B------:R-:W-:Y:S02]  /*5dc40*/  IMAD.MOV.U32 R3, RZ, RZ, R8 ;  /* 0x000000ffff037224 */ /* 0x000fe400078e0008 */
[----:B------:R-:W-:Y:S01]  /*5dc50*/  IMAD.MOV.U32 R0, RZ, RZ, R9 ;  /* 0x000000ffff007224 */ /* 0x000fe200078e0009 */
        /* <DEDUP_REMOVED lines=14> */
[----:B------:R1:W-:Y:S04]  /*5dd40*/  STL.64 [R1+0x188], R22 ;  /* 0x0001881601007387 */ /* 0x0003e80000100a00 */
[----:B0-----:R-:W1:Y:S04]  /*5dd50*/  LDL.LU.64 R20, [R1+0x6a78] ;  /* 0x006a780001147983 */ /* 0x001e680000300a00 */
[----:B------:R-:W-:Y:S01]  /*5dd60*/  STL.64 [R1+0x69e8], R8 ;  /* 0x0069e80801007387 */ /* 0x000fe20000100a00 */
[----:B-1----:R-:W-:Y:S03]  /*5dd70*/  HMMA.16816.F32.BF16 R20, R12, R20, R4 ;  /* 0x000000140c14723c */ /* 0x002fe60000041804 */
[----:B------:R-:W4:Y:S04]  /*5dd80*/  LDL.LU.64 R6, [R1+0x6a70] ;  /* 0x006a700001067983 */ /* 0x000f280000300a00 */
[----:B------:R-:W4:-:S12]  /*5dd90*/  LDL.LU.64 R4, [R1+0x6a68] ;  /* 0x006a680001047983 */ /* 0x000f180000300a00 */
[----:B------:R0:W-:Y:S04]  /*5dda0*/  STL.64 [R1+0x170], R20 ;  /* 0x0001701401007387 */ /* 0x0001e80000100a00 */
[----:B------:R-:W-:Y:S04]  /*5ddb0*/  STL.64 [R1+0x178], R22 ;  /* 0x0001781601007387 */ /* 0x000fe80000100a00 */
[----:B0-----:R-:W4:Y:S02]  /*5ddc0*/  LDL.LU.64 R20, [R1+0x6a60] ;  /* 0x006a600001147983 */ /* 0x001f240000300a00 */
[----:B----4-:R-:W-:-:S15]  /*5ddd0*/  HMMA.16816.F32.BF16 R4, R12, R20, R4 ;  /* 0x000000140c04723c */ /* 0x010fde0000041804 */
[----:B------:R-:W-:-:S04]  /*5dde0*/  NOP ;  /* 0x0000000000007918 */ /* 0x000fc80000000000 */
[----:B------:R-:W-:Y:S04]  /*5ddf0*/  STL.64 [R1+0x160], R4 ;  /* 0x0001600401007387 */ /* 0x000fe80000100a00 */
[----:B------:R0:W-:Y:S04]  /*5de00*/  STL.64 [R1+0x168], R6 ;  /* 0x0001680601007387 */ /* 0x0001e80000100a00 */
[----:B0-----:R-:W4:Y:S04]  /*5de10*/  LDL.LU.64 R6, [R1+0x6a58] ;  /* 0x006a580001067983 */ /* 0x001f280000300a00 */
[----:B------:R-:W4:Y:S04]  /*5de20*/  LDL.LU.64 R4, [R1+0x6a50] ;  /* 0x006a500001047983 */ /* 0x000f280000300a00 */
[----:B------:R0:W-:Y:S04]  /*5de30*/  STL.64 [R1+0x69c8], R20 ;  /* 0x0069c81401007387 */ /* 0x0001e80000100a00 */
[----:B0-----:R-:W2:Y:S04]  /*5de40*/  LDL.64 R20, [R1+0x50] ;  /* 0x0000500001147983 */ /* 0x001ea80000100a00 */
[----:B--2---:R0:W-:Y:S04]  /*5de50*/  STL.64 [R1+0x69e0], R20 ;  /* 0x0069e01401007387 */ /* 0x0041e80000100a00 */
[----:B0-----:R-:W2:Y:S04]  /*5de60*/  LDL.LU R20, [R1+0x380] ;  /* 0x0003800001147983 */ /* 0x001ea80000300800 */
[----:B------:R-:W2:Y:S04]  /*5de70*/  LDL.LU R21, [R1+0x384] ;  /* 0x0003840001157983 */ /* 0x000ea80000300800 */
[----:B------:R-:W2:Y:S04]  /*5de80*/  LDL.LU R22, [R1+0x388] ;  /* 0x0003880001167983 */ /* 0x000ea80000300800 */
        /* <DEDUP_REMOVED lines=8> */
[----:B------:R0:W-:Y:S04]  /*5df10*/  STL.64 [R1+0x150], R4 ;  /* 0x0001500401007387 */ /* 0x0001e80000100a00 */
[----:B------:R-:W-:Y:S04]  /*5df20*/  STL.64 [R1+0x158], R6 ;  /* 0x0001580601007387 */ /* 0x000fe80000100a00 */
[----:B0-----:R-:W4:Y:S02]  /*5df30*/  LDL.LU.64 R4, [R1+0x6a48] ;  /* 0x006a480001047983 */ /* 0x001f240000300a00 */
        /* <DEDUP_REMOVED lines=8> */
[----:B------:R-:W4:Y:S01]  /*5dfc0*/  LDL.LU.64 R4, [R1+0x6a30] ;  /* 0x006a300001047983 */ /* 0x000f220000300a00 */
[----:B------:R-:W-:-:S02]  /*5dfd0*/  IMAD.MOV.U32 R8, RZ, RZ, R3 ;  /* 0x000000ffff087224 */ /* 0x000fc400078e0003 */
[----:B------:R-:W-:Y:S01]  /*5dfe0*/  IMAD.MOV.U32 R9, RZ, RZ, R0 ;  /* 0x000000ffff097224 */ /* 0x000fe200078e0000 */
[----:B----4-:R-:W-:Y:S01]  /*5dff0*/  HMMA.16816.F32.BF16 R24, R12, R4, R24 ;  /* 0x000000040c18723c */ /* 0x010fe20000041818 */
[----:B------:R-:W-:Y:S02]  /*5e000*/  IMAD.MOV.U32 R3, RZ, RZ, R4 ;  /* 0x000000ffff037224 */ /* 0x000fe400078e0004 */
[----:B------:R-:W-:-:S15]  /*5e010*/  IMAD.MOV.U32 R0, RZ, RZ, R5 ;  /* 0x000000ffff007224 */ /* 0x000fde00078e0005 */
[----:B------:R-:W-:Y:S01]  /*5e020*/  NOP ;  /* 0x0000000000007918 */ /* 0x000fe20000000000 */
[----:B------:R-:W-:Y:S04]  /*5e030*/  STL.64 [R1+0x130], R24 ;  /* 0x0001301801007387 */ /* 0x000fe80000100a00 */
[----:B------:R0:W-:Y:S04]  /*5e040*/  STL.64 [R1+0x138], R26 ;  /* 0x0001381a01007387 */ /* 0x0001e80000100a00 */
[----:B0-----:R-:W4:Y:S04]  /*5e050*/  LDL.LU R26, [R1+0x6a28] ;  /* 0x006a2800011a7983 */ /* 0x001f280000300800 */
[----:B------:R-:W2:Y:S04]  /*5e060*/  LDL.LU.64 R24, [R1+0x6a20] ;  /* 0x006a200001187983 */ /* 0x000ea80000300a00 */
[----:B------:R-:W2:Y:S04]  /*5e070*/  LDL.LU.64 R6, [R1+0x6a18] ;  /* 0x006a180001067983 */ /* 0x000ea80000300a00 */
[----:B------:R-:W2:Y:S02]  /*5e080*/  LDL.LU.64 R4, [R1+0x6a10] ;  /* 0x006a100001047983 */ /* 0x000ea40000300a00 */
[----:B--2---:R-:W-:Y:S02]  /*5e090*/  HMMA.16816.F32.BF16 R12, R12, R24, R4 ;  /* 0x000000180c0c723c */ /* 0x004fe40000041804 */
[----:B------:R-:W2:Y:S04]  /*5e0a0*/  LDL.LU.64 R6, [R1+0x6a08] ;  /* 0x006a080001067983 */ /* 0x000ea80000300a00 */
[----:B------:R-:W2:Y:S04]  /*5e0b0*/  LDL.LU.64 R4, [R1+0x6a00] ;  /* 0x006a000001047983 */ /* 0x000ea80000300a00 */
[----:B----4-:R-:W-:Y:S04]  /*5e0c0*/  STL [R1+0x69a0], R26 ;  /* 0x0069a01a01007387 */ /* 0x010fe80000100800 */
[----:B------:R0:W-:Y:S05]  /*5e0d0*/  STL.64 [R1+0x6998], R24 ;  /* 0x0069981801007387 */ /* 0x0001ea0000100a00 */
[----:B------:R1:W-:Y:S04]  /*5e0e0*/  STL.64 [R1+0xb0], R12 ;  /* 0x0000b00c01007387 */ /* 0x0003e80000100a00 */
[----:B------:R-:W-:Y:S04]  /*5e0f0*/  STL.64 [R1+0xb8], R14 ;  /* 0x0000b80e01007387 */ /* 0x000fe80000100a00 */
[----:B0-----:R-:W4:Y:S04]  /*5e100*/  LDL.LU R24, [R1+0x360] ;  /* 0x0003600001187983 */ /* 0x001f280000300800 */
[----:B------:R-:W4:Y:S04]  /*5e110*/  LDL.LU R25, [R1+0x364] ;  /* 0x0003640001197983 */ /* 0x000f280000300800 */
[----:B------:R-:W4:Y:S04]  /*5e120*/  LDL.LU R26, [R1+0x368] ;  /* 0x00036800011a7983 */ /* 0x000f280000300800 */
[----:B------:R-:W4:Y:S01]  /*5e130*/  LDL.LU R27, [R1+0x36c] ;  /* 0x00036c00011b7983 */ /* 0x000f220000300800 */
[----:B-1----:R-:W-:-:S02]  /*5e140*/  IMAD.MOV.U32 R12, RZ, RZ, R11 ;  /* 0x000000ffff0c7224 */ /* 0x002fc400078e000b */
[----:B------:R-:W-:-:S05]  /*5e150*/  IMAD.MOV.U32 R13, RZ, RZ, R10 ;  /* 0x000000ffff0d7224 */ /* 0x000fca00078e000a */
        /* <DEDUP_REMOVED lines=21> */
[----:B------:R-:W-:Y:S01]  /*5e2b0*/  STL.64 [R1+0x68], R10 ;  /* 0x0000680a01007387 */ /* 0x000fe20000100a00 */
[----:B0-----:R-:W-:Y:S02]  /*5e2c0*/  IMAD.MOV.U32 R9, RZ, RZ, R20 ;  /* 0x000000ffff097224 */ /* 0x001fe400078e0014 */
[----:B------:R-:W-:Y:S02]  /*5e2d0*/  IMAD.MOV.U32 R8, RZ, RZ, R21 ;  /* 0x000000ffff087224 */ /* 0x000fe400078e0015 */
[----:B------:R-:W4:Y:S02]  /*5e2e0*/  LDL.LU.64 R20, [R1+0x69c8] ;  /* 0x0069c80001147983 */ /* 0x000f240000300a00 */
[----:B----4-:R-:W-:Y:S02]  /*5e2f0*/  HMMA.16816.F32.BF16 R24, R4, R20, R24 ;  /* 0x000000140418723c */ /* 0x010fe40000041818 */
[----:B------:R0:W-:Y:S02]  /*5e300*/  STL.64 [R1+0x6940], R20 ;  /* 0x0069401401007387 */ /* 0x0001e40000100a00 */
[----:B0-----:R-:W-:-:S15]  /*5e310*/  IMAD.MOV.U32 R21, RZ, RZ, R8 ;  /* 0x000000ffff157224 */ /* 0x001fde00078e0008 */
[----:B------:R0:W-:Y:S04]  /*5e320*/  STL.64 [R1+0x30], R24 ;  /* 0x0000301801007387 */ /* 0x0001e80000100a00 */
[----:B------:R-:W-:Y:S01]  /*5e330*/  STL.64 [R1+0x38], R26 ;  /* 0x0000381a01007387 */ /* 0x000fe20000100a00 */
[----:B------:R-:W-:Y:S02]  /*5e340*/  IMAD.MOV.U32 R20, RZ, RZ, R9 ;  /* 0x000000ffff147224 */ /* 0x000fe400078e0009 */
[----:B0-----:R-:W-:Y:S02]  /*5e350*/  IMAD.MOV.U32 R24, RZ, RZ, R3 ;  /* 0x000000ffff187224 */ /* 0x001fe400078e0003 */
[----:B------:R-:W-:-:S05]  /*5e360*/  IMAD.MOV.U32 R25, RZ, RZ, R0 ;  /* 0x000000ffff197224 */ /* 0x000fca00078e0000 */
[----:B------:R0:W-:Y:S04]  /*5e370*/  STL.64 [R1+0x69b8], R24 ;  /* 0x0069b81801007387 */ /* 0x0001e80000100a00 */
[----:B------:R-:W2:Y:S04]  /*5e380*/  LDL.LU R8, [R1+0x1e0] ;  /* 0x0001e00001087983 */ /* 0x000ea80000300800 */
[----:B------:R-:W2:Y:S04]  /*5e390*/  LDL.LU R9, [R1+0x1e4] ;  /* 0x0001e40001097983 */ /* 0x000ea80000300800 */
[----:B------:R-:W4:Y:S04]  /*5e3a0*/  LDL.LU R10, [R1+0x1e8] ;  /* 0x0001e800010a7983 */ /* 0x000f280000300800 */
[----:B------:R-:W4:Y:S04]  /*5e3b0*/  LDL.LU R11, [R1+0x1ec] ;  /* 0x0001ec00010b7983 */ /* 0x000f280000300800 */
[----:B0-----:R-:W2:Y:S04]  /*5e3c0*/  LDL.LU R24, [R1+0x210] ;  /* 0x0002100001187983 */ /* 0x001ea80000300800 */
[----:B------:R-:W3:Y:S04]  /*5e3d0*/  LDL.LU R25, [R1+0x214] ;  /* 0x0002140001197983 */ /* 0x000ee80000300800 */
[----:B------:R-:W3:Y:S04]  /*5e3e0*/  LDL.LU R26, [R1+0x218] ;  /* 0x00021800011a7983 */ /* 0x000ee80000300800 */
[----:B------:R-:W3:Y:S04]  /*5e3f0*/  LDL.LU R27, [R1+0x21c] ;  /* 0x00021c00011b7983 */ /* 0x000ee80000300800 */
[----:B----4-:R-:W-:Y:S04]  /*5e400*/  STL.64 [R1+0x69b0], R10 ;  /* 0x0069b00a01007387 */ /* 0x010fe80000100a00 */
[----:B--2---:R0:W-:Y:S04]  /*5e410*/  STL.64 [R1+0x69a8], R8 ;  /* 0x0069a80801007387 */ /* 0x0041e80000100a00 */
[----:B0-----:R-:W2:Y:S04]  /*5e420*/  LDL.LU R8, [R1+0x200] ;  /* 0x0002000001087983 */ /* 0x001ea80000300800 */
[----:B------:R-:W2:Y:S04]  /*5e430*/  LDL.LU R9, [R1+0x204] ;  /* 0x0002040001097983 */ /* 0x000ea80000300800 */
[----:B------:R-:W2:Y:S04]  /*5e440*/  LDL.LU R10, [R1+0x208] ;  /* 0x00020800010a7983 */ /* 0x000ea80000300800 */
[----:B------:R-:W2:Y:S04]  /*5e450*/  LDL.LU R11, [R1+0x20c] ;  /* 0x00020c00010b7983 */ /* 0x000ea80000300800 */
[----:B------:R0:W-:Y:S04]  /*5e460*/  STL.64 [R1+0x6958], R20 ;  /* 0x0069581401007387 */ /* 0x0001e80000100a00 */
[----:B0-----:R-:W4:Y:S01]  /*5e470*/  LDL.64 R20, [R1+0x70] ;  /* 0x0000700001147983 */ /* 0x001f220000100a00 */
[----:B---3--:R-:W-:Y:S03]  /*5e480*/  HMMA.16816.F32.BF16 R12, R4, R16, R12 ;  /* 0x00000010040c723c */ /* 0x008fe6000004180c */
[----:B----4-:R0:W-:Y:S04]  /*5e490*/  STL.64 [R1+0x6970], R20 ;  /* 0x0069701401007387 */ /* 0x0101e80000100a00 */
[----:B0-----:R-:W3:-:S12]  /*5e4a0*/  LDL.64 R20, [R1+0x80] ;  /* 0x0000800001147983 */ /* 0x001ed80000100a00 */
[----:B------:R0:W-:Y:S04]  /*5e4b0*/  STL.64 [R1+0x120], R12 ;  /* 0x0001200c01007387 */ /* 0x0001e80000100a00 */
[----:B------:R-:W-:Y:S04]  /*5e4c0*/  STL.64 [R1+0x128], R14 ;  /* 0x0001280e01007387 */ /* 0x000fe80000100a00 */
[----:B0-----:R-:W4:Y:S04]  /*5e4d0*/  LDL.LU.64 R12, [R1+0x69c0] ;  /* 0x0069c000010c7983 */ /* 0x001f280000300a00 */
[----:B------:R0:W-:Y:S04]  /*5e4e0*/  STL.64 [R1+0x6938], R16 ;  /* 0x0069381001007387 */ /* 0x0001e80000100a00 */
[----:B0-----:R-:W2:Y:S04]  /*5e4f0*/  LDL.LU R16, [R1+0x110] ;  /* 0x0001100001107983 */ /* 0x001ea80000300800 */
        /* <DEDUP_REMOVED lines=22> */
[----:B------:R0:W-:Y:S04]  /*5e660*/  STL.64 [R1+0x2b0], R24 ;  /* 0x0002b01801007387 */ /* 0x0001e80000100a00 */
[----:B------:R1:W-:Y:S04]  /*5e670*/  STL.64 [R1+0x2b8], R26 ;  /* 0x0002b81a01007387 */ /* 0x0003e80000100a00 */
[----:B0-----:R-:W1:Y:S02]  /*5e680*/  LDL.LU.64 R24, [R1+0x69b8] ;  /* 0x0069b80001187983 */ /* 0x001e640000300a00 */
[----:B-1----:R-:W-:Y:S02]  /*5e690*/  HMMA.16816.F32.BF16 R24, R4, R24, R8 ;  /* 0x000000180418723c */ /* 0x002fe40000041808 */
[----:B------:R-:W4:Y:S04]  /*5e6a0*/  LDL.LU.64 R10, [R1+0x69b0] ;  /* 0x0069b000010a7983 */ /* 0x000f280000300a00 */
[----:B------:R-:W4:-:S13]  /*5e6b0*/  LDL.LU.64 R8, [R1+0x69a8] ;  /* 0x0069a80001087983 */ /* 0x000f1a0000300a00 */
[----:B------:R-:W-:Y:S04]  /*5e6c0*/  STL.64 [R1+0x3e0], R24 ;  /* 0x0003e01801007387 */ /* 0x000fe80000100a00 */
[----:B------:R0:W-:Y:S04]  /*5e6d0*/  STL.64 [R1+0x3e8], R26 ;  /* 0x0003e81a01007387 */ /* 0x0001e80000100a00 */
[----:B0-----:R-:W2:Y:S04]  /*5e6e0*/  LDL.LU R26, [R1+0x69a0] ;  /* 0x0069a000011a7983 */ /* 0x001ea80000300800 */
[----:B------:R-:W4:Y:S02]  /*5e6f0*/  LDL.LU.64 R24, [R1+0x6998] ;  /* 0x0069980001187983 */ /* 0x000f240000300a00 */
[----:B----4-:R-:W-:Y:S02]  /*5e700*/  HMMA.16816.F32.BF16 R4, R4, R24, R8 ;  /* 0x000000180404723c */ /* 0x010fe40000041808 */
[----:B------:R-:W2:Y:S04]  /*5e710*/  LDL.LU.64 R10, [R1+0x6990] ;  /* 0x00699000010a7983 */ /* 0x000ea80000300a00 */
[----:B------:R-:W2:Y:S01]  /*5e720*/  LDL.LU.64 R8, [R1+0x6988] ;  /* 0x0069880001087983 */ /* 0x000ea20000300a00 */
[----:B---3--:R-:W-:-:S02]  /*5e730*/  IMAD.MOV.U32 R3, RZ, RZ, R20 ;  /* 0x000000ffff037224 */ /* 0x008fc400078e0014 */
[----:B------:R-:W-:-:S10]  /*5e740*/  IMAD.MOV.U32 R0, RZ, RZ, R21 ;  /* 0x000000ffff007224 */ /* 0x000fd400078e0015 */
[----:B------:R0:W-:Y:S04]  /*5e750*/  STL.64 [R1+0x3d0], R4 ;  /* 0x0003d00401007387 */ /* 0x0001e80000100a00 */
[----:B------:R1:W-:Y:S04]  /*5e760*/  STL.64 [R1+0x3d8], R6 ;  /* 0x0003d80601007387 */ /* 0x0003e80000100a00 */
[----:B0-----:R-:W3:Y:S04]  /*5e770*/  LDL.LU R4, [R1+0x1f0] ;  /* 0x0001f00001047983 */ /* 0x001ee80000300800 */
[----:B------:R-:W3:Y:S04]  /*5e780*/  LDL.LU R5, [R1+0x1f4] ;  /* 0x0001f40001057983 */ /* 0x000ee80000300800 */
[----:B-1----:R-:W3:Y:S04]  /*5e790*/  LDL.LU R6, [R1+0x1f8] ;  /* 0x0001f80001067983 */ /* 0x002ee80000300800 */
[----:B------:R-:W3:Y:S01]  /*5e7a0*/  LDL.LU R7, [R1+0x1fc] ;  /* 0x0001fc0001077983 */ /* 0x000ee20000300800 */
[----:B--2---:R-:W-:-:S15]  /*5e7b0*/  HMMA.16816.F32.BF16 R16, R8, R20, R16 ;  /* 0x000000140810723c */ /* 0x004fde0000041810 */
[----:B------:R-:W-:-:S04]  /*5e7c0*/  NOP ;  /* 0x0000000000007918 */ /* 0x000fc80000000000 */
[----:B------:R-:W-:Y:S04]  /*5e7d0*/  STL.64 [R1+0x4e0], R16 ;  /* 0x0004e01001007387 */ /* 0x000fe80000100a00 */
[----:B------:R0:W-:Y:S04]  /*5e7e0*/  STL.64 [R1+0x4e8], R18 ;  /* 0x0004e81201007387 */ /* 0x0001e80000100a00 */
[----:B0-----:R-:W2:Y:S04]  /*5e7f0*/  LDL.LU.64 R18, [R1+0x6980] ;  /* 0x0069800001127983 */ /* 0x001ea80000300a00 */
[----:B------:R-:W2:Y:S04]  /*5e800*/  LDL.LU.64 R16, [R1+0x6978] ;  /* 0x0069780001107983 */ /* 0x000ea80000300a00 */
        /* <DEDUP_REMOVED lines=13> */
[----:B------:R0:W-:Y:S04]  /*5e8e0*/  STL.64 [R1+0x4c0], R20 ;  /* 0x0004c01401007387 */ /* 0x0001e80000100a00 */
[----:B------:R2:W-:Y:S04]  /*5e8f0*/  STL.64 [R1+0x4c8], R22 ;  /* 0x0004c81601007387 */ /* 0x0005e80000100a00 */
[----:B0-----:R-:W2:Y:S02]  /*5e900*/  LDL.LU.64 R20, [R1+0x6940] ;  /* 0x0069400001147983 */ /* 0x001ea40000300a00 */
[----:B--2---:R-:W-:Y:S02]  /*5e910*/  HMMA.16816.F32.BF16 R20, R8, R20, R16 ;  /* 0x000000140814723c */ /* 0x004fe40000041810 */
[----:B------:R-:W3:-:S15]  /*5e920*/  LDL.LU.64 R16, [R1+0x6938] ;  /* 0x0069380001107983 */ /* 0x000ede0000300a00 */
        /* <DEDUP_REMOVED lines=10> */
[----:B---3--:R-:W-:Y:S03]  /*5e9d0*/  HMMA.16816.F32.BF16 R16, R8, R16, R4 ;  /* 0x000000100810723c */ /* 0x008fe60000041804 */
[----:B------:R-:W3:-:S15]  /*5e9e0*/  LDL.LU R4, [R1+0xaa0] ;  /* 0x000aa00001047983 */ /* 0x000ede0000300800 */
[----:B------:R-:W-:Y:S01]  /*5e9f0*/  NOP ;  /* 0x0000000000007918 */ /* 0x000fe20000000000 */
[----:B------:R-:W-:Y:S04]  /*5ea00*/  STL.64 [R1+0x4a0], R16 ;  /* 0x0004a01001007387 */ /* 0x000fe80000100a00 */
[----:B------:R-:W-:Y:S04]  /*5ea10*/  STL.64 [R1+0x4a8], R18 ;  /* 0x0004a81201007387 */ /* 0x000fe80000100a00 */
[----:B------:R-:W0:Y:S04]  /*5ea20*/  LDSM.16.MT88.4 R16, [R29+UR5+0x8380] ;  /* 0x008380051d10783b */ /* 0x000e280008004200 */
[----:B------:R-:W3:Y:S04]  /*5ea30*/  LDL.LU R5, [R1+0xaa4] ;  /* 0x000aa40001057983 */ /* 0x000ee80000300800 */
[----:B------:R-:W3:Y:S04]  /*5ea40*/  LDL.LU R6, [R1+0xaa8] ;  /* 0x000aa80001067983 */ /* 0x000ee80000300800 */
[----:B------:R-:W3:Y:S01]  /*5ea50*/  LDL.LU R7, [R1+0xaac] ;  /* 0x000aac0001077983 */ /* 0x000ee20000300800 */
[C---:B--2---:R-:W-:Y:S03]  /*5ea60*/  HMMA.16816.F32.BF16 R20, R8.reuse, R12, R20 ;  /* 0x0000000c0814723c */ /* 0x044fe60000041814 */
[----:B------:R-:W1:Y:S04]  /*5ea70*/  LDSM.16.MT88.4 R12, [R2+UR5+0x8000] ;  /* 0x00800005020c783b */ /* 0x000e680008004200 */
[----:B0-----:R-:W-:Y:S04]  /*5ea80*/  STL.64 [R1+0x68a0], R18 ;  /* 0x0068a01201007387 */ /* 0x001fe80000100a00 */
[----:B------:R0:W-:Y:S04]  /*5ea90*/  STL.64 [R1+0x6898], R16 ;  /* 0x0068981001007387 */ /* 0x0001e80000100a00 */
[----:B0-----:R-:W3:Y:S04]  /*5eaa0*/  LDL.64 R16, [R1] ;  /* 0x0000000001107983 */ /* 0x001ee80000100a00 */
[----:B------:R-:W-:Y:S04]  /*5eab0*/  STL [R1+0x6698], R29 ;  /* 0x0066981d01007387 */ /* 0x000fe80000100800 */
[----:B-1----:R-:W-:Y:S04]  /*5eac0*/  STL.64 [R1+0x6808], R14 ;  /* 0x0068080e01007387 */ /* 0x002fe80000100a00 */
[----:B------:R-:W-:Y:S04]  /*5ead0*/  STL.64 [R1+0x490], R20 ;  /* 0x0004901401007387 */ /* 0x000fe80000100a00 */
[----:B------:R-:W-:Y:S04]  /*5eae0*/  STL.64 [R1+0x498], R22 ;  /* 0x0004981601007387 */ /* 0x000fe80000100a00 */
[----:B------:R0:W-:Y:S04]  /*5eaf0*/  STL.64 [R1+0x6800], R12 ;  /* 0x0068000c01007387 */ /* 0x0001e80000100a00 */
[----:B0-----:R-:W2:Y:S04]  /*5eb00*/  LDL.LU R12, [R1+0xa80] ;  /* 0x000a8000010c7983 */ /* 0x001ea80000300800 */
[----:B------:R-:W2:Y:S04]  /*5eb10*/  LDL.LU R13, [R1+0xa84] ;  /* 0x000a8400010d7983 */ /* 0x000ea80000300800 */
[----:B------:R-:W4:Y:S04]  /*5eb20*/  LDL.LU R14, [R1+0xa88] ;  /* 0x000a8800010e7983 */ /* 0x000f280000300800 */
[----:B------:R-:W4:Y:S04]  /*5eb30*/  LDL.LU R15, [R1+0xa8c] ;  /* 0x000a8c00010f7983 */ /* 0x000f280000300800 */
[----:B----4-:R-:W-:Y:S04]  /*5eb40*/  STL.64 [R1+0x68b0], R14 ;  /* 0x0068b00e01007387 */ /* 0x010fe80000100a00 */
[----:B--2---:R0:W-:Y:S04]  /*5eb50*/  STL.64 [R1+0x68a8], R12 ;  /* 0x0068a80c01007387 */ /* 0x0041e80000100a00 */
[----:B0-----:R-:W2:Y:S04]  /*5eb60*/  LDL.64 R12, [R1+0x10] ;  /* 0x00001000010c7983 */ /* 0x001ea80000100a00 */
[----:B--2---:R0:W-:Y:S04]  /*5eb70*/  STL.64 [R1+0x68c0], R12 ;  /* 0x0068c00c01007387 */ /* 0x0041e80000100a00 */
[----:B0-----:R-:W2:Y:S04]  /*5eb80*/  LDL.64 R12, [R1+0x20] ;  /* 0x00002000010c7983 */ /* 0x001ea80000100a00 */
[----:B--2---:R0:W-:Y:S04]  /*5eb90*/  STL.64 [R1+0x68c8], R12 ;  /* 0x0068c80c01007387 */ /* 0x0041e80000100a00 */
[----:B0-----:R-:W2:Y:S01]  /*5eba0*/  LDL.64 R12, [R1+0x40] ;  /* 0x00004000010c7983 */ /* 0x001ea20000100a00 */
[----:B---3--:R-:W-:Y:S03]  /*5ebb0*/  HMMA.16816.F32.BF16 R4, R8, R16, R4 ;  /* 0x000000100804723c */ /* 0x008fe60000041804 */
[----:B--2---:R0:W-:Y:S04]  /*5ebc0*/  STL.64 [R1+0x68e0], R12 ;  /* 0x0068e00c01007387 */ /* 0x0041e80000100a00 */
[----:B0-----:R-:W2:Y:S04]  /*5ebd0*/  LDL.LU R12, [R1+0xc30] ;  /* 0x000c3000010c7983 */ /* 0x001ea80000300800 */
[----:B------:R-:W2:Y:S04]  /*5ebe0*/  LDL.LU R13, [R1+0xc34] ;  /* 0x000c3400010d7983 */ /* 0x000ea80000300800 */
[----:B------:R-:W3:Y:S04]  /*5ebf0*/  LDL.LU R14, [R1+0xc38] ;  /* 0x000c3800010e7983 */ /* 0x000ee80000300800 */
[----:B------:R-:W3:Y:S04]  /*5ec00*/  LDL.LU R15, [R1+0xc3c] ;  /* 0x000c3c00010f7983 */ /* 0x000ee80000300800 */
[----:B---3--:R-:W-:Y:S04]  /*5ec10*/  STL.64 [R1+0x68f0], R14 ;  /* 0x0068f00e01007387 */ /* 0x008fe80000100a00 */
[----:B--2---:R0:W-:Y:S02]  /*5ec20*/  STL.64 [R1+0x68e8], R12 ;  /* 0x0068e80c01007387 */ /* 0x0041e40000100a00 */
[----:B0-----:R-:W-:-:S02]  /*5ec30*/  IMAD.MOV.U32 R12, RZ, RZ, R27 ;  /* 0x000000ffff0c7224 */ /* 0x001fc400078e001b */
[----:B------:R-:W-:Y:S01]  /*5ec40*/  IMAD.MOV.U32 R13, RZ, RZ, R28 ;  /* 0x000000ffff0d7224 */ /* 0x000fe200078e001c */
[----:B------:R-:W2:Y:S04]  /*5ec50*/  LDL.LU R27, [R1+0x6930] ;  /* 0x00693000011b7983 */ /* 0x000ea80000300800 */
[----:B------:R-:W-:Y:S04]  /*5ec60*/  STL.64 [R1+0x6908], R12 ;  /* 0x0069080c01007387 */ /* 0x000fe80000100a00 */
[----:B------:R-:W3:Y:S04]  /*5ec70*/  LDL.LU R20, [R1+0xa90] ;  /* 0x000a900001147983 */ /* 0x000ee80000300800 */
[----:B------:R-:W-:Y:S04]  /*5ec80*/  STL.64 [R1+0x480], R4 ;  /* 0x0004800401007387 */ /* 0x000fe80000100a00 */
[----:B------:R-:W-:Y:S04]  /*5ec90*/  STL.64 [R1+0x488], R6 ;  /* 0x0004880601007387 */ /* 0x000fe80000100a00 */
[----:B------:R-:W3:Y:S04]  /*5eca0*/  LDL.LU R21, [R1+0xa94] ;  /* 0x000a940001157983 */ /* 0x000ee80000300800 */
[----:B------:R-:W3:Y:S04]  /*5ecb0*/  LDL.LU R22, [R1+0xa98] ;  /* 0x000a980001167983 */ /* 0x000ee80000300800 */
[----:B------:R-:W3:Y:S04]  /*5ecc0*/  LDL.LU R23, [R1+0xa9c] ;  /* 0x000a9c0001177983 */ /* 0x000ee80000300800 */
[----:B------:R0:W-:Y:S04]  /*5ecd0*/  STL.64 [R1+0x68b8], R16 ;  /* 0x0068b81001007387 */ /* 0x0001e80000100a00 */
[----:B------:R-:W1:Y:S04]  /*5ece0*/  LDSM.16.MT88.4 R4, [R2+UR5+0x8080] ;  /* 0x008080050204783b */ /* 0x000e680008004200 */
        /* <DEDUP_REMOVED lines=15> */
[----:B------:R-:W4:Y:S01]  /*5ede0*/  LDL.LU R19, [R1+0xc4c] ;  /* 0x000c4c0001137983 */ /* 0x000f220000300800 */
[----:B---3--:R-:W-:Y:S03]  /*5edf0*/  HMMA.16816.F32.BF16 R8, R8, R24, R20 ;  /* 0x000000180808723c */ /* 0x008fe60000041814 */
[----:B----4-:R-:W-:Y:S04]  /*5ee00*/  STL.64 [R1+0x6918], R18 ;  /* 0x0069181201007387 */ /* 0x010fe80000100a00 */
[----:B--2---:R0:W-:Y:S04]  /*5ee10*/  STL.64 [R1+0x6910], R16 ;  /* 0x0069101001007387 */ /* 0x0041e80000100a00 */
[----:B0-----:R-:W2:Y:S04]  /*5ee20*/  LDL.LU R16, [R1+0xc50] ;  /* 0x000c500001107983 */ /* 0x001ea80000300800 */
[----:B------:R-:W2:Y:S04]  /*5ee30*/  LDL.LU R17, [R1+0xc54] ;  /* 0x000c540001117983 */ /* 0x000ea80000300800 */
[----:B------:R-:W2:Y:S04]  /*5ee40*/  LDL.LU R18, [R1+0xc58] ;  /* 0x000c580001127983 */ /* 0x000ea80000300800 */
[----:B------:R-:W2:Y:S04]  /*5ee50*/  LDL.LU R19, [R1+0xc5c] ;  /* 0x000c5c0001137983 */ /* 0x000ea80000300800 */
[----:B-1----:R-:W-:Y:S04]  /*5ee60*/  STL.64 [R1+0x6798], R6 ;  /* 0x0067980601007387 */ /* 0x002fe80000100a00 */
[----:B------:R0:W-:Y:S04]  /*5ee70*/  STL.64 [R1+0x6790], R4 ;  /* 0x0067900401007387 */ /* 0x0001e80000100a00 */
[----:B0-----:R-:W3:Y:S04]  /*5ee80*/  LDL.LU R4, [R1+0xc10] ;  /* 0x000c100001047983 */ /* 0x001ee80000300800 */
[----:B------:R-:W3:Y:S04]  /*5ee90*/  LDL.LU R5, [R1+0xc14] ;  /* 0x000c140001057983 */ /* 0x000ee80000300800 */
[----:B------:R-:W3:Y:S04]  /*5eea0*/  LDL.LU R6, [R1+0xc18] ;  /* 0x000c180001067983 */ /* 0x000ee80000300800 */
[----:B------:R-:W3:Y:S04]  /*5eeb0*/  LDL.LU R7, [R1+0xc1c] ;  /* 0x000c1c0001077983 */ /* 0x000ee80000300800 */
[----:B------:R-:W2:Y:S04]  /*5eec0*/  LDL.LU.64 R22, [R1+0x6928] ;  /* 0x0069280001167983 */ /* 0x000ea80000300a00 */
[----:B------:R-:W2:Y:S04]  /*5eed0*/  LDL.LU.64 R20, [R1+0x6920] ;  /* 0x0069200001147983 */ /* 0x000ea80000300a00 */
[----:B------:R-:W-:Y:S04]  /*5eee0*/  STL.64 [R1+0x3c0], R8 ;  /* 0x0003c00801007387 */ /* 0x000fe80000100a00 */
[----:B------:R-:W-:Y:S04]  /*5eef0*/  STL.64 [R1+0x3c8], R10 ;  /* 0x0003c80a01007387 */ /* 0x000fe80000100a00 */
[----:B------:R-:W0:Y:S01]  /*5ef00*/  LDSM.16.MT88.4 R8, [R2+UR5+0x8100] ;  /* 0x008100050208783b */ /* 0x000e220008004200 */
[----:B------:R-:W-:-:S02]  /*5ef10*/  IMAD.MOV.U32 R12, RZ, RZ, R3 ;  /* 0x000000ffff0c7224 */ /* 0x000fc400078e0003 */
[----:B------:R-:W-:Y:S01]  /*5ef20*/  IMAD.MOV.U32 R13, RZ, RZ, R0 ;  /* 0x000000ffff0d7224 */ /* 0x000fe200078e0000 */
[----:B0-----:R-:W-:Y:S04]  /*5ef30*/  STL.64 [R1+0x6718], R10 ;  /* 0x0067180a01007387 */ /* 0x001fe80000100a00 */
[----:B------:R0:W-:Y:S04]  /*5ef40*/  STL.64 [R1+0x6710], R8 ;  /* 0x0067100801007387 */ /* 0x0001e80000100a00 */
[----:B0-----:R-:W4:Y:S01]  /*5ef50*/  LDL.64 R8, [R1+0x50] ;  /* 0x0000500001087983 */ /* 0x001f220000100a00 */
        /* <DEDUP_REMOVED lines=9> */
[----:B------:R-:W-:Y:S04]  /*5eff0*/  STL.64 [R1+0x3a0], R12 ;  /* 0x0003a00c01007387 */ /* 0x000fe80000100a00 */
[----:B------:R0:W-:Y:S04]  /*5f000*/  STL.64 [R1+0x3a8], R14 ;  /* 0x0003a80e01007387 */ /* 0x0001e80000100a00 */
[----:B0-----:R-:W4:Y:S04]  /*5f010*/  LDL.LU.64 R14, [R1+0x68f0] ;  /* 0x0068f000010e7983 */ /* 0x001f280000300a00 */
[----:B------:R-:W4:Y:S02]  /*5f020*/  LDL.LU.64 R12, [R1+0x68e8] ;  /* 0x0068e800010c7983 */ /* 0x000f240000300a00 */
[----:B----4-:R-:W-:-:S15]  /*5f030*/  HMMA.16816.F32.BF16 R12, R20, R8, R12 ;  /* 0x00000008140c723c */ /* 0x010fde000004180c */
[----:B------:R-:W-:-:S04]  /*5f040*/  NOP ;  /* 0x0000000000007918 */ /* 0x000fc80000000000 */
[----:B------:R0:W-:Y:S04]  /*5f050*/  STL.64 [R1+0x390], R12 ;  /* 0x0003900c01007387 */ /* 0x0001e80000100a00 */
[----:B------:R-:W-:Y:S04]  /*5f060*/  STL.64 [R1+0x398], R14 ;  /* 0x0003980e01007387 */ /* 0x000fe80000100a00 */
[----:B0-----:R-:W2:Y:S04]  /*5f070*/  LDL.LU.64 R12, [R1+0x68e0] ;  /* 0x0068e000010c7983 */ /* 0x001ea80000300a00 */
[----:B------:R0:W-:Y:S04]  /*5f080*/  STL.64 [R1+0x6878], R8 ;  /* 0x0068780801007387 */ /* 0x0001e80000100a00 */
        /* <DEDUP_REMOVED lines=12> */
[----:B------:R-:W3:Y:S02]  /*5f150*/  LDL.LU.64 R12, [R1+0x68c8] ;  /* 0x0068c800010c7983 */ /* 0x000ee40000300a00 */
[----:B---3--:R-:W-:Y:S01]  /*5f160*/  HMMA.16816.F32.BF16 R4, R20, R12, R4 ;  /* 0x0000000c1404723c */ /* 0x008fe20000041804 */
[----:B------:R-:W-:-:S15]  /*5f170*/  IMAD.MOV.U32 R3, RZ, RZ, R13 ;  /* 0x000000ffff037224 */ /* 0x000fde00078e000d */
[----:B------:R-:W-:-:S03]  /*5f180*/  NOP ;  /* 0x0000000000007918 */ /* 0x000fc60000000000 */
[----:B------:R0:W-:Y:S04]  /*5f190*/  STL.64 [R1+0x370], R4 ;  /* 0x0003700401007387 */ /* 0x0001e80000100a00 */
[----:B------:R1:W-:Y:S01]  /*5f1a0*/  STL.64 [R1+0x378], R6 ;  /* 0x0003780601007387 */ /* 0x0003e20000100a00 */
[----:B0-----:R-:W-:-:S03]  /*5f1b0*/  IMAD.MOV.U32 R4, RZ, RZ, R12 ;  /* 0x000000ffff047224 */ /* 0x001fc600078e000c */
[----:B------:R-:W2:Y:S02]  /*5f1c0*/  LDL.LU.64 R12, [R1+0x68c0] ;  /* 0x0068c000010c7983 */ /* 0x000ea40000300a00 */
[----:B--2---:R-:W-:Y:S01]  /*5f1d0*/  HMMA.16816.F32.BF16 R16, R20, R12, R16 ;  /* 0x0000000c1410723c */ /* 0x004fe20000041810 */
[----:B-1----:R-:W-:Y:S02]  /*5f1e0*/  IMAD.MOV.U32 R6, RZ, RZ, R12 ;  /* 0x000000ffff067224 */ /* 0x002fe400078e000c */
[----:B------:R-:W-:-:S15]  /*5f1f0*/  IMAD.MOV.U32 R5, RZ, RZ, R13 ;  /* 0x000000ffff057224 */ /* 0x000fde00078e000d */
[----:B------:R-:W-:Y:S01]  /*5f200*/  NOP ;  /* 0x0000000000007918 */ /* 0x000fe20000000000 */
[----:B------:R0:W-:Y:S04]  /*5f210*/  STL.64 [R1+0x360], R16 ;  /* 0x0003601001007387 */ /* 0x0001e80000100a00 */
[----:B------:R1:W-:Y:S04]  /*5f220*/  STL.64 [R1+0x368], R18 ;  /* 0x0003681201007387 */ /* 0x0003e80000100a00 */
[----:B0-----:R-:W4:Y:S04]  /*5f230*/  LDL.LU.64 R16, [R1+0x68b8] ;  /* 0x0068b80001107983 */ /* 0x001f280000300a00 */
[----:B------:R-:W2:Y:S04]  /*5f240*/  LDL.LU.64 R14, [R1+0x68b0] ;  /* 0x0068b000010e7983 */ /* 0x000ea80000300a00 */
[----:B------:R-:W2:Y:S01]  /*5f250*/  LDL.LU.64 R12, [R1+0x68a8] ;  /* 0x0068a800010c7983 */ /* 0x000ea20000300a00 */
[C---:B----4-:R-:W-:Y:S08]  /*5f260*/  HMMA.16816.F32.BF16 R8, R20.reuse, R16, R8 ;  /* 0x000000101408723c */ /* 0x050ff00000041808 */
[----:B--2---:R-:W-:Y:S01]  /*5f270*/  HMMA.16816.F32.BF16 R12, R20, R24, R12 ;  /* 0x00000018140c723c */ /* 0x004fe2000004180c */
[----:B------:R-:W-:-:S10]  /*5f280*/  IMAD.MOV.U32 R7, RZ, RZ, R17 ;  /* 0x000000ffff077224 */ /* 0x000fd400078e0011 */
[----:B------:R0:W-:Y:S04]  /*5f290*/  STL.64 [R1+0x350], R8 ;  /* 0x0003500801007387 */ /* 0x0001e80000100a00 */
[----:B------:R-:W-:Y:S04]  /*5f2a0*/  STL.64 [R1+0x358], R10 ;  /* 0x0003580a01007387 */ /* 0x000fe80000100a00 */
[----:B-1----:R-:W2:Y:S01]  /*5f2b0*/  LDL.LU.64 R18, [R1+0x68a0] ;  /* 0x0068a00001127983 */ /* 0x002ea20000300a00 */
[----:B0-----:R-:W-:-:S03]  /*5f2c0*/  IMAD.MOV.U32 R8, RZ, RZ, R16 ;  /* 0x000000ffff087224 */ /* 0x001fc600078e0010 */
[----:B------:R-:W2:Y:S04]  /*5f2d0*/  LDL.LU.64 R16, [R1+0x6898] ;  /* 0x0068980001107983 */ /* 0x000ea80000300a00 */
[----:B------:R-:W-:Y:S04]  /*5f2e0*/  STL.64 [R1+0x6818], R26 ;  /* 0x0068181a01007387 */ /* 0x000fe80000100a00 */
[----:B------:R-:W-:Y:S04]  /*5f2f0*/  STL.64 [R1+0x6810], R24 ;  /* 0x0068101801007387 */ /* 0x000fe80000100a00 */
[----:B------:R0:W-:Y:S04]  /*5f300*/  STL.64 [R1+0x2a0], R12 ;  /* 0x0002a00c01007387 */ /* 0x0001e80000100a00 */
[----:B------:R1:W-:Y:S04]  /*5f310*/  STL.64 [R1+0x2a8], R14 ;  /* 0x0002a80e01007387 */ /* 0x0003e80000100a00 */
[----:B0-----:R-:W3:Y:S04]  /*5f320*/  LDL.LU R12, [R1+0x8a0] ;  /* 0x0008a000010c7983 */ /* 0x001ee80000300800 */
[----:B------:R-:W3:Y:S04]  /*5f330*/  LDL.LU R13, [R1+0x8a4] ;  /* 0x0008a400010d7983 */ /* 0x000ee80000300800 */
[----:B-1----:R-:W4:Y:S04]  /*5f340*/  LDL.LU R14, [R1+0x8a8] ;  /* 0x0008a800010e7983 */ /* 0x002f280000300800 */
[----:B------:R-:W4:Y:S01]  /*5f350*/  LDL.LU R15, [R1+0x8ac] ;  /* 0x0008ac00010f7983 */ /* 0x000f220000300800 */
[----:B------:R-:W-:-:S02]  /*5f360*/  IMAD.MOV.U32 R24, RZ, RZ, R8 ;  /* 0x000000ffff187224 */ /* 0x000fc400078e0008 */
[----:B------:R-:W-:Y:S01]  /*5f370*/  IMAD.MOV.U32 R25, RZ, RZ, R7 ;  /* 0x000000ffff197224 */ /* 0x000fe200078e0007 */
[----:B----4-:R-:W-:Y:S04]  /*5f380*/  STL.64 [R1+0x6828], R14 ;  /* 0x0068280e01007387 */ /* 0x010fe80000100a00 */
[----:B---3--:R-:W-:Y:S04]  /*5f390*/  STL.64 [R1+0x6820], R12 ;  /* 0x0068200c01007387 */ /* 0x008fe80000100a00 */
[----:B------:R0:W-:Y:S02]  /*5f3a0*/  STL.64 [R1+0x6830], R24 ;  /* 0x0068301801007387 */ /* 0x0001e40000100a00 */
[----:B0-----:R-:W-:-:S02]  /*5f3b0*/  IMAD.MOV.U32 R24, RZ, RZ, R6 ;  /* 0x000000ffff187224 */ /* 0x001fc400078e0006 */
[----:B------:R-:W-:-:S05]  /*5f3c0*/  IMAD.MOV.U32 R25, RZ, RZ, R5 ;  /* 0x000000ffff197224 */ /* 0x000fca00078e0005 */
[----:B------:R0:W-:Y:S04]  /*5f3d0*/  STL.64 [R1+0x6848], R24 ;  /* 0x0068481801007387 */ /* 0x0001e80000100a00 */
[----:B------:R-:W3:Y:S04]  /*5f3e0*/  LDL.LU R12, [R1+0xa10] ;  /* 0x000a1000010c7983 */ /* 0x000ee80000300800 */
[----:B------:R-:W3:Y:S04]  /*5f3f0*/  LDL.LU R13, [R1+0xa14] ;  /* 0x000a1400010d7983 */ /* 0x000ee80000300800 */
[----:B------:R-:W4:Y:S04]  /*5f400*/  LDL.LU R14, [R1+0xa18] ;  /* 0x000a1800010e7983 */ /* 0x000f280000300800 */
[----:B------:R-:W4:Y:S04]  /*5f410*/  LDL.LU R15, [R1+0xa1c] ;  /* 0x000a1c00010f7983 */ /* 0x000f280000300800 */
[----:B------:R-:W2:Y:S01]  /*5f420*/  LDL.64 R8, [R1+0x70] ;  /* 0x0000700001087983 */ /* 0x000ea20000100a00 */
[----:B0-----:R-:W-:-:S02]  /*5f430*/  IMAD.MOV.U32 R24, RZ, RZ, R4 ;  /* 0x000000ffff187224 */ /* 0x001fc400078e0004 */
[----:B------:R-:W-:Y:S01]  /*5f440*/  IMAD.MOV.U32 R25, RZ, RZ, R3 ;  /* 0x000000ffff197224 */ /* 0x000fe200078e0003 */
[----:B--2---:R-:W-:Y:S04]  /*5f450*/  STL.64 [R1+0x6890], R8 ;  /* 0x0068900801007387 */ /* 0x004fe80000100a00 */
[----:B------:R-:W-:Y:S04]  /*5f460*/  STL.64 [R1+0x6860], R24 ;  /* 0x0068601801007387 */ /* 0x000fe80000100a00 */
[----:B----4-:R-:W-:Y:S04]  /*5f470*/  STL.64 [R1+0x6840], R14 ;  /* 0x0068400e01007387 */ /* 0x010fe80000100a00 */
[----:B---3--:R0:W-:Y:S04]  /*5f480*/  STL.64 [R1+0x6838], R12 ;  /* 0x0068380c01007387 */ /* 0x0081e80000100a00 */
[----:B0-----:R-:W2:Y:S04]  /*5f490*/  LDL.LU R12, [R1+0xa20] ;  /* 0x000a2000010c7983 */ /* 0x001ea80000300800 */
[----:B------:R-:W2:Y:S04]  /*5f4a0*/  LDL.LU R13, [R1+0xa24] ;  /* 0x000a2400010d7983 */ /* 0x000ea80000300800 */
[----:B------:R-:W3:Y:S04]  /*5f4b0*/  LDL.LU R14, [R1+0xa28] ;  /* 0x000a2800010e7983 */ /* 0x000ee80000300800 */
[----:B------:R-:W3:Y:S04]  /*5f4c0*/  LDL.LU R15, [R1+0xa2c] ;  /* 0x000a2c00010f7983 */ /* 0x000ee80000300800 */
[----:B------:R-:W4:Y:S04]  /*5f4d0*/  LDL.LU R8, [R1+0xa70] ;  /* 0x000a700001087983 */ /* 0x000f280000300800 */
        /* <DEDUP_REMOVED lines=19> */
[----:B---3--:R-:W-:Y:S04]  /*5f610*/  STL.64 [R1+0x6858], R14 ;  /* 0x0068580e01007387 */ /* 0x008fe80000100a00 */
[----:B------:R0:W-:Y:S04]  /*5f620*/  STL.64 [R1+0x6850], R12 ;  /* 0x0068500c01007387 */ /* 0x0001e80000100a00 */
[----:B0-----:R-:W3:Y:S04]  /*5f630*/  LDL.LU R12, [R1+0xa30] ;  /* 0x000a3000010c7983 */ /* 0x001ee80000300800 */
[----:B------:R-:W3:Y:S04]  /*5f640*/  LDL.LU R13, [R1+0xa34] ;  /* 0x000a3400010d7983 */ /* 0x000ee80000300800 */
[----:B------:R-:W3:Y:S04]  /*5f650*/  LDL.LU R14, [R1+0xa38] ;  /* 0x000a3800010e7983 */ /* 0x000ee80000300800 */
[----:B------:R-:W3:Y:S04]  /*5f660*/  LDL.LU R15, [R1+0xa3c] ;  /* 0x000a3c00010f7983 */ /* 0x000ee80000300800 */
[----:B------:R-:W2:Y:S04]  /*5f670*/  LDL.LU R4, [R1+0x9e0] ;  /* 0x0009e00001047983 */ /* 0x000ea80000300800 */
[----:B------:R-:W2:Y:S04]  /*5f680*/  LDL.LU R5, [R1+0x9e4] ;  /* 0x0009e40001057983 */ /* 0x000ea80000300800 */
[----:B------:R-:W2:Y:S04]  /*5f690*/  LDL.LU R6, [R1+0x9e8] ;  /* 0x0009e80001067983 */ /* 0x000ea80000300800 */
[----:B------:R-:W2:Y:S04]  /*5f6a0*/  LDL.LU R7, [R1+0x9ec] ;  /* 0x0009ec0001077983 */ /* 0x000ea80000300800 */
[----:B--2---:R-:W-:Y:S04]  /*5f6b0*/  STL.64 [R1+0x67f0], R6 ;  /* 0x0067f00601007387 */ /* 0x004fe80000100a00 */
[----:B------:R0:W-:Y:S04]  /*5f6c0*/  STL.64 [R1+0x67e8], R4 ;  /* 0x0067e80401007387 */ /* 0x0001e80000100a00 */
[----:B0-----:R-:W4:Y:S02]  /*5f6d0*/  LDL.64 R4, [R1+0x80] ;  /* 0x0000800001047983 */ /* 0x001f240000100a00 */
[----:B----4-:R-:W-:-:S15]  /*5f6e0*/  HMMA.16816.F32.BF16 R8, R16, R4, R8 ;  /* 0x000000041008723c */ /* 0x010fde0000041808 */
[----:B------:R-:W-:-:S04]  /*5f6f0*/  NOP ;  /* 0x0000000000007918 */ /* 0x000fc80000000000 */
        /* <DEDUP_REMOVED lines=22> */
[----:B------:R-:W4:Y:S04]  /*5f860*/  LDL.LU R8, [R1+0x750] ;  /* 0x0007500001087983 */ /* 0x000f280000300800 */
[----:B------:R-:W4:Y:S04]  /*5f870*/  LDL.LU R9, [R1+0x754] ;  /* 0x0007540001097983 */ /* 0x000f280000300800 */
[----:B------:R-:W3:Y:S04]  /*5f880*/  LDL.LU R10, [R1+0x758] ;  /* 0x00075800010a7983 */ /* 0x000ee80000300800 */
[----:B------:R-:W3:Y:S01]  /*5f890*/  LDL.LU R11, [R1+0x75c] ;  /* 0x00075c00010b7983 */ /* 0x000ee20000300800 */
[----:B--2---:R-:W-:Y:S03]  /*5f8a0*/  HMMA.16816.F32.BF16 R24, R16, R20, R24 ;  /* 0x000000141018723c */ /* 0x004fe60000041818 */
[----:B---3--:R-:W-:Y:S04]  /*5f8b0*/  STL.64 [R1+0x6750], R10 ;  /* 0x0067500a01007387 */ /* 0x008fe80000100a00 */
        /* <DEDUP_REMOVED lines=26> */
[----:B------:R-:W-:Y:S04]  /*5fa60*/  STL.64 [R1+0x230], R24 ;  /* 0x0002301801007387 */ /* 0x000fe80000100a00 */
[----:B------:R0:W-:Y:S04]  /*5fa70*/  STL.64 [R1+0x238], R26 ;  /* 0x0002381a01007387 */ /* 0x0001e80000100a00 */
[----:B0-----:R-:W4:Y:S04]  /*5fa80*/  LDL.LU.64 R26, [R1+0x6818] ;  /* 0x00681800011a7983 */ /* 0x001f280000300a00 */
[----:B------:R-:W3:Y:S02]  /*5fa90*/  LDL.LU.64 R24, [R1+0x6810] ;  /* 0x0068100001187983 */ /* 0x000ee40000300a00 */
[----:B---3--:R-:W-:Y:S02]  /*5faa0*/  HMMA.16816.F32.BF16 R16, R16, R24, R12 ;  /* 0x000000181010723c */ /* 0x008fe4000004180c */
[----:B------:R-:W2:Y:S04]  /*5fab0*/  LDL.LU.64 R14, [R1+0x6808] ;  /* 0x00680800010e7983 */ /* 0x000ea80000300a00 */
[----:B------:R-:W2:Y:S04]  /*5fac0*/  LDL.LU.64 R12, [R1+0x6800] ;  /* 0x00680000010c7983 */ /* 0x000ea80000300a00 */
[----:B----4-:R-:W-:Y:S04]  /*5fad0*/  STL.64 [R1+0x67a8], R26 ;  /* 0x0067a81a01007387 */ /* 0x010fe80000100a00 */
[----:B------:R-:W-:Y:S05]  /*5fae0*/  STL.64 [R1+0x67a0], R24 ;  /* 0x0067a01801007387 */ /* 0x000fea0000100a00 */
[----:B------:R0:W-:Y:S04]  /*5faf0*/  STL.64 [R1+0x110], R16 ;  /* 0x0001101001007387 */ /* 0x0001e80000100a00 */
[----:B------:R-:W-:Y:S04]  /*5fb00*/  STL.64 [R1+0x118], R18 ;  /* 0x0001181201007387 */ /* 0x000fe80000100a00 */
[----:B0-----:R-:W3:Y:S01]  /*5fb10*/  LDL.64 R16, [R1+0x20] ;  /* 0x0000200001107983 */ /* 0x001ee20000100a00 */
[----:B------:R-:W-:-:S02]  /*5fb20*/  IMAD.MOV.U32 R24, RZ, RZ, R2 ;  /* 0x000000ffff187224 */ /* 0x000fc400078e0002 */
[----:B------:R-:W-:Y:S01]  /*5fb30*/  IMAD.MOV.U32 R25, RZ, RZ, R0 ;  /* 0x000000ffff197224 */ /* 0x000fe200078e0000 */
[----:B---3--:R0:W-:Y:S04]  /*5fb40*/  STL.64 [R1+0x67e0], R16 ;  /* 0x0067e01001007387 */ /* 0x0081e80000100a00 */
[----:B0-----:R-:W3:Y:S04]  /*5fb50*/  LDL.LU R16, [R1+0x9f0] ;  /* 0x0009f00001107983 */ /* 0x001ee80000300800 */
[----:B------:R-:W3:Y:S04]  /*5fb60*/  LDL.LU R17, [R1+0x9f4] ;  /* 0x0009f40001117983 */ /* 0x000ee80000300800 */
[----:B------:R-:W3:Y:S04]  /*5fb70*/  LDL.LU R18, [R1+0x9f8] ;  /* 0x0009f80001127983 */ /* 0x000ee80000300800 */
[----:B------:R-:W3:Y:S01]  /*5fb80*/  LDL.LU R19, [R1+0x9fc] ;  /* 0x0009fc0001137983 */ /* 0x000ee20000300800 */
[----:B--2---:R-:W-:Y:S01]  /*5fb90*/  HMMA.16816.F32.BF16 R8, R12, R4, R8 ;  /* 0x000000040c08723c */ /* 0x004fe20000041808 */
[----:B------:R-:W-:-:S02]  /*5fba0*/  IMAD.MOV.U32 R2, RZ, RZ, R4 ;  /* 0x000000ffff027224 */ /* 0x000fc400078e0004 */
[----:B------:R-:W-:-:S15]  /*5fbb0*/  IMAD.MOV.U32 R0, RZ, RZ, R5 ;  /* 0x000000ffff007224 */ /* 0x000fde00078e0005 */
[----:B------:R-:W-:Y:S01]  /*5fbc0*/  NOP ;  /* 0x0000000000007918 */ /* 0x000fe20000000000 */
[----:B------:R0:W-:Y:S04]  /*5fbd0*/  STL.64 [R1+0x220], R8 ;  /* 0x0002200801007387 */ /* 0x0001e80000100a00 */
[----:B------:R-:W-:Y:S04]  /*5fbe0*/  STL.64 [R1+0x228], R10 ;  /* 0x0002280a01007387 */ /* 0x000fe80000100a00 */
[----:B0-----:R-:W2:Y:S04]  /*5fbf0*/  LDL.LU.64 R8, [R1+0x67f8] ;  /* 0x0067f80001087983 */ /* 0x001ea80000300a00 */
[----:B------:R-:W2:Y:S04]  /*5fc00*/  LDL.LU.64 R6, [R1+0x67f0] ;  /* 0x0067f00001067983 */ /* 0x000ea80000300a00 */
[----:B------:R-:W2:Y:S01]  /*5fc10*/  LDL.LU.64 R4, [R1+0x67e8] ;  /* 0x0067e80001047983 */ /* 0x000ea20000300a00 */
[----:B---3--:R-:W-:Y:S03]  /*5fc20*/  HMMA.16816.F32.BF16 R24, R12, R24, R16 ;  /* 0x000000180c18723c */ /* 0x008fe60000041810 */
[----:B------:R-:W3:-:S15]  /*5fc30*/  LDL.LU R16, [R1+0x9d0] ;  /* 0x0009d00001107983 */ /* 0x000ede0000300800 */
[----:B------:R-:W-:Y:S01]  /*5fc40*/  NOP ;  /* 0x0000000000007918 */ /* 0x000fe20000000000 */
[----:B------:R0:W-:Y:S04]  /*5fc50*/  STL.64 [R1+0x210], R24 ;  /* 0x0002101801007387 */ /* 0x0001e80000100a00 */
[----:B------:R-:W-:Y:S04]  /*5fc60*/  STL.64 [R1+0x218], R26 ;  /* 0x0002181a01007387 */ /* 0x000fe80000100a00 */
[----:B------:R-:W3:Y:S04]  /*5fc70*/  LDL.LU R17, [R1+0x9d4] ;  /* 0x0009d40001117983 */ /* 0x000ee80000300800 */
[----:B------:R-:W3:Y:S04]  /*5fc80*/  LDL.LU R18, [R1+0x9d8] ;  /* 0x0009d80001127983 */ /* 0x000ee80000300800 */
[----:B------:R-:W3:Y:S04]  /*5fc90*/  LDL.LU R19, [R1+0x9dc] ;  /* 0x0009dc0001137983 */ /* 0x000ee80000300800 */
[----:B0-----:R-:W4:Y:S01]  /*5fca0*/  LDL.64 R24, [R1] ;  /* 0x0000000001187983 */ /* 0x001f220000100a00 */
[----:B--2---:R-:W-:Y:S03]  /*5fcb0*/  HMMA.16816.F32.BF16 R4, R12, R8, R4 ;  /* 0x000000080c04723c */ /* 0x004fe60000041804 */
[----:B----4-:R-:W-:-:S15]  /*5fcc0*/  STL.64 [R1+0x67c0], R24 ;  /* 0x0067c01801007387 */ /* 0x010fde0000100a00 */
[----:B------:R-:W-:Y:S01]  /*5fcd0*/  NOP ;  /* 0x0000000000007918 */ /* 0x000fe20000000000 */
[----:B------:R0:W-:Y:S04]  /*5fce0*/  STL.64 [R1+0x200], R4 ;  /* 0x0002000401007387 */ /* 0x0001e80000100a00 */
[----:B------:R1:W-:Y:S04]  /*5fcf0*/  STL.64 [R1+0x208], R6 ;  /* 0x0002080601007387 */ /* 0x0003e80000100a00 */
[----:B0-----:R-:W2:Y:S04]  /*5fd00*/  LDL.LU R4, [R1+0x880] ;  /* 0x0008800001047983 */ /* 0x001ea80000300800 */
[----:B------:R-:W2:Y:S04]  /*5fd10*/  LDL.LU R5, [R1+0x884] ;  /* 0x0008840001057983 */ /* 0x000ea80000300800 */
[----:B-1----:R-:W4:Y:S04]  /*5fd20*/  LDL.LU R6, [R1+0x888] ;  /* 0x0008880001067983 */ /* 0x002f280000300800 */
[----:B------:R-:W4:Y:S04]  /*5fd30*/  LDL.LU R7, [R1+0x88c] ;  /* 0x00088c0001077983 */ /* 0x000f280000300800 */
[----:B------:R-:W2:Y:S04]  /*5fd40*/  LDL.64 R24, [R1+0x10] ;  /* 0x0000100001187983 */ /* 0x000ea80000100a00 */
[----:B--2---:R0:W-:Y:S04]  /*5fd50*/  STL.64 [R1+0x67d8], R24 ;  /* 0x0067d81801007387 */ /* 0x0041e80000100a00 */
[----:B0-----:R-:W2:Y:S04]  /*5fd60*/  LDL.LU R24, [R1+0x9c0] ;  /* 0x0009c00001187983 */ /* 0x001ea80000300800 */
[----:B------:R-:W2:Y:S04]  /*5fd70*/  LDL.LU R25, [R1+0x9c4] ;  /* 0x0009c40001197983 */ /* 0x000ea80000300800 */
[----:B------:R-:W2:Y:S04]  /*5fd80*/  LDL.LU R26, [R1+0x9c8] ;  /* 0x0009c800011a7983 */ /* 0x000ea80000300800 */
[----:B------:R-:W2:Y:S04]  /*5fd90*/  LDL.LU R27, [R1+0x9cc] ;  /* 0x0009cc00011b7983 */ /* 0x000ea80000300800 */
[----:B----4-:R-:W-:Y:S04]  /*5fda0*/  STL.64 [R1+0x67b8], R6 ;  /* 0x0067b80601007387 */ /* 0x010fe80000100a00 */
[----:B------:R0:W-:Y:S04]  /*5fdb0*/  STL.64 [R1+0x67b0], R4 ;  /* 0x0067b00401007387 */ /* 0x0001e80000100a00 */
        /* <DEDUP_REMOVED lines=11> */
[----:B------:R0:W-:Y:S04]  /*5fe70*/  STL.64 [R1+0x6760], R8 ;  /* 0x0067600801007387 */ /* 0x0001e80000100a00 */
[----:B0-----:R-:W3:Y:S04]  /*5fe80*/  LDL.64 R8, [R1+0x70] ;  /* 0x0000700001087983 */ /* 0x001ee80000100a00 */
[----:B---3--:R-:W-:Y:S04]  /*5fe90*/  STL.64 [R1+0x6778], R8 ;  /* 0x0067780801007387 */ /* 0x008fe80000100a00 */
        /* <DEDUP_REMOVED lines=14> */
[C---:B---3--:R-:W-:Y:S03]  /*5ff80*/  HMMA.16816.F32.BF16 R24, R12.reuse, R16, R24 ;  /* 0x000000100c18723c */ /* 0x048fe60000041818 */
[----:B----4-:R-:W-:Y:S04]  /*5ff90*/  STL.64 [R1+0x6788], R22 ;  /* 0x0067881601007387 */ /* 0x010fe80000100a00 */
[----:B--2---:R0:W-:Y:S04]  /*5ffa0*/  STL.64 [R1+0x6780], R20 ;  /* 0x0067801401007387 */ /* 0x0041e80000100a00 */
[----:B0-----:R-:W2:Y:S04]  /*5ffb0*/  LDL.LU R20, [R1+0x790] ;  /* 0x0007900001147983 */ /* 0x001ea80000300800 */
[----:B------:R-:W2:Y:S04]  /*5ffc0*/  LDL.LU R21, [R1+0x794] ;  /* 0x0007940001157983 */ /* 0x000ea80000300800 */
[----:B------:R-:W2:Y:S04]  /*5ffd0*/  LDL.LU R22, [R1+0x798] ;  /* 0x0007980001167983 */ /* 0x000ea80000300800 */
[----:B------:R-:W2:Y:S04]  /*5ffe0*/  LDL.LU R23, [R1+0x79c] ;  /* 0x00079c0001177983 */ /* 0x000ea80000300800 */
        /* <DEDUP_REMOVED lines=22> */
[----:B------:R-:W4:Y:S04]  /*60150*/  LDL.LU.64 R26, [R1+0x67a8] ;  /* 0x0067a800011a7983 */ /* 0x000f280000300a00 */
[----:B------:R-:W3:Y:S02]  /*60160*/  LDL.LU.64 R24, [R1+0x67a0] ;  /* 0x0067a00001187983 */ /* 0x000ee40000300a00 */
[----:B---3--:R-:W-:Y:S02]  /*60170*/  HMMA.16816.F32.BF16 R12, R12, R24, R4 ;  /* 0x000000180c0c723c */ /* 0x008fe40000041804 */
[----:B------:R-:W2:Y:S04]  /*60180*/  LDL.LU.64 R6, [R1+0x6798] ;  /* 0x0067980001067983 */ /* 0x000ea80000300a00 */
[----:B------:R-:W2:Y:S04]  /*60190*/  LDL.LU.64 R4, [R1+0x6790] ;  /* 0x0067900001047983 */ /* 0x000ea80000300a00 */
[----:B----4-:R-:W-:Y:S04]  /*601a0*/  STL.64 [R1+0x6728], R26 ;  /* 0x0067281a01007387 */ /* 0x010fe80000100a00 */
[----:B------:R-:W-:Y:S05]  /*601b0*/  STL.64 [R1+0x6720], R24 ;  /* 0x0067201801007387 */ /* 0x000fea0000100a00 */
[----:B------:R0:W-:Y:S02]  /*601c0*/  STL.64 [R1+0x100], R12 ;  /* 0x0001000c01007387 */ /* 0x0001e40000100a00 */
[----:B0-----:R-:W-:-:S02]  /*601d0*/  IMAD.MOV.U32 R12, RZ, RZ, R10 ;  /* 0x000000ffff0c7224 */ /* 0x001fc400078e000a */
[----:B------:R-:W-:Y:S04]  /*601e0*/  STL.64 [R1+0x108], R14 ;  /* 0x0001080e01007387 */ /* 0x000fe80000100a00 */
[----:B------:R-:W3:Y:S04]  /*601f0*/  LDL.LU R24, [R1+0x760] ;  /* 0x0007600001187983 */ /* 0x000ee80000300800 */
[----:B------:R-:W3:Y:S04]  /*60200*/  LDL.LU R25, [R1+0x764] ;  /* 0x0007640001197983 */ /* 0x000ee80000300800 */
[----:B------:R-:W3:Y:S04]  /*60210*/  LDL.LU R26, [R1+0x768] ;  /* 0x00076800011a7983 */ /* 0x000ee80000300800 */
[----:B------:R-:W3:Y:S01]  /*60220*/  LDL.LU R27, [R1+0x76c] ;  /* 0x00076c00011b7983 */ /* 0x000ee20000300800 */
[----:B--2---:R-:W-:Y:S03]  /*60230*/  HMMA.16816.F32.BF16 R8, R4, R8, R20 ;  /* 0x000000080408723c */ /* 0x004fe60000041814 */
[----:B------:R-:W2:Y:S04]  /*60240*/  LDL.LU.64 R22, [R1+0x6788] ;  /* 0x0067880001167983 */ /* 0x000ea80000300a00 */
[----:B------:R-:W2:-:S12]  /*60250*/  LDL.LU.64 R20, [R1+0x6780] ;  /* 0x0067800001147983 */ /* 0x000e980000300a00 */
[----:B------:R0:W-:Y:S04]  /*60260*/  STL.64 [R1+0xf0], R8 ;  /* 0x0000f00801007387 */ /* 0x0001e80000100a00 */
[----:B------:R-:W-:Y:S04]  /*60270*/  STL.64 [R1+0xf8], R10 ;  /* 0x0000f80a01007387 */ /* 0x000fe80000100a00 */
[----:B0-----:R-:W2:Y:S01]  /*60280*/  LDL.LU.64 R8, [R1+0x6778] ;  /* 0x0067780001087983 */ /* 0x001ea20000300a00 */
        /* <DEDUP_REMOVED lines=11> */
[----:B------:R-:W3:-:S15]  /*60340*/  LDL.LU.64 R20, [R1+0x6758] ;  /* 0x0067580001147983 */ /* 0x000ede0000300a00 */
[----:B------:R-:W-:Y:S02]  /*60350*/  NOP ;  /* 0x0000000000007918 */ /* 0x000fe40000000000 */
[----:B------:R-:W-:Y:S04]  /*60360*/  STL.64 [R1+0xd0], R8 ;  /* 0x0000d00801007387 */ /* 0x000fe80000100a00 */
[----:B------:R0:W-:Y:S04]  /*60370*/  STL.64 [R1+0xd8], R10 ;  /* 0x0000d80a01007387 */ /* 0x0001e80000100a00 */
[----:B0-----:R-:W2:Y:S04]  /*60380*/  LDL.LU.64 R10, [R1+0x6750] ;  /* 0x00675000010a7983 */ /* 0x001ea80000300a00 */
[----:B------:R-:W2:Y:S01]  /*60390*/  LDL.LU.64 R8, [R1+0x6748] ;  /* 0x0067480001087983 */ /* 0x000ea20000300a00 */
[----:B---3--:R-:W-:Y:S03]  /*603a0*/  HMMA.16816.F32.BF16 R24, R4, R20, R24 ;  /* 0x000000140418723c */ /* 0x008fe60000041818 */
[----:B------:R0:W-:Y:S04]  /*603b0*/  STL.64 [R1+0x66c8], R20 ;  /* 0x0066c81401007387 */ /* 0x0001e80000100a00 */
[----:B0-----:R-:W3:-:S12]  /*603c0*/  LDL.64 R20, [R1+0x50] ;  /* 0x0000500001147983 */ /* 0x001ed80000100a00 */
[----:B------:R-:W-:Y:S04]  /*603d0*/  STL.64 [R1+0xc0], R24 ;  /* 0x0000c01801007387 */ /* 0x000fe80000100a00 */
[----:B------:R-:W-:Y:S04]  /*603e0*/  STL.64 [R1+0xc8], R26 ;  /* 0x0000c81a01007387 */ /* 0x000fe80000100a00 */
[----:B---3--:R0:W-:Y:S02]  /*603f0*/  STL.64 [R1+0x66e0], R20 ;  /* 0x0066e01401007387 */ /* 0x0081e40000100a00 */
[----:B0-----:R-:W-:-:S02]  /*60400*/  IMAD.MOV.U32 R20, RZ, RZ, R14 ;  /* 0x000000ffff147224 */ /* 0x001fc400078e000e */
[----:B------:R-:W-:-:S05]  /*60410*/  IMAD.MOV.U32 R21, RZ, RZ, R3 ;  /* 0x000000ffff157224 */ /* 0x000fca00078e0003 */
[----:B------:R2:W-:Y:S02]  /*60420*/  STL.64 [R1+0x66f8], R20 ;  /* 0x0066f81401007387 */ /* 0x0005e40000100a00 */
[----:B--2---:R-:W-:Y:S02]  /*60430*/  HMMA.16816.F32.BF16 R20, R4, R16, R8 ;  /* 0x000000100414723c */ /* 0x004fe40000041808 */
[----:B------:R-:W2:-:S15]  /*60440*/  LDL.LU R8, [R1+0x640] ;  /* 0x0006400001087983 */ /* 0x000e9e0000300800 */
[----:B------:R-:W-:Y:S02]  /*60450*/  NOP ;  /* 0x0000000000007918 */ /* 0x000fe40000000000 */
[----:B------:R-:W-:Y:S04]  /*60460*/  STL.64 [R1+0x1b0], R20 ;  /* 0x0001b01401007387 */ /* 0x000fe80000100a00 */
[----:B------:R-:W-:Y:S04]  /*60470*/  STL.64 [R1+0x1b8], R22 ;  /* 0x0001b81601007387 */ /* 0x000fe80000100a00 */
[----:B------:R-:W2:Y:S04]  /*60480*/  LDL.LU R9, [R1+0x644] ;  /* 0x0006440001097983 */ /* 0x000ea80000300800 */
[----:B------:R-:W3:Y:S04]  /*60490*/  LDL.LU R10, [R1+0x648] ;  /* 0x00064800010a7983 */ /* 0x000ee80000300800 */
[----:B------:R-:W3:Y:S01]  /*604a0*/  LDL.LU R11, [R1+0x64c] ;  /* 0x00064c00010b7983 */ /* 0x000ee20000300800 */
[----:B------:R-:W-:-:S02]  /*604b0*/  IMAD.MOV.U32 R24, RZ, RZ, R2 ;  /* 0x000000ffff187224 */ /* 0x000fc400078e0002 */
[----:B------:R-:W-:Y:S01]  /*604c0*/  IMAD.MOV.U32 R25, RZ, RZ, R0 ;  /* 0x000000ffff197224 */ /* 0x000fe200078e0000 */
[----:B---3--:R-:W-:Y:S04]  /*604d0*/  STL.64 [R1+0x6738], R10 ;  /* 0x0067380a01007387 */ /* 0x008fe80000100a00 */
[----:B--2---:R-:W-:Y:S04]  /*604e0*/  STL.64 [R1+0x6730], R8 ;  /* 0x0067300801007387 */ /* 0x004fe80000100a00 */
[----:B------:R0:W-:Y:S04]  /*604f0*/  STL.64 [R1+0x6740], R24 ;  /* 0x0067401801007387 */ /* 0x0001e80000100a00 */
        /* <DEDUP_REMOVED lines=8> */
[----:B------:R-:W4:Y:S04]  /*60580*/  LDL.64 R20, [R1+0x80] ;  /* 0x0000800001147983 */ /* 0x000f280000100a00 */
        /* <DEDUP_REMOVED lines=28> */
[----:B0-----:R-:W2:Y:S04]  /*60750*/  LDL.LU R12, [R1+0x730] ;  /* 0x00073000010c7983 */ /* 0x001ea80000300800 */
[----:B------:R-:W2:Y:S04]  /*60760*/  LDL.LU R13, [R1+0x734] ;  /* 0x00073400010d7983 */ /* 0x000ea80000300800 */
[----:B------:R-:W2:Y:S04]  /*60770*/  LDL.LU R14, [R1+0x738] ;  /* 0x00073800010e7983 */ /* 0x000ea80000300800 */
[----:B------:R-:W2:Y:S01]  /*60780*/  LDL.LU R15, [R1+0x73c] ;  /* 0x00073c00010f7983 */ /* 0x000ea20000300800 */
[----:B---3--:R-:W-:Y:S03]  /*60790*/  HMMA.16816.F32.BF16 R24, R4, R24, R8 ;  /* 0x000000180418723c */ /* 0x008fe60000041808 */
[----:B------:R-:W3:Y:S04]  /*607a0*/  LDL.LU.64 R10, [R1+0x6738] ;  /* 0x00673800010a7983 */ /* 0x000ee80000300a00 */
[----:B------:R-:W3:-:S12]  /*607b0*/  LDL.LU.64 R8, [R1+0x6730] ;  /* 0x0067300001087983 */ /* 0x000ed80000300a00 */
[----:B------:R-:W-:Y:S04]  /*607c0*/  STL.64 [R1+0x650], R24 ;  /* 0x0006501801007387 */ /* 0x000fe80000100a00 */
[----:B------:R0:W-:Y:S04]  /*607d0*/  STL.64 [R1+0x658], R26 ;  /* 0x0006581a01007387 */ /* 0x0001e80000100a00 */
[----:B0-----:R-:W2:Y:S04]  /*607e0*/  LDL.LU.64 R26, [R1+0x6728] ;  /* 0x00672800011a7983 */ /* 0x001ea80000300a00 */
[----:B------:R-:W3:Y:S02]  /*607f0*/  LDL.LU.64 R24, [R1+0x6720] ;  /* 0x0067200001187983 */ /* 0x000ee40000300a00 */
[----:B---3--:R-:W-:Y:S02]  /*60800*/  HMMA.16816.F32.BF16 R4, R4, R24, R8 ;  /* 0x000000180404723c */ /* 0x008fe40000041808 */
[----:B------:R-:W3:Y:S04]  /*60810*/  LDL.LU.64 R10, [R1+0x6718] ;  /* 0x00671800010a7983 */ /* 0x000ee80000300a00 */
[----:B------:R-:W3:Y:S04]  /*60820*/  LDL.LU.64 R8, [R1+0x6710] ;  /* 0x0067100001087983 */ /* 0x000ee80000300a00 */
[----:B--2---:R-:W-:Y:S04]  /*60830*/  STL.64 [R1+0x66b0], R26 ;  /* 0x0066b01a01007387 */ /* 0x004fe80000100a00 */
[----:B------:R0:W-:Y:S01]  /*60840*/  STL.64 [R1+0x66a8], R24 ;  /* 0x0066a81801007387 */ /* 0x0001e20000100a00 */
[----:B----4-:R-:W-:-:S04]  /*60850*/  IMAD.MOV.U32 R29, RZ, RZ, R21 ;  /* 0x000000ffff1d7224 */ /* 0x010fc800078e0015 */
[----:B------:R1:W-:Y:S04]  /*60860*/  STL.64 [R1+0x640], R4 ;  /* 0x0006400401007387 */ /* 0x0003e80000100a00 */
[----:B------:R-:W-:Y:S04]  /*60870*/  STL.64 [R1+0x648], R6 ;  /* 0x0006480601007387 */ /* 0x000fe80000100a00 */
[----:B0-----:R-:W2:Y:S04]  /*60880*/  LDL.LU R24, [R1+0x980] ;  /* 0x0009800001187983 */ /* 0x001ea80000300800 */
[----:B------:R-:W2:Y:S04]  /*60890*/  LDL.LU R25, [R1+0x984] ;  /* 0x0009840001197983 */ /* 0x000ea80000300800 */
[----:B------:R-:W2:Y:S04]  /*608a0*/  LDL.LU R26, [R1+0x988] ;  /* 0x00098800011a7983 */ /* 0x000ea80000300800 */
[----:B------:R-:W2:Y:S04]  /*608b0*/  LDL.LU R27, [R1+0x98c] ;  /* 0x00098c00011b7983 */ /* 0x000ea80000300800 */
[----:B-1----:R-:W4:Y:S01]  /*608c0*/  LDL.64 R4, [R1] ;  /* 0x0000000001047983 */ /* 0x002f220000100a00 */
[----:B---3--:R-:W-:-:S15]  /*608d0*/  HMMA.16816.F32.BF16 R16, R8, R20, R16 ;  /* 0x000000140810723c */ /* 0x008fde0000041810 */
[----:B------:R-:W-:-:S04]  /*608e0*/  NOP ;  /* 0x0000000000007918 */ /* 0x000fc80000000000 */
[----:B------:R-:W-:Y:S04]  /*608f0*/  STL.64 [R1+0x680], R16 ;  /* 0x0006801001007387 */ /* 0x000fe80000100a00 */
[----:B------:R0:W-:Y:S04]  /*60900*/  STL.64 [R1+0x688], R18 ;  /* 0x0006881201007387 */ /* 0x0001e80000100a00 */
[----:B0-----:R-:W3:Y:S04]  /*60910*/  LDL.LU.64 R18, [R1+0x6708] ;  /* 0x0067080001127983 */ /* 0x001ee80000300a00 */
[----:B------:R-:W3:Y:S04]  /*60920*/  LDL.LU.64 R16, [R1+0x6700] ;  /* 0x0067000001107983 */ /* 0x000ee80000300a00 */
[----:B------:R-:W3:Y:S04]  /*60930*/  LDL.LU.64 R20, [R1+0x66f8] ;  /* 0x0066f80001147983 */ /* 0x000ee80000300a00 */
[----:B------:R-:W-:Y:S01]  /*60940*/  STL [R1+0x669c], R29 ;  /* 0x00669c1d01007387 */ /* 0x000fe20000100800 */
[----:B---3--:R-:W-:Y:S03]  /*60950*/  HMMA.16816.F32.BF16 R20, R8, R20, R16 ;  /* 0x000000140814723c */ /* 0x008fe60000041810 */
[----:B------:R-:W3:Y:S04]  /*60960*/  LDL.LU.64 R18, [R1+0x66f0] ;  /* 0x0066f00001127983 */ /* 0x000ee80000300a00 */
[----:B------:R-:W3:-:S12]  /*60970*/  LDL.LU.64 R16, [R1+0x66e8] ;  /* 0x0066e80001107983 */ /* 0x000ed80000300a00 */
        /* <DEDUP_REMOVED lines=12> */
[----:B------:R0:W-:Y:S04]  /*60a40*/  STL [R1+0x66a4], R28 ;  /* 0x0066a41c01007387 */ /* 0x0001e80000100800 */
[----:B0-----:R-:W2:Y:S04]  /*60a50*/  LDL R28, [R1+0x3bf8] ;  /* 0x003bf800011c7983 */ /* 0x001ea80000100800 */
[----:B------:R-:W-:Y:S01]  /*60a60*/  STL [R1+0x66a0], R0 ;  /* 0x0066a00001007387 */ /* 0x000fe20000100800 */
[----:B---3--:R-:W-:Y:S03]  /*60a70*/  HMMA.16816.F32.BF16 R20, R8, R20, R16 ;  /* 0x000000140814723c */ /* 0x008fe60000041810 */
[----:B------:R-:W3:-:S15]  /*60a80*/  LDL.LU.64 R16, [R1+0x66c0] ;  /* 0x0066c00001107983 */ /* 0x000ede0000300a00 */
[----:B------:R-:W-:Y:S01]  /*60a90*/  NOP ;  /* 0x0000000000007918 */ /* 0x000fe20000000000 */
[----:B------:R-:W-:Y:S04]  /*60aa0*/  STL.64 [R1+0x6b0], R20 ;  /* 0x0006b01401007387 */ /* 0x000fe80000100a00 */
[----:B------:R-:W-:Y:S01]  /*60ab0*/  STL.64 [R1+0x6b8], R22 ;  /* 0x0006b81601007387 */ /* 0x000fe20000100a00 */
[----:B----4-:R-:W-:Y:S02]  /*60ac0*/  IMAD.MOV.U32 R2, RZ, RZ, R4 ;  /* 0x000000ffff027224 */ /* 0x010fe400078e0004 */
[----:B------:R-:W-:Y:S01]  /*60ad0*/  IMAD.MOV.U32 R3, RZ, RZ, R5 ;  /* 0x000000ffff037224 */ /* 0x000fe200078e0005 */
[----:B--2---:R-:W-:Y:S01]  /*60ae0*/  LDSM.16.MT88.4 R20, [R28+UR5+0x8180] ;  /* 0x008180051c14783b */ /* 0x004fe20008004200 */
[----:B---3--:R-:W-:-:S15]  /*60af0*/  HMMA.16816.F32.BF16 R12, R8, R16, R12 ;  /* 0x00000010080c723c */ /* 0x008fde000004180c */
[----:B------:R-:W-:-:S04]  /*60b00*/  NOP ;  /* 0x0000000000007918 */ /* 0x000fc80000000000 */
[----:B------:R0:W-:Y:S04]  /*60b10*/  STL.64 [R1+0x6c0], R12 ;  /* 0x0006c00c01007387 */ /* 0x0001e80000100a00 */
[----:B------:R-:W-:Y:S04]  /*60b20*/  STL.64 [R1+0x6c8], R14 ;  /* 0x0006c80e01007387 */ /* 0x000fe80000100a00 */
[----:B0-----:R-:W2:Y:S01]  /*60b30*/  LDL.LU.64 R12, [R1+0x66b8] ;  /* 0x0066b800010c7983 */ /* 0x001ea20000300a00 */
[----:B------:R-:W-:Y:S02]  /*60b40*/  IMAD.MOV.U32 R0, RZ, RZ, R16 ;  /* 0x000000ffff007224 */ /* 0x000fe400078e0010 */
[----:B------:R-:W-:-:S02]  /*60b50*/  IMAD.MOV.U32 R29, RZ, RZ, R17 ;  /* 0x000000ffff1d7224 */ /* 0x000fc400078e0011 */
[----:B------:R-:W0:Y:S04]  /*60b60*/  LDSM.16.MT88.4 R16, [R28+UR5+0x8200] ;  /* 0x008200051c10783b */ /* 0x000e280008004200 */
[----:B0-----:R-:W-:Y:S04]  /*60b70*/  STL.64 [R1+0x65f0], R18 ;  /* 0x0065f01201007387 */ /* 0x001fe80000100a00 */
[----:B------:R0:W-:Y:S04]  /*60b80*/  STL.64 [R1+0x65e8], R16 ;  /* 0x0065e81001007387 */ /* 0x0001e80000100a00 */
[----:B0-----:R-:W3:Y:S04]  /*60b90*/  LDL.LU R16, [R1+0xb30] ;  /* 0x000b300001107983 */ /* 0x001ee80000300800 */
[----:B------:R-:W3:Y:S04]  /*60ba0*/  LDL.LU R17, [R1+0xb34] ;  /* 0x000b340001117983 */ /* 0x000ee80000300800 */
[----:B------:R-:W3:Y:S04]  /*60bb0*/  LDL.LU R18, [R1+0xb38] ;  /* 0x000b380001127983 */ /* 0x000ee80000300800 */
[----:B------:R-:W3:Y:S01]  /*60bc0*/  LDL.LU R19, [R1+0xb3c] ;  /* 0x000b3c0001137983 */ /* 0x000ee20000300800 */
[----:B--2---:R-:W-:Y:S03]  /*60bd0*/  HMMA.16816.F32.BF16 R12, R8, R12, R24 ;  /* 0x0000000c080c723c */ /* 0x004fe60000041818 */
[----:B------:R-:W2:Y:S04]  /*60be0*/  LDL.LU.64 R26, [R1+0x66b0] ;  /* 0x0066b000011a7983 */ /* 0x000ea80000300a00 */
[----:B------:R-:W3:-:S12]  /*60bf0*/  LDL.LU.64 R24, [R1+0x66a8] ;  /* 0x0066a80001187983 */ /* 0x000ed80000300a00 */
[----:B------:R-:W-:Y:S04]  /*60c00*/  STL.64 [R1+0x6d0], R12 ;  /* 0x0006d00c01007387 */ /* 0x000fe80000100a00 */
[----:B------:R-:W-:Y:S04]  /*60c10*/  STL.64 [R1+0x6d8], R14 ;  /* 0x0006d80e01007387 */ /* 0x000fe80000100a00 */
[----:B------:R-:W0:Y:S04]  /*60c20*/  LDSM.16.MT88.4 R12, [R28+UR5+0x8280] ;  /* 0x008280051c0c783b */ /* 0x000e280008004200 */
[----:B0-----:R-:W-:Y:S04]  /*60c30*/  STL.64 [R1+0x6588], R14 ;  /* 0x0065880e01007387 */ /* 0x001fe80000100a00 */
[----:B------:R0:W-:Y:S04]  /*60c40*/  STL.64 [R1+0x6580], R12 ;  /* 0x0065800c01007387 */ /* 0x0001e80000100a00 */
[----:B0-----:R-:W4:Y:S04]  /*60c50*/  LDL.LU R12, [R1+0xb40] ;  /* 0x000b4000010c7983 */ /* 0x001f280000300800 */
[----:B------:R-:W4:Y:S04]  /*60c60*/  LDL.LU R13, [R1+0xb44] ;  /* 0x000b4400010d7983 */ /* 0x000f280000300800 */
[----:B------:R-:W4:Y:S04]  /*60c70*/  LDL.LU R14, [R1+0xb48] ;  /* 0x000b4800010e7983 */ /* 0x000f280000300800 */
[----:B------:R-:W4:Y:S02]  /*60c80*/  LDL.LU R15, [R1+0xb4c] ;  /* 0x000b4c00010f7983 */ /* 0x000f240000300800 */
[----:B----4-:R-:W-:Y:S02]  /*60c90*/  HMMA.16816.F32.BF16 R12, R8, R4, R12 ;  /* 0x00000004080c723c */ /* 0x010fe4000004180c */
[----:B------:R-:W0:-:S15]  /*60ca0*/  LDSM.16.MT88.4 R4, [R28+UR5+0x8300] ;  /* 0x008300051c04783b */ /* 0x000e1e0008004200 */
[----:B------:R-:W-:Y:S02]  /*60cb0*/  NOP ;  /* 0x0000000000007918 */ /* 0x000fe40000000000 */
[----:B------:R-:W-:Y:S04]  /*60cc0*/  STL.64 [R1+0x6f0], R12 ;  /* 0x0006f00c01007387 */ /* 0x000fe80000100a00 */
[----:B------:R-:W-:Y:S04]  /*60cd0*/  STL.64 [R1+0x6f8], R14 ;  /* 0x0006f80e01007387 */ /* 0x000fe80000100a00 */
[----:B0-----:R-:W-:Y:S04]  /*60ce0*/  STL.64 [R1+0x6510], R6 ;  /* 0x0065100601007387 */ /* 0x001fe80000100a00 */
[----:B------:R0:W-:Y:S04]  /*60cf0*/  STL.64 [R1+0x6508], R4 ;  /* 0x0065080401007387 */ /* 0x0001e80000100a00 */
[----:B0-----:R-:W4:Y:S04]  /*60d00*/  LDL.64 R4, [R1+0x10] ;  /* 0x0000100001047983 */ /* 0x001f280000100a00 */
[----:B----4-:R3:W-:Y:S02]  /*60d10*/  STL.64 [R1+0x6618], R4 ;  /* 0x0066180401007387 */ /* 0x0107e40000100a00 */
[----:B---3--:R-:W-:Y:S02]  /*60d20*/  HMMA.16816.F32.BF16 R4, R8, R24, R16 ;  /* 0x000000180804723c */ /* 0x008fe40000041810 */
[----:B--2---:R-:W-:Y:S04]  /*60d30*/  STL.64 [R1+0x6600], R26 ;  /* 0x0066001a01007387 */ /* 0x004fe80000100a00 */
[----:B------:R-:W-:Y:S04]  /*60d40*/  STL.64 [R1+0x65f8], R24 ;  /* 0x0065f81801007387 */ /* 0x000fe80000100a00 */
[----:B------:R0:W1:Y:S09]  /*60d50*/  LDSM.16.MT88.4 R8, [R28+UR5+0x8380] ;  /* 0x008380051c08783b */ /* 0x0000720008004200 */
[----:B------:R2:W-:Y:S04]  /*60d60*/  STL.64 [R1+0x6e0], R4 ;  /* 0x0006e00401007387 */ /* 0x0005e80000100a00 */
[----:B------:R-:W-:Y:S04]  /*60d70*/  STL.64 [R1+0x6e8], R6 ;  /* 0x0006e80601007387 */ /* 0x000fe80000100a00 */
[----:B0-----:R-:W3:Y:S04]  /*60d80*/  LDL.LU R28, [R1+0x66a4] ;  /* 0x0066a400011c7983 */ /* 0x001ee80000300800 */
[----:B------:R-:W4:Y:S04]  /*60d90*/  LDL.LU R12, [R1+0xac0] ;  /* 0x000ac000010c7983 */ /* 0x000f280000300800 */
[----:B------:R-:W4:Y:S04]  /*60da0*/  LDL.LU R13, [R1+0xac4] ;  /* 0x000ac400010d7983 */ /* 0x000f280000300800 */
[----:B------:R-:W3:Y:S04]  /*60db0*/  LDL.LU R14, [R1+0xac8] ;  /* 0x000ac800010e7983 */ /* 0x000ee80000300800 */
[----:B------:R-:W3:Y:S04]  /*60dc0*/  LDL.LU R15, [R1+0xacc] ;  /* 0x000acc00010f7983 */ /* 0x000ee80000300800 */
[----:B------:R-:W3:Y:S04]  /*60dd0*/  LDL.LU R24, [R1+0xc60] ;  /* 0x000c600001187983 */ /* 0x000ee80000300800 */
[----:B------:R-:W3:Y:S04]  /*60de0*/  LDL.LU R25, [R1+0xc64] ;  /* 0x000c640001197983 */ /* 0x000ee80000300800 */
[----:B------:R-:W3:Y:S04]  /*60df0*/  LDL.LU R26, [R1+0xc68] ;  /* 0x000c6800011a7983 */ /* 0x000ee80000300800 */
[----:B------:R-:W3:Y:S01]  /*60e00*/  LDL.LU R27, [R1+0xc6c] ;  /* 0x000c6c00011b7983 */ /* 0x000ee20000300800 */
[----:B--2---:R-:W-:-:S02]  /*60e10*/  IMAD.MOV.U32 R4, RZ, RZ, R0 ;  /* 0x000000ffff047224 */ /* 0x004fc400078e0000 */
[----:B------:R-:W-:Y:S01]  /*60e20*/  IMAD.MOV.U32 R5, RZ, RZ, R29 ;  /* 0x000000ffff057224 */ /* 0x000fe200078e001d */
[----:B------:R-:W2:Y:S04]  /*60e30*/  LDL.LU R0, [R1+0x66a0] ;  /* 0x0066a00001007983 */ /* 0x000ea80000300800 */
[----:B------:R-:W2:Y:S04]  /*60e40*/  LDL.LU R29, [R1+0x669c] ;  /* 0x00669c00011d7983 */ /* 0x000ea80000300800 */
[----:B------:R-:W-:Y:S04]  /*60e50*/  STL.64 [R1+0x6630], R4 ;  /* 0x0066300401007387 */ /* 0x000fe80000100a00 */
[----:B---3--:R-:W-:Y:S04]  /*60e60*/  STL.64 [R1+0x6610], R26 ;  /* 0x0066101a01007387 */ /* 0x008fe80000100a00 */
[----:B------:R0:W-:Y:S04]  /*60e70*/  STL.64 [R1+0x6608], R24 ;  /* 0x0066081801007387 */ /* 0x0001e80000100a00 */
[----:B0-----:R-:W3:Y:S04]  /*60e80*/  LDL.LU R24, [R1+0xc70] ;  /* 0x000c700001187983 */ /* 0x001ee80000300800 */
[----:B------:R-:W3:Y:S04]  /*60e90*/  LDL.LU R25, [R1+0xc74] ;  /* 0x000c740001197983 */ /* 0x000ee80000300800 */
[----:B------:R-:W2:Y:S04]  /*60ea0*/  LDL.LU R26, [R1+0xc78] ;  /* 0x000c7800011a7983 */ /* 0x000ea80000300800 */
[----:B------:R-:W2:Y:S04]  /*60eb0*/  LDL.LU R27, [R1+0xc7c] ;  /* 0x000c7c00011b7983 */ /* 0x000ea80000300800 */
[----:B------:R-:W2:Y:S04]  /*60ec0*/  LDL.LU.64 R4, [R1+0x40] ;  /* 0x0000400001047983 */ /* 0x000ea80000300a00 */
[----:B--2---:R0:W-:Y:S04]  /*60ed0*/  STL.64 [R1+0x6648], R4 ;  /* 0x0066480401007387 */ /* 0x0041e80000100a00 */
[----:B0-----:R-:W2:Y:S04]  /*60ee0*/  LDL.LU R4, [R1+0x720] ;  /* 0x0007200001047983 */ /* 0x001ea80000300800 */
[----:B------:R-:W2:Y:S04]  /*60ef0*/  LDL.LU R5, [R1+0x724] ;  /* 0x0007240001057983 */ /* 0x000ea80000300800 */
[----:B------:R-:W2:Y:S04]  /*60f00*/  LDL.LU R6, [R1+0x728] ;  /* 0x0007280001067983 */ /* 0x000ea80000300800 */
[----:B------:R-:W2:Y:S04]  /*60f10*/  LDL.LU R7, [R1+0x72c] ;  /* 0x00072c0001077983 */ /* 0x000ea80000300800 */
[----:B--2---:R-:W-:Y:S04]  /*60f20*/  STL.64 [R1+0x6658], R6 ;  /* 0x0066580601007387 */ /* 0x004fe80000100a00 */
[----:B------:R0:W-:Y:S04]  /*60f30*/  STL.64 [R1+0x6650], R4 ;  /* 0x0066500401007387 */ /* 0x0001e80000100a00 */
[----:B0-----:R-:W2:Y:S04]  /*60f40*/  LDL R4, [R1+0x70] ;  /* 0x0000700001047983 */ /* 0x001ea80000100800 */
[----:B------:R-:W2:Y:S04]  /*60f50*/  LDL R5, [R1+0x74] ;  /* 0x0000740001057983 */ /* 0x000ea80000100800 */
[----:B--2---:R-:W-:Y:S04]  /*60f60*/  STL.64 [R1+0x6670], R4 ;  /* 0x0066700401007387 */ /* 0x004fe80000100a00 */
[----:B------:R-:W-:Y:S04]  /*60f70*/  STL.64 [R1+0x6628], R26 ;  /* 0x0066281a01007387 */ /* 0x000fe80000100a00 */
[----:B---3--:R0:W-:Y:S04]  /*60f80*/  STL.64 [R1+0x6620], R24 ;  /* 0x0066201801007387 */ /* 0x0081e80000100a00 */
[----:B0-----:R-:W2:Y:S04]  /*60f90*/  LDL.LU R24, [R1+0xc80] ;  /* 0x000c800001187983 */ /* 0x001ea80000300800 */
[----:B------:R-:W2:Y:S04]  /*60fa0*/  LDL.LU R25, [R1+0xc84] ;  /* 0x000c840001197983 */ /* 0x000ea80000300800 */
[----:B------:R-:W3:Y:S04]  /*60fb0*/  LDL.LU R26, [R1+0xc88] ;  /* 0x000c8800011a7983 */ /* 0x000ee80000300800 */
[----:B------:R-:W3:Y:S04]  /*60fc0*/  LDL.LU R27, [R1+0xc8c] ;  /* 0x000c8c00011b7983 */ /* 0x000ee80000300800 */
[----:B------:R-:W2:Y:S01]  /*60fd0*/  LDL R4, [R1+0x80] ;  /* 0x0000800001047983 */ /* 0x000ea20000100800 */
[----:B------:R-:W-:-:S03]  /*60fe0*/  IMAD.MOV.U32 R5, RZ, RZ, R29 ;  /* 0x000000ffff057224 */ /* 0x000fc600078e001d */
[----:B------:R-:W4:Y:S04]  /*60ff0*/  LDL.LU R29, [R1+0x6698] ;  /* 0x00669800011d7983 */ /* 0x000f280000300800 */
[----:B---3--:R-:W-:Y:S04]  /*61000*/  STL.64 [R1+0x6640], R26 ;  /* 0x0066401a01007387 */ /* 0x008fe80000100a00 */
[----:B--2---:R0:W-:Y:S04]  /*61010*/  STL.64 [R1+0x6638], R24 ;  /* 0x0066381801007387 */ /* 0x0041e80000100a00 */
        /* <DEDUP_REMOVED lines=17> */
[----:B----4-:R0:W-:Y:S04]  /*61130*/  STL.64 [R1+0x65a0], R12 ;  /* 0x0065a00c01007387 */ /* 0x0101e80000100a00 */
[----:B0-----:R-:W3:Y:S04]  /*61140*/  LDL.LU R12, [R1+0xae0] ;  /* 0x000ae000010c7983 */ /* 0x001ee80000300800 */
[----:B------:R-:W3:Y:S04]  /*61150*/  LDL.LU R13, [R1+0xae4] ;  /* 0x000ae400010d7983 */ /* 0x000ee80000300800 */
[----:B------:R-:W4:Y:S04]  /*61160*/  LDL.LU R14, [R1+0xae8] ;  /* 0x000ae800010e7983 */ /* 0x000f280000300800 */
[----:B------:R-:W4:Y:S04]  /*61170*/  LDL.LU R15, [R1+0xaec] ;  /* 0x000aec00010f7983 */ /* 0x000f280000300800 */
[----:B------:R-:W3:Y:S04]  /*61180*/  LDL.LU R16, [R1+0xb20] ;  /* 0x000b200001107983 */ /* 0x000ee80000300800 */
[----:B------:R-:W3:Y:S04]  /*61190*/  LDL.LU R17, [R1+0xb24] ;  /* 0x000b240001117983 */ /* 0x000ee80000300800 */
[----:B------:R-:W3:Y:S04]  /*611a0*/  LDL.LU R18, [R1+0xb28] ;  /* 0x000b280001127983 */ /* 0x000ee80000300800 */
[----:B------:R-:W3:Y:S01]  /*611b0*/  LDL.LU R19, [R1+0xb2c] ;  /* 0x000b2c0001137983 */ /* 0x000ee20000300800 */
[----:B--2---:R-:W-:Y:S03]  /*611c0*/  HMMA.16816.F32.BF16 R4, R20, R4, R24 ;  /* 0x000000041404723c */ /* 0x004fe60000041818 */
[----:B----4-:R-:W-:Y:S04]  /*611d0*/  STL.64 [R1+0x65b8], R14 ;  /* 0x0065b80e01007387 */ /* 0x010fe80000100a00 */
[----:B---3--:R0:W-:Y:S02]  /*611e0*/  STL.64 [R1+0x65b0], R12 ;  /* 0x0065b00c01007387 */ /* 0x0081e40000100a00 */
[----:B0-----:R-:W-:-:S02]  /*611f0*/  IMAD.MOV.U32 R12, RZ, RZ, R0 ;  /* 0x000000ffff0c7224 */ /* 0x001fc400078e0000 */
[----:B------:R-:W-:Y:S01]  /*61200*/  IMAD.MOV.U32 R13, RZ, RZ, R28 ;  /* 0x000000ffff0d7224 */ /* 0x000fe200078e001c */
[----:B------:R-:W2:Y:S04]  /*61210*/  LDL.LU R0, [R1+0x6694] ;  /* 0x0066940001007983 */ /* 0x000ea80000300800 */
[----:B------:R-:W3:Y:S04]  /*61220*/  LDL.LU R28, [R1+0x6690] ;  /* 0x00669000011c7983 */ /* 0x000ee80000300800 */
[----:B-1----:R-:W-:Y:S04]  /*61230*/  STL.64 [R1+0x6498], R10 ;  /* 0x0064980a01007387 */ /* 0x002fe80000100a00 */
[----:B------:R0:W-:Y:S02]  /*61240*/  STL.64 [R1+0x6490], R8 ;  /* 0x0064900801007387 */ /* 0x0001e40000100a00 */
[----:B0-----:R-:W-:-:S02]  /*61250*/  IMAD.MOV.U32 R8, RZ, RZ, R2 ;  /* 0x000000ffff087224 */ /* 0x001fc400078e0002 */
[----:B------:R-:W-:Y:S01]  /*61260*/  IMAD.MOV.U32 R9, RZ, RZ, R3 ;  /* 0x000000ffff097224 */ /* 0x000fe200078e0003 */
[----:B------:R-:W4:Y:S04]  /*61270*/  LDL.LU R2, [R1+0x668c] ;  /* 0x00668c0001027983 */ /* 0x000f280000300800 */
[----:B------:R-:W2:Y:S04]  /*61280*/  LDL.LU R3, [R1+0x6688] ;  /* 0x0066880001037983 */ /* 0x000ea80000300800 */
[----:B------:R-:W2:Y:S04]  /*61290*/  LDL.LU.64 R26, [R1+0x6680] ;  /* 0x00668000011a7983 */ /* 0x000ea80000300a00 */
[----:B------:R-:W2:Y:S04]  /*612a0*/  LDL.LU.64 R24, [R1+0x6678] ;  /* 0x0066780001187983 */ /* 0x000ea80000300a00 */
        /* <DEDUP_REMOVED lines=14> */
[----:B0-----:R-:W2:Y:S04]  /*61390*/  LDL.LU.64 R4, [R1+0x6648] ;  /* 0x0066480001047983 */ /* 0x001ea80000300a00 */
[----:B------:R0:W-:Y:S04]  /*613a0*/  STL.64 [R1+0x65c8], R12 ;  /* 0x0065c80c01007387 */ /* 0x0001e80000100a00 */
[----:B0-----:R-:W3:Y:S01]  /*613b0*/  LDL.64 R12, [R1+0x70] ;  /* 0x00007000010c7983 */ /* 0x001ee20000100a00 */
[----:B--2---:R-:W-:Y:S01]  /*613c0*/  HMMA.16816.F32.BF16 R24, R20, R4, R24 ;  /* 0x000000041418723c */ /* 0x004fe20000041818 */
[----:B------:R-:W-:-:S02]  /*613d0*/  IMAD.MOV.U32 R15, RZ, RZ, R4 ;  /* 0x000000ffff0f7224 */ /* 0x000fc400078e0004 */
[----:B------:R-:W-:Y:S01]  /*613e0*/  IMAD.MOV.U32 R14, RZ, RZ, R5 ;  /* 0x000000ffff0e7224 */ /* 0x000fe200078e0005 */
[----:B---3--:R0:W-:Y:S04]  /*613f0*/  STL.64 [R1+0x65d8], R12 ;  /* 0x0065d80c01007387 */ /* 0x0081e80000100a00 */
[----:B0-----:R-:W2:Y:S11]  /*61400*/  LDL.64 R12, [R1+0x80] ;  /* 0x00008000010c7983 */ /* 0x001eb60000100a00 */
        /* <DEDUP_REMOVED lines=8> */
[----:B------:R0:W-:Y:S04]  /*61490*/  STL.64 [R1+0x740], R4 ;  /* 0x0007400401007387 */ /* 0x0001e80000100a00 */
[----:B------:R-:W-:Y:S04]  /*614a0*/  STL.64 [R1+0x748], R6 ;  /* 0x0007480601007387 */ /* 0x000fe80000100a00 */
[----:B0-----:R-:W3:Y:S02]  /*614b0*/  LDL.LU.64 R4, [R1+0x6618] ;  /* 0x0066180001047983 */ /* 0x001ee40000300a00 */
[----:B---3--:R-:W-:-:S15]  /*614c0*/  HMMA.16816.F32.BF16 R24, R20, R4, R24 ;  /* 0x000000041418723c */ /* 0x008fde0000041818 */
[----:B------:R-:W-:-:S04]  /*614d0*/  NOP ;  /* 0x0000000000007918 */ /* 0x000fc80000000000 */
[----:B------:R-:W-:Y:S04]  /*614e0*/  STL.64 [R1+0x750], R24 ;  /* 0x0007501801007387 */ /* 0x000fe80000100a00 */
[----:B------:R0:W-:Y:S04]  /*614f0*/  STL.64 [R1+0x758], R26 ;  /* 0x0007581a01007387 */ /* 0x0001e80000100a00 */
[----:B0-----:R-:W3:Y:S04]  /*61500*/  LDL.LU.64 R26, [R1+0x6610] ;  /* 0x00661000011a7983 */ /* 0x001ee80000300a00 */
[----:B------:R-:W3:Y:S04]  /*61510*/  LDL.LU.64 R24, [R1+0x6608] ;  /* 0x0066080001187983 */ /* 0x000ee80000300a00 */
[----:B------:R0:W-:Y:S04]  /*61520*/  STL.64 [R1+0x65e0], R4 ;  /* 0x0065e00401007387 */ /* 0x0001e80000100a00 */
[----:B0-----:R-:W2:Y:S04]  /*61530*/  LDL.LU R4, [R1+0xb10] ;  /* 0x000b100001047983 */ /* 0x001ea80000300800 */
[----:B------:R-:W2:Y:S04]  /*61540*/  LDL.LU R5, [R1+0xb14] ;  /* 0x000b140001057983 */ /* 0x000ea80000300800 */
[----:B------:R-:W2:Y:S04]  /*61550*/  LDL.LU R6, [R1+0xb18] ;  /* 0x000b180001067983 */ /* 0x000ea80000300800 */
[----:B------:R-:W2:Y:S01]  /*61560*/  LDL.LU R7, [R1+0xb1c] ;  /* 0x000b1c0001077983 */ /* 0x000ea20000300800 */
[----:B---3--:R-:W-:-:S15]  /*61570*/  HMMA.16816.F32.BF16 R24, R20, R8, R24 ;  /* 0x000000081418723c */ /* 0x008fde0000041818 */
[----:B------:R-:W-:-:S04]  /*61580*/  NOP ;  /* 0x0000000000007918 */ /* 0x000fc80000000000 */
[----:B------:R-:W-:Y:S04]  /*61590*/  STL.64 [R1+0x770], R24 ;  /* 0x0007701801007387 */ /* 0x000fe80000100a00 */
[----:B------:R0:W-:Y:S04]  /*615a0*/  STL.64 [R1+0x778], R26 ;  /* 0x0007781a01007387 */ /* 0x0001e80000100a00 */
[----:B0-----:R-:W3:Y:S04]  /*615b0*/  LDL.LU.64 R26, [R1+0x6600] ;  /* 0x00660000011a7983 */ /* 0x001ee80000300a00 */
[----:B------:R-:W2:Y:S04]  /*615c0*/  LDL.LU.64 R24, [R1+0x65f8] ;  /* 0x0065f80001187983 */ /* 0x000ea80000300a00 */
[----:B------:R0:W-:Y:S04]  /*615d0*/  STL.64 [R1+0x65d0], R8 ;  /* 0x0065d00801007387 */ /* 0x0001e80000100a00 */
[----:B0-----:R-:W4:Y:S04]  /*615e0*/  LDL.LU R8, [R1+0xb00] ;  /* 0x000b000001087983 */ /* 0x001f280000300800 */
[----:B------:R-:W4:Y:S04]  /*615f0*/  LDL.LU R9, [R1+0xb04] ;  /* 0x000b040001097983 */ /* 0x000f280000300800 */
[----:B------:R-:W4:Y:S04]  /*61600*/  LDL.LU R10, [R1+0xb08] ;  /* 0x000b0800010a7983 */ /* 0x000f280000300800 */
[----:B------:R-:W4:Y:S01]  /*61610*/  LDL.LU R11, [R1+0xb0c] ;  /* 0x000b0c00010b7983 */ /* 0x000f220000300800 */
[----:B--2---:R-:W-:Y:S03]  /*61620*/  HMMA.16816.F32.BF16 R20, R20, R24, R16 ;  /* 0x000000181414723c */ /* 0x004fe60000041810 */
[----:B------:R-:W2:Y:S04]  /*61630*/  LDL.LU.64 R18, [R1+0x65f0] ;  /* 0x0065f00001127983 */ /* 0x000ea80000300a00 */
[----:B------:R-:W2:Y:S04]  /*61640*/  LDL.LU.64 R16, [R1+0x65e8] ;  /* 0x0065e80001107983 */ /* 0x000ea80000300a00 */
[----:B---3--:R-:W-:Y:S04]  /*61650*/  STL.64 [R1+0x6598], R26 ;  /* 0x0065981a01007387 */ /* 0x008fe80000100a00 */
[----:B------:R0:W-:Y:S04]  /*61660*/  STL.64 [R1+0x6590], R24 ;  /* 0x0065901801007387 */ /* 0x0001e80000100a00 */
[----:B------:R-:W-:Y:S04]  /*61670*/  STL.64 [R1+0x760], R20 ;  /* 0x0007601401007387 */ /* 0x000fe80000100a00 */
[----:B------:R-:W-:Y:S04]  /*61680*/  STL.64 [R1+0x768], R22 ;  /* 0x0007681601007387 */ /* 0x000fe80000100a00 */
[----:B0-----:R-:W3:Y:S01]  /*61690*/  LDL.LU.64 R24, [R1+0x20] ;  /* 0x0000200001187983 */ /* 0x001ee20000300a00 */
[----:B--2---:R-:W-:Y:S03]  /*616a0*/  HMMA.16816.F32.BF16 R4, R16, R12, R4 ;  /* 0x0000000c1004723c */ /* 0x004fe60000041804 */
[----:B---3--:R0:W-:Y:S04]  /*616b0*/  STL.64 [R1+0x65c0], R24 ;  /* 0x0065c01801007387 */ /* 0x0081e80000100a00 */
[----:B0-----:R-:W2:Y:S04]  /*616c0*/  LDL.LU R24, [R1+0xaf0] ;  /* 0x000af00001187983 */ /* 0x001ea80000300800 */
[----:B------:R-:W2:Y:S04]  /*616d0*/  LDL.LU R25, [R1+0xaf4] ;  /* 0x000af40001197983 */ /* 0x000ea80000300800 */
[----:B------:R-:W2:Y:S04]  /*616e0*/  LDL.LU R26, [R1+0xaf8] ;  /* 0x000af800011a7983 */ /* 0x000ea80000300800 */
[----:B------:R-:W2:Y:S04]  /*616f0*/  LDL.LU R27, [R1+0xafc] ;  /* 0x000afc00011b7983 */ /* 0x000ea80000300800 */
[----:B------:R0:W-:Y:S04]  /*61700*/  STL.64 [R1+0x780], R4 ;  /* 0x0007800401007387 */ /* 0x0001e80000100a00 */
[----:B------:R1:W-:Y:S04]  /*61710*/  STL.64 [R1+0x788], R6 ;  /* 0x0007880601007387 */ /* 0x0003e80000100a00 */
[----:B0-----:R-:W3:Y:S01]  /*61720*/  LDL.LU.64 R4, [R1+0x65e0] ;  /* 0x0065e00001047983 */ /* 0x001ee20000300a00 */
[----:B-1----:R-:W-:-:S02]  /*61730*/  IMAD.MOV.U32 R7, RZ, RZ, R12 ;  /* 0x000000ffff077224 */ /* 0x002fc400078e000c */
[----:B------:R-:W-:Y:S02]  /*61740*/  IMAD.MOV.U32 R6, RZ, RZ, R13 ;  /* 0x000000ffff067224 */ /* 0x000fe400078e000d */
[----:B------:R-:W4:Y:S02]  /*61750*/  LDL.LU.64 R12, [R1+0x65d8] ;  /* 0x0065d800010c7983 */ /* 0x000f240000300a00 */
[----:B----4-:R-:W-:-:S15]  /*61760*/  HMMA.16816.F32.BF16 R8, R16, R12, R8 ;  /* 0x0000000c1008723c */ /* 0x010fde0000041808 */
[----:B------:R-:W-:-:S04]  /*61770*/  NOP ;  /* 0x0000000000007918 */ /* 0x000fc80000000000 */
[----:B------:R0:W-:Y:S04]  /*61780*/  STL.64 [R1+0x790], R8 ;  /* 0x0007900801007387 */ /* 0x0001e80000100a00 */
[----:B------:R1:W-:Y:S04]  /*61790*/  STL.64 [R1+0x798], R10 ;  /* 0x0007980a01007387 */ /* 0x0003e80000100a00 */
[----:B0-----:R-:W4:Y:S01]  /*617a0*/  LDL.LU.64 R8, [R1+0x65d0] ;  /* 0x0065d00001087983 */ /* 0x001f220000300a00 */
[----:B-1----:R-:W-:Y:S02]  /*617b0*/  IMAD.MOV.U32 R11, RZ, RZ, R12 ;  /* 0x000000ffff0b7224 */ /* 0x002fe400078e000c */
[----:B------:R-:W-:-:S02]  /*617c0*/  IMAD.MOV.U32 R10, RZ, RZ, R13 ;  /* 0x000000ffff0a7224 */ /* 0x000fc400078e000d */
[----:B------:R-:W2:Y:S01]  /*617d0*/  LDL.LU.64 R12, [R1+0x65c8] ;  /* 0x0065c800010c7983 */ /* 0x000ea20000300a00 */
[----:B------:R-:W-:Y:S02]  /*617e0*/  IMAD.MOV.U32 R20, RZ, RZ, R15 ;  /* 0x000000ffff147224 */ /* 0x000fe400078e000f */
[----:B------:R-:W-:Y:S02]  /*617f0*/  IMAD.MOV.U32 R21, RZ, RZ, R14 ;  /* 0x000000ffff157224 */ /* 0x000fe400078e000e */
[----:B--2---:R-:W-:Y:S01]  /*61800*/  HMMA.16816.F32.BF16 R12, R16, R12, R24 ;  /* 0x0000000c100c723c */ /* 0x004fe20000041818 */
[----:B------:R-:W2:-:S15]  /*61810*/  LDL.LU.64 R24, [R1+0x65c0] ;  /* 0x0065c00001187983 */ /* 0x000e9e0000300a00 */
[----:B------:R-:W-:-:S03]  /*61820*/  NOP ;  /* 0x0000000000007918 */ /* 0x000fc60000000000 */
        /* <DEDUP_REMOVED lines=8> */
[----:B0-----:R-:W3:Y:S04]  /*618b0*/  LDL.LU.64 R14, [R1+0x65a8] ;  /* 0x0065a800010e7983 */ /* 0x001ee80000300a00 */
[----:B------:R-:W3:Y:S04]  /*618c0*/  LDL.LU.64 R12, [R1+0x65a0] ;  /* 0x0065a000010c7983 */ /* 0x000ee80000300a00 */
[----:B------:R0:W-:Y:S04]  /*618d0*/  STL.64 [R1+0x6538], R20 ;  /* 0x0065381401007387 */ /* 0x0001e80000100a00 */
[----:B0-----:R-:W2:Y:S04]  /*618e0*/  LDL.LU.64 R20, [R1+0x50] ;  /* 0x0000500001147983 */ /* 0x001ea80000300a00 */
[----:B--2---:R0:W-:Y:S02]  /*618f0*/  STL.64 [R1+0x6550], R20 ;  /* 0x0065501401007387 */ /* 0x0041e40000100a00 */
[----:B0-----:R-:W-:-:S02]  /*61900*/  IMAD.MOV.U32 R20, RZ, RZ, R11 ;  /* 0x000000ffff147224 */ /* 0x001fc400078e000b */
[----:B------:R-:W-:-:S05]  /*61910*/  IMAD.MOV.U32 R21, RZ, RZ, R10 ;  /* 0x000000ffff157224 */ /* 0x000fca00078e000a */
[----:B------:R0:W-:Y:S04]  /*61920*/  STL.64 [R1+0x6568], R20 ;  /* 0x0065681401007387 */ /* 0x0001e80000100a00 */
[----:B0-----:R-:W2:Y:S04]  /*61930*/  LDL.LU R20, [R1+0xad0] ;  /* 0x000ad00001147983 */ /* 0x001ea80000300800 */
[----:B------:R-:W2:Y:S01]  /*61940*/  LDL.LU R21, [R1+0xad4] ;  /* 0x000ad40001157983 */ /* 0x000ea20000300800 */
[----:B------:R-:W-:Y:S02]  /*61950*/  IMAD.MOV.U32 R22, RZ, RZ, R3 ;  /* 0x000000ffff167224 */ /* 0x000fe400078e0003 */
[----:B------:R-:W-:Y:S01]  /*61960*/  IMAD.MOV.U32 R23, RZ, RZ, R2 ;  /* 0x000000ffff177224 */ /* 0x000fe200078e0002 */
[----:B---3--:R-:W-:Y:S01]  /*61970*/  HMMA.16816.F32.BF16 R12, R16, R4, R12 ;  /* 0x00000004100c723c */ /* 0x008fe2000004180c */
[----:B------:R-:W-:-:S02]  /*61980*/  IMAD.MOV.U32 R3, RZ, RZ, R24 ;  /* 0x000000ffff037224 */ /* 0x000fc400078e0018 */
[----:B------:R-:W-:-:S05]  /*61990*/  IMAD.MOV.U32 R2, RZ, RZ, R25 ;  /* 0x000000ffff027224 */ /* 0x000fca00078e0019 */
[----:B--2---:R-:W-:-:S15]  /*619a0*/  HMMA.16816.F32.BF16 R20, R16, R24, R20 ;  /* 0x000000181014723c */ /* 0x004fde0000041814 */
[----:B------:R-:W-:-:S04]  /*619b0*/  NOP ;  /* 0x0000000000007918 */ /* 0x000fc80000000000 */
[----:B------:R0:W-:Y:S04]  /*619c0*/  STL.64 [R1+0x7c0], R20 ;  /* 0x0007c01401007387 */ /* 0x0001e80000100a00 */
[----:B------:R-:W-:Y:S04]  /*619d0*/  STL.64 [R1+0x7c8], R22 ;  /* 0x0007c81601007387 */ /* 0x000fe80000100a00 */
[----:B------:R-:W-:Y:S04]  /*619e0*/  STL.64 [R1+0x7d0], R12 ;  /* 0x0007d00c01007387 */ /* 0x000fe80000100a00 */
[----:B------:R-:W-:Y:S04]  /*619f0*/  STL.64 [R1+0x7d8], R14 ;  /* 0x0007d80e01007387 */ /* 0x000fe80000100a00 */
[----:B------:R-:W4:Y:S04]  /*61a00*/  LDL.LU R24, [R1+0xab0] ;  /* 0x000ab00001187983 */ /* 0x000f280000300800 */
[----:B------:R-:W4:Y:S04]  /*61a10*/  LDL.LU R25, [R1+0xab4] ;  /* 0x000ab40001197983 */ /* 0x000f280000300800 */
[----:B------:R-:W4:Y:S04]  /*61a20*/  LDL.LU R26, [R1+0xab8] ;  /* 0x000ab800011a7983 */ /* 0x000f280000300800 */
[----:B------:R-:W4:Y:S04]  /*61a30*/  LDL.LU R27, [R1+0xabc] ;  /* 0x000abc00011b7983 */ /* 0x000f280000300800 */
[----:B------:R1:W-:Y:S01]  /*61a40*/  STL.64 [R1+0x6520], R4 ;  /* 0x0065200401007387 */ /* 0x0003e20000100a00 */
[----:B0-----:R-:W-:-:S02]  /*61a50*/  IMAD.MOV.U32 R21, RZ, RZ, R6 ;  /* 0x000000ffff157224 */ /* 0x001fc400078e0006 */
[----:B------:R-:W-:Y:S01]  /*61a60*/  IMAD.MOV.U32 R20, RZ, RZ, R7 ;  /* 0x000000ffff147224 */ /* 0x000fe200078e0007 */
[----:B-1----:R-:W2:Y:S04]  /*61a70*/  LDL.LU R4, [R1+0x8d0] ;  /* 0x0008d00001047983 */ /* 0x002ea80000300800 */
[----:B------:R-:W2:Y:S04]  /*61a80*/  LDL.LU R5, [R1+0x8d4] ;  /* 0x0008d40001057983 */ /* 0x000ea80000300800 */
[----:B------:R-:W3:Y:S04]  /*61a90*/  LDL.LU R6, [R1+0x8d8] ;  /* 0x0008d80001067983 */ /* 0x000ee80000300800 */
[----:B------:R-:W3:Y:S04]  /*61aa0*/  LDL.LU R7, [R1+0x8dc] ;  /* 0x0008dc0001077983 */ /* 0x000ee80000300800 */
[----:B------:R-:W2:Y:S04]  /*61ab0*/  LDL.LU R12, [R1+0x920] ;  /* 0x00092000010c7983 */ /* 0x000ea80000300800 */
[----:B------:R-:W4:Y:S04]  /*61ac0*/  LDL.LU R13, [R1+0x924] ;  /* 0x00092400010d7983 */ /* 0x000f280000300800 */
[----:B------:R-:W4:Y:S04]  /*61ad0*/  LDL.LU R14, [R1+0x928] ;  /* 0x00092800010e7983 */ /* 0x000f280000300800 */
        /* <DEDUP_REMOVED lines=13> */
[C---:B----4-:R-:W-:Y:S03]  /*61bb0*/  HMMA.16816.F32.BF16 R24, R16.reuse, R8, R24 ;  /* 0x000000081018723c */ /* 0x050fe60000041818 */
        /* <DEDUP_REMOVED lines=15> */
[----:B------:R-:W4:Y:S04]  /*61cb0*/  LDL.LU.64 R24, [R1+0x6590] ;  /* 0x0065900001187983 */ /* 0x000f280000300a00 */
[----:B------:R0:W-:Y:S04]  /*61cc0*/  STL.64 [R1+0x6518], R8 ;  /* 0x0065180801007387 */ /* 0x0001e80000100a00 */
[----:B0-----:R-:W2:Y:S04]  /*61cd0*/  LDL.LU R8, [R1+0x8c0] ;  /* 0x0008c00001087983 */ /* 0x001ea80000300800 */
[----:B------:R-:W2:Y:S04]  /*61ce0*/  LDL.LU R9, [R1+0x8c4] ;  /* 0x0008c40001097983 */ /* 0x000ea80000300800 */
[----:B------:R-:W2:Y:S04]  /*61cf0*/  LDL.LU R10, [R1+0x8c8] ;  /* 0x0008c800010a7983 */ /* 0x000ea80000300800 */
[----:B------:R-:W2:Y:S01]  /*61d00*/  LDL.LU R11, [R1+0x8cc] ;  /* 0x0008cc00010b7983 */ /* 0x000ea20000300800 */
[----:B----4-:R-:W-:Y:S03]  /*61d10*/  HMMA.16816.F32.BF16 R16, R16, R24, R12 ;  /* 0x000000181010723c */ /* 0x010fe6000004180c */
[----:B------:R-:W2:Y:S04]  /*61d20*/  LDL.LU.64 R14, [R1+0x6588] ;  /* 0x00658800010e7983 */ /* 0x000ea80000300a00 */
[----:B------:R-:W2:-:S12]  /*61d30*/  LDL.LU.64 R12, [R1+0x6580] ;  /* 0x00658000010c7983 */ /* 0x000e980000300a00 */
[----:B------:R-:W-:Y:S04]  /*61d40*/  STL.64 [R1+0x7e0], R16 ;  /* 0x0007e01001007387 */ /* 0x000fe80000100a00 */
[----:B------:R-:W-:Y:S01]  /*61d50*/  STL.64 [R1+0x7e8], R18 ;  /* 0x0007e81201007387 */ /* 0x000fe20000100a00 */
        /* <DEDUP_REMOVED lines=47> */
[----:B------:R-:W2:Y:S04]  /*62050*/  LDL.LU.64 R4, [R1+0x6508] ;  /* 0x0065080001047983 */ /* 0x000ea80000300a00 */
[----:B------:R-:W-:Y:S04]  /*62060*/  STL.64 [R1+0x64f0], R22 ;  /* 0x0064f01601007387 */ /* 0x000fe80000100a00 */
[----:B------:R0:W-:Y:S04]  /*62070*/  STL.64 [R1+0x64e8], R20 ;  /* 0x0064e81401007387 */ /* 0x0001e80000100a00 */
[----:B0-----:R-:W2:Y:S04]  /*62080*/  LDL.LU R20, [R1+0x8b0] ;  /* 0x0008b00001147983 */ /* 0x001ea80000300800 */
[----:B------:R-:W2:Y:S04]  /*62090*/  LDL.LU R21, [R1+0x8b4] ;  /* 0x0008b40001157983 */ /* 0x000ea80000300800 */
[----:B------:R-:W2:Y:S04]  /*620a0*/  LDL.LU R22, [R1+0x8b8] ;  /* 0x0008b80001167983 */ /* 0x000ea80000300800 */
[----:B------:R-:W2:Y:S02]  /*620b0*/  LDL.LU R23, [R1+0x8bc] ;  /* 0x0008bc0001177983 */ /* 0x000ea40000300800 */
[----:B--2---:R-:W-:Y:S02]  /*620c0*/  HMMA.16816.F32.BF16 R20, R12, R8, R20 ;  /* 0x000000080c14723c */ /* 0x004fe40000041814 */
[----:B------:R-:W2:-:S15]  /*620d0*/  LDL.LU R8, [R1+0x630] ;  /* 0x0006300001087983 */ /* 0x000e9e0000300800 */
[----:B------:R-:W-:Y:S02]  /*620e0*/  NOP ;  /* 0x0000000000007918 */ /* 0x000fe40000000000 */
[----:B------:R-:W-:Y:S04]  /*620f0*/  STL.64 [R1+0x860], R20 ;  /* 0x0008601401007387 */ /* 0x000fe80000100a00 */
[----:B------:R-:W-:Y:S04]  /*62100*/  STL.64 [R1+0x868], R22 ;  /* 0x0008681601007387 */ /* 0x000fe80000100a00 */
[----:B------:R-:W2:Y:S04]  /*62110*/  LDL.LU R9, [R1+0x634] ;  /* 0x0006340001097983 */ /* 0x000ea80000300800 */
[----:B------:R-:W2:Y:S04]  /*62120*/  LDL.LU R10, [R1+0x638] ;  /* 0x00063800010a7983 */ /* 0x000ea80000300800 */
[----:B------:R-:W2:Y:S01]  /*62130*/  LDL.LU R11, [R1+0x63c] ;  /* 0x00063c00010b7983 */ /* 0x000ea20000300800 */
[----:B----4-:R-:W-:Y:S03]  /*62140*/  HMMA.16816.F32.BF16 R12, R12, R24, R16 ;  /* 0x000000180c0c723c */ /* 0x010fe60000041810 */
[----:B--2---:R-:W-:Y:S04]  /*62150*/  STL.64 [R1+0x6500], R10 ;  /* 0x0065000a01007387 */ /* 0x004fe80000100a00 */
[----:B------:R0:W-:Y:S04]  /*62160*/  STL.64 [R1+0x64f8], R8 ;  /* 0x0064f80801007387 */ /* 0x0001e80000100a00 */
[----:B0-----:R-:W2:Y:S04]  /*62170*/  LDL.LU R8, [R1+0x660] ;  /* 0x0006600001087983 */ /* 0x001ea80000300800 */
[----:B------:R-:W2:Y:S04]  /*62180*/  LDL.LU R9, [R1+0x664] ;  /* 0x0006640001097983 */ /* 0x000ea80000300800 */
[----:B------:R-:W2:Y:S04]  /*62190*/  LDL.LU R10, [R1+0x668] ;  /* 0x00066800010a7983 */ /* 0x000ea80000300800 */
[----:B------:R-:W2:Y:S04]  /*621a0*/  LDL.LU R11, [R1+0x66c] ;  /* 0x00066c00010b7983 */ /* 0x000ea80000300800 */
[----:B------:R-:W4:Y:S04]  /*621b0*/  LDL.LU.64 R20, [R1+0x70] ;  /* 0x0000700001147983 */ /* 0x000f280000300a00 */
[----:B------:R-:W2:Y:S04]  /*621c0*/  LDL.LU R16, [R1+0x620] ;  /* 0x0006200001107983 */ /* 0x000ea80000300800 */
[----:B------:R-:W-:Y:S04]  /*621d0*/  STL.64 [R1+0x670], R12 ;  /* 0x0006700c01007387 */ /* 0x000fe80000100a00 */
[----:B------:R-:W-:Y:S04]  /*621e0*/  STL.64 [R1+0x678], R14 ;  /* 0x0006780e01007387 */ /* 0x000fe80000100a00 */
[----:B------:R-:W2:Y:S04]  /*621f0*/  LDL.LU R17, [R1+0x624] ;  /* 0x0006240001117983 */ /* 0x000ea80000300800 */
[----:B------:R-:W2:Y:S04]  /*62200*/  LDL.LU R18, [R1+0x628] ;  /* 0x0006280001127983 */ /* 0x000ea80000300800 */
[----:B------:R-:W2:Y:S04]  /*62210*/  LDL.LU R19, [R1+0x62c] ;  /* 0x00062c0001137983 */ /* 0x000ea80000300800 */
[----:B---3--:R-:W-:Y:S04]  /*62220*/  STL.64 [R1+0x64a8], R26 ;  /* 0x0064a81a01007387 */ /* 0x008fe80000100a00 */
[----:B------:R0:W-:Y:S04]  /*62230*/  STL.64 [R1+0x64a0], R24 ;  /* 0x0064a01801007387 */ /* 0x0001e80000100a00 */
[----:B0-----:R-:W2:Y:S04]  /*62240*/  LDL.LU.64 R24, [R1+0x80] ;  /* 0x0000800001187983 */ /* 0x001ea80000300a00 */
[----:B------:R-:W3:Y:S04]  /*62250*/  LDL.LU R12, [R1+0x570] ;  /* 0x00057000010c7983 */ /* 0x000ee80000300800 */
        /* <DEDUP_REMOVED lines=8> */
[----:B------:R-:W3:Y:S01]  /*622e0*/  LDL.LU R15, [R1+0x58c] ;  /* 0x00058c00010f7983 */ /* 0x000ee20000300800 */
[----:B------:R-:W-:Y:S03]  /*622f0*/  HMMA.16816.F32.BF16 R8, R4, R24, R8 ;  /* 0x000000180408723c */ /* 0x000fe60000041808 */
[----:B---3--:R-:W-:Y:S04]  /*62300*/  STL.64 [R1+0x6440], R14 ;  /* 0x0064400e01007387 */ /* 0x008fe80000100a00 */
[----:B--2---:R0:W-:Y:S04]  /*62310*/  STL.64 [R1+0x6438], R12 ;  /* 0x0064380c01007387 */ /* 0x0041e80000100a00 */
[----:B0-----:R-:W2:Y:S04]  /*62320*/  LDL.LU R12, [R1+0x590] ;  /* 0x00059000010c7983 */ /* 0x001ea80000300800 */
[----:B------:R-:W2:Y:S04]  /*62330*/  LDL.LU R13, [R1+0x594] ;  /* 0x00059400010d7983 */ /* 0x000ea80000300800 */
[----:B------:R-:W3:Y:S04]  /*62340*/  LDL.LU R14, [R1+0x598] ;  /* 0x00059800010e7983 */ /* 0x000ee80000300800 */
[----:B------:R-:W3:Y:S04]  /*62350*/  LDL.LU R15, [R1+0x59c] ;  /* 0x00059c00010f7983 */ /* 0x000ee80000300800 */
[----:B---3--:R-:W-:Y:S04]  /*62360*/  STL.64 [R1+0x6450], R14 ;  /* 0x0064500e01007387 */ /* 0x008fe80000100a00 */
[----:B--2---:R-:W-:Y:S04]  /*62370*/  STL.64 [R1+0x6448], R12 ;  /* 0x0064480c01007387 */ /* 0x004fe80000100a00 */
[----:B------:R-:W-:Y:S04]  /*62380*/  STL.64 [R1+0x660], R8 ;  /* 0x0006600801007387 */ /* 0x000fe80000100a00 */
[----:B------:R0:W-:Y:S04]  /*62390*/  STL.64 [R1+0x668], R10 ;  /* 0x0006680a01007387 */ /* 0x0001e80000100a00 */
[----:B0-----:R-:W4:Y:S04]  /*623a0*/  LDL.LU.64 R10, [R1+0x6500] ;  /* 0x00650000010a7983 */ /* 0x001f280000300a00 */
[----:B------:R-:W4:Y:S01]  /*623b0*/  LDL.LU.64 R8, [R1+0x64f8] ;  /* 0x0064f80001087983 */ /* 0x000f220000300a00 */
[----:B------:R-:W-:-:S02]  /*623c0*/  IMAD.MOV.U32 R15, RZ, RZ, R24 ;  /* 0x000000ffff0f7224 */ /* 0x000fc400078e0018 */
[----:B------:R-:W-:Y:S02]  /*623d0*/  IMAD.MOV.U32 R14, RZ, RZ, R25 ;  /* 0x000000ffff0e7224 */ /* 0x000fe400078e0019 */
[----:B------:R-:W-:Y:S02]  /*623e0*/  IMAD.MOV.U32 R12, RZ, RZ, R3 ;  /* 0x000000ffff0c7224 */ /* 0x000fe400078e0003 */
[----:B------:R-:W-:Y:S01]  /*623f0*/  IMAD.MOV.U32 R13, RZ, RZ, R2 ;  /* 0x000000ffff0d7224 */ /* 0x000fe200078e0002 */
[----:B------:R-:W2:Y:S01]  /*62400*/  LDL.LU.64 R22, [R1+0x64f0] ;  /* 0x0064f00001167983 */ /* 0x000ea20000300a00 */
[----:B----4-:R-:W-:Y:S01]  /*62410*/  HMMA.16816.F32.BF16 R24, R4, R20, R8 ;  /* 0x000000140418723c */ /* 0x010fe20000041808 */
[----:B------:R-:W-:Y:S02]  /*62420*/  IMAD.MOV.U32 R9, RZ, RZ, R20 ;  /* 0x000000ffff097224 */ /* 0x000fe400078e0014 */
[----:B------:R-:W-:Y:S02]  /*62430*/  IMAD.MOV.U32 R8, RZ, RZ, R21 ;  /* 0x000000ffff087224 */ /* 0x000fe400078e0015 */
[----:B------:R-:W3:-:S14]  /*62440*/  LDL.LU.64 R20, [R1+0x64e8] ;  /* 0x0064e80001147983 */ /* 0x000edc0000300a00 */
[----:B------:R-:W-:Y:S01]  /*62450*/  IMAD.MOV.U32 R3, RZ, RZ, R26 ;  /* 0x000000ffff037224 */ /* 0x000fe200078e001a */
[----:B------:R0:W-:Y:S01]  /*62460*/  STL.64 [R1+0x630], R24 ;  /* 0x0006301801007387 */ /* 0x0001e20000100a00 */
[----:B------:R-:W-:Y:S02]  /*62470*/  IMAD.MOV.U32 R2, RZ, RZ, R27 ;  /* 0x000000ffff027224 */ /* 0x000fe400078e001b */
[----:B0-----:R-:W-:Y:S03]  /*62480*/  HMMA.16816.F32.BF16 R24, R4, R12, R16 ;  /* 0x0000000c0418723c */ /* 0x001fe60000041810 */
[----:B------:R-:W-:Y:S04]  /*62490*/  STL [R1+0x5e04], R2 ;  /* 0x005e040201007387 */ /* 0x000fe80000100800 */
[----:B------:R-:W-:Y:S04]  /*624a0*/  STL [R1+0x5e00], R3 ;  /* 0x005e000301007387 */ /* 0x000fe80000100800 */
[----:B------:R-:W3:Y:S08]  /*624b0*/  LDL.LU R16, [R1+0x610] ;  /* 0x0006100001107983 */ /* 0x000ef00000300800 */
[----:B------:R0:W-:Y:S04]  /*624c0*/  STL.64 [R1+0x620], R24 ;  /* 0x0006201801007387 */ /* 0x0001e80000100a00 */
[----:B------:R-:W-:Y:S04]  /*624d0*/  STL.64 [R1+0x628], R26 ;  /* 0x0006281a01007387 */ /* 0x000fe80000100a00 */
[----:B------:R-:W3:Y:S04]  /*624e0*/  LDL.LU R17, [R1+0x614] ;  /* 0x0006140001117983 */ /* 0x000ee80000300800 */
[----:B------:R-:W3:Y:S04]  /*624f0*/  LDL.LU R18, [R1+0x618] ;  /* 0x0006180001127983 */ /* 0x000ee80000300800 */
[----:B------:R-:W3:Y:S04]  /*62500*/  LDL.LU R19, [R1+0x61c] ;  /* 0x00061c0001137983 */ /* 0x000ee80000300800 */
[----:B------:R1:W-:Y:S04]  /*62510*/  STL.64 [R1+0x6460], R12 ;  /* 0x0064600c01007387 */ /* 0x0003e80000100a00 */
[----:B0-----:R-:W4:Y:S01]  /*62520*/  LDL.LU.64 R24, [R1] ;  /* 0x0000000001187983 */ /* 0x001f220000300a00 */
[----:B-1----:R-:W-:-:S02]  /*62530*/  IMAD.MOV.U32 R13, RZ, RZ, R8 ;  /* 0x000000ffff0d7224 */ /* 0x002fc400078e0008 */
[----:B------:R-:W-:Y:S01]  /*62540*/  IMAD.MOV.U32 R12, RZ, RZ, R9 ;  /* 0x000000ffff0c7224 */ /* 0x000fe200078e0009 */
[----:B----4-:R2:W-:Y:S04]  /*62550*/  STL.64 [R1+0x64c0], R24 ;  /* 0x0064c01801007387 */ /* 0x0105e80000100a00 */
[----:B------:R-:W4:Y:S04]  /*62560*/  LDL.LU R8, [R1+0x5d0] ;  /* 0x0005d00001087983 */ /* 0x000f280000300800 */
[----:B------:R-:W4:Y:S04]  /*62570*/  LDL.LU R9, [R1+0x5d4] ;  /* 0x0005d40001097983 */ /* 0x000f280000300800 */
[----:B------:R-:W3:Y:S04]  /*62580*/  LDL.LU R10, [R1+0x5d8] ;  /* 0x0005d800010a7983 */ /* 0x000ee80000300800 */
[----:B------:R-:W3:Y:S01]  /*62590*/  LDL.LU R11, [R1+0x5dc] ;  /* 0x0005dc00010b7983 */ /* 0x000ee20000300800 */
[----:B--2---:R-:W-:-:S02]  /*625a0*/  IMAD.MOV.U32 R24, RZ, RZ, R23 ;  /* 0x000000ffff187224 */ /* 0x004fc400078e0017 */
[----:B------:R-:W-:-:S05]  /*625b0*/  IMAD.MOV.U32 R25, RZ, RZ, R22 ;  /* 0x000000ffff197224 */ /* 0x000fca00078e0016 */
[----:B------:R-:W-:Y:S04]  /*625c0*/  STL.64 [R1+0x64d8], R24 ;  /* 0x0064d81801007387 */ /* 0x000fe80000100a00 */
[----:B---3--:R-:W-:Y:S04]  /*625d0*/  STL.64 [R1+0x64b8], R10 ;  /* 0x0064b80a01007387 */ /* 0x008fe80000100a00 */
[----:B----4-:R0:W-:Y:S04]  /*625e0*/  STL.64 [R1+0x64b0], R8 ;  /* 0x0064b00801007387 */ /* 0x0101e80000100a00 */
[----:B0-----:R-:W2:Y:S04]  /*625f0*/  LDL.LU R8, [R1+0x5e0] ;  /* 0x0005e00001087983 */ /* 0x001ea80000300800 */
[----:B------:R-:W2:Y:S04]  /*62600*/  LDL.LU R9, [R1+0x5e4] ;  /* 0x0005e40001097983 */ /* 0x000ea80000300800 */
[----:B------:R-:W3:Y:S04]  /*62610*/  LDL.LU R10, [R1+0x5e8] ;  /* 0x0005e800010a7983 */ /* 0x000ee80000300800 */
[----:B------:R-:W3:Y:S01]  /*62620*/  LDL.LU R11, [R1+0x5ec] ;  /* 0x0005ec00010b7983 */ /* 0x000ee20000300800 */
[C---:B------:R-:W-:Y:S03]  /*62630*/  HMMA.16816.F32.BF16 R16, R4.reuse, R20, R16 ;  /* 0x000000140410723c */ /* 0x040fe60000041810 */
[----:B------:R-:W4:Y:S04]  /*62640*/  LDL.LU R24, [R1+0x600] ;  /* 0x0006000001187983 */ /* 0x000f280000300800 */
[----:B------:R-:W4:Y:S04]  /*62650*/  LDL.LU R25, [R1+0x604] ;  /* 0x0006040001197983 */ /* 0x000f280000300800 */
[----:B------:R-:W4:Y:S04]  /*62660*/  LDL.LU R26, [R1+0x608] ;  /* 0x00060800011a7983 */ /* 0x000f280000300800 */
[----:B------:R-:W4:Y:S04]  /*62670*/  LDL.LU R27, [R1+0x60c] ;  /* 0x00060c00011b7983 */ /* 0x000f280000300800 */
        /* <DEDUP_REMOVED lines=20> */
[----:B----4-:R-:W-:Y:S01]  /*627c0*/  HMMA.16816.F32.BF16 R24, R4, R16, R24 ;  /* 0x000000100418723c */ /* 0x010fe20000041818 */
        /* <DEDUP_REMOVED lines=8> */
[----:B------:R-:W-:Y:S04]  /*62850*/  STL [R1+0x5e0c], R3 ;  /* 0x005e0c0301007387 */ /* 0x000fe80000100800 */
[----:B------:R-:W-:Y:S04]  /*62860*/  STL [R1+0x5e08], R2 ;  /* 0x005e080201007387 */ /* 0x000fe80000100800 */
[----:B------:R0:W-:Y:S04]  /*62870*/  STL.64 [R1+0x600], R24 ;  /* 0x0006001801007387 */ /* 0x0001e80000100a00 */
[----:B------:R1:W-:Y:S04]  /*62880*/  STL.64 [R1+0x608], R26 ;  /* 0x0006081a01007387 */ /* 0x0003e80000100a00 */
[----:B0-----:R-:W1:Y:S02]  /*62890*/  LDL.LU.64 R24, [R1+0x64d8] ;  /* 0x0064d80001187983 */ /* 0x001e640000300a00 */
[----:B-1----:R-:W-:Y:S02]  /*628a0*/  HMMA.16816.F32.BF16 R24, R4, R24, R8 ;  /* 0x000000180418723c */ /* 0x002fe40000041808 */
[----:B------:R-:W3:Y:S04]  /*628b0*/  LDL.LU.64 R10, [R1+0x64d0] ;  /* 0x0064d000010a7983 */ /* 0x000ee80000300a00 */
[----:B------:R-:W3:-:S13]  /*628c0*/  LDL.LU.64 R8, [R1+0x64c8] ;  /* 0x0064c80001087983 */ /* 0x000eda0000300a00 */
        /* <DEDUP_REMOVED lines=12> */
[----:B------:R-:W3:Y:S01]  /*62990*/  LDL.LU.64 R24, [R1+0x64a0] ;  /* 0x0064a00001187983 */ /* 0x000ee20000300a00 */
[----:B------:R-:W-:-:S02]  /*629a0*/  IMAD.MOV.U32 R12, RZ, RZ, R15 ;  /* 0x000000ffff0c7224 */ /* 0x000fc400078e000f */
[----:B------:R-:W-:Y:S01]  /*629b0*/  IMAD.MOV.U32 R13, RZ, RZ, R14 ;  /* 0x000000ffff0d7224 */ /* 0x000fe200078e000e */
[----:B---3--:R-:W-:Y:S01]  /*629c0*/  HMMA.16816.F32.BF16 R4, R4, R24, R8 ;  /* 0x000000180404723c */ /* 0x008fe20000041808 */
[----:B------:R-:W2:Y:S04]  /*629d0*/  LDL.LU.64 R10, [R1+0x6498] ;  /* 0x00649800010a7983 */ /* 0x000ea80000300a00 */
[----:B------:R-:W2:-:S14]  /*629e0*/  LDL.LU.64 R8, [R1+0x6490] ;  /* 0x0064900001087983 */ /* 0x000e9c0000300a00 */
        /* <DEDUP_REMOVED lines=21> */
[----:B--2---:R-:W-:Y:S02]  /*62b40*/  HMMA.16816.F32.BF16 R20, R8, R20, R12 ;  /* 0x000000140814723c */ /* 0x004fe4000004180c */
[----:B------:R-:W2:Y:S04]  /*62b50*/  LDL.LU.64 R14, [R1+0x6440] ;  /* 0x00644000010e7983 */ /* 0x000ea80000300a00 */
[----:B------:R-:W2:-:S13]  /*62b60*/  LDL.LU.64 R12, [R1+0x6438] ;  /* 0x00643800010c7983 */ /* 0x000e9a0000300a00 */
[----:B------:R-:W-:Y:S04]  /*62b70*/  STL.64 [R1+0xca0], R20 ;  /* 0x000ca01401007387 */ /* 0x000fe80000100a00 */
[----:B------:R-:W-:Y:S01]  /*62b80*/  STL.64 [R1+0xca8], R22 ;  /* 0x000ca81601007387 */ /* 0x000fe20000100a00 */
[----:B------:R-:W-:Y:S02]  /*62b90*/  IMAD.MOV.U32 R4, RZ, RZ, R3 ;  /* 0x000000ffff047224 */ /* 0x000fe400078e0003 */
[----:B------:R-:W-:Y:S01]  /*62ba0*/  IMAD.MOV.U32 R5, RZ, RZ, R2 ;  /* 0x000000ffff057224 */ /* 0x000fe200078e0002 */
[----:B------:R-:W-:Y:S01]  /*62bb0*/  LDSM.16.MT88.4 R20, [R29+UR5+0xc000] ;  /* 0x00c000051d14783b */ /* 0x000fe20008004200 */
[----:B--2---:R-:W-:Y:S03]  /*62bc0*/  HMMA.16816.F32.BF16 R16, R8, R16, R12 ;  /* 0x000000100810723c */ /* 0x004fe6000004180c */
[----:B------:R-:W2:Y:S04]  /*62bd0*/  LDL.LU.64 R14, [R1+0x6430] ;  /* 0x00643000010e7983 */ /* 0x000ea80000300a00 */
[----:B------:R-:W2:-:S12]  /*62be0*/  LDL.LU.64 R12, [R1+0x6428] ;  /* 0x00642800010c7983 */ /* 0x000e980000300a00 */
[----:B------:R-:W-:Y:S04]  /*62bf0*/  STL.64 [R1+0xc90], R16 ;  /* 0x000c901001007387 */ /* 0x000fe80000100a00 */
[----:B------:R-:W-:Y:S04]  /*62c00*/  STL.64 [R1+0xc98], R18 ;  /* 0x000c981201007387 */ /* 0x000fe80000100a00 */
[----:B------:R-:W0:Y:S04]  /*62c10*/  LDSM.16.MT88.4 R16, [R29+UR5+0xc080] ;  /* 0x00c080051d10783b */ /* 0x000e280008004200 */
[----:B0-----:R-:W-:Y:S04]  /*62c20*/  STL.64 [R1+0x63c8], R18 ;  /* 0x0063c81201007387 */ /* 0x001fe80000100a00 */
[----:B------:R0:W-:Y:S04]  /*62c30*/  STL.64 [R1+0x63c0], R16 ;  /* 0x0063c01001007387 */ /* 0x0001e80000100a00 */
[----:B0-----:R-:W2:Y:S04]  /*62c40*/  LDL.LU.64 R16, [R1+0x10] ;  /* 0x0000100001107983 */ /* 0x001ea80000300a00 */
[----:B------:R-:W3:Y:S01]  /*62c50*/  LDL.64 R18, [R1+0x18] ;  /* 0x0000180001127983 */ /* 0x000ee20000100a00 */
[----:B--2---:R-:W-:Y:S03]  /*62c60*/  HMMA.16816.F32.BF16 R12, R8, R16, R12 ;  /* 0x00000010080c723c */ /* 0x004fe6000004180c */
[----:B---3--:R0:W-:Y:S04]  /*62c70*/  STL.64 [R1+0x63d0], R18 ;  /* 0x0063d01201007387 */ /* 0x0081e80000100a00 */
[----:B------:R-:W2:-:S12]  /*62c80*/  LDL.LU R16, [R1+0x470] ;  /* 0x0004700001107983 */ /* 0x000e980000300800 */
[----:B------:R-:W-:Y:S04]  /*62c90*/  STL.64 [R1+0xc80], R12 ;  /* 0x000c800c01007387 */ /* 0x000fe80000100a00 */
[----:B------:R-:W-:Y:S04]  /*62ca0*/  STL.64 [R1+0xc88], R14 ;  /* 0x000c880e01007387 */ /* 0x000fe80000100a00 */
[----:B------:R-:W1:Y:S01]  /*62cb0*/  LDSM.16.MT88.4 R12, [R29+UR5+0xc100] ;  /* 0x00c100051d0c783b */ /* 0x000e620008004200 */
[----:B------:R-:W-:Y:S02]  /*62cc0*/  IMAD.MOV.U32 R17, RZ, RZ, R28 ;  /* 0x000000ffff117224 */ /* 0x000fe400078e001c */
[----:B0-----:R-:W-:Y:S01]  /*62cd0*/  IMAD.MOV.U32 R18, RZ, RZ, R0 ;  /* 0x000000ffff127224 */ /* 0x001fe200078e0000 */
[----:B------:R-:W3:Y:S04]  /*62ce0*/  LDL.LU R28, [R1+0x6424] ;  /* 0x00642400011c7983 */ /* 0x000ee80000300800 */
[----:B------:R-:W2:Y:S04]  /*62cf0*/  LDL.LU R0, [R1+0x6420] ;  /* 0x0064200001007983 */ /* 0x000ea80000300800 */
[----:B------:R-:W4:Y:S04]  /*62d00*/  LDL.LU R19, [R1+0x47c] ;  /* 0x00047c0001137983 */ /* 0x000f280000300800 */
[----:B-1----:R-:W-:Y:S04]  /*62d10*/  STL.64 [R1+0x6330], R14 ;  /* 0x0063300e01007387 */ /* 0x002fe80000100a00 */
[----:B------:R0:W-:Y:S04]  /*62d20*/  STL.64 [R1+0x6328], R12 ;  /* 0x0063280c01007387 */ /* 0x0001e80000100a00 */
[----:B0-----:R-:W4:Y:S04]  /*62d30*/  LDL.LU R12, [R1+0x560] ;  /* 0x00056000010c7983 */ /* 0x001f280000300800 */
[----:B------:R-:W4:Y:S01]  /*62d40*/  LDL.LU R13, [R1+0x564] ;  /* 0x00056400010d7983 */ /* 0x000f220000300800 */
[----:B---3--:R-:W-:-:S02]  /*62d50*/  IMAD.MOV.U32 R14, RZ, RZ, R28 ;  /* 0x000000ffff0e7224 */ /* 0x008fc400078e001c */
[----:B--2---:R-:W-:-:S07]  /*62d60*/  IMAD.MOV.U32 R15, RZ, RZ, R0 ;  /* 0x000000ffff0f7224 */ /* 0x004fce00078e0000 */
[----:B----4-:R-:W-:-:S15]  /*62d70*/  HMMA.16816.F32.BF16 R4, R8, R4, R12 ;  /* 0x000000040804723c */ /* 0x010fde000004180c */
[----:B------:R-:W-:-:S04]  /*62d80*/  NOP ;  /* 0x0000000000007918 */ /* 0x000fc80000000000 */
[----:B------:R-:W-:Y:S01]  /*62d90*/  IMAD.MOV.U32 R28, RZ, RZ, R6 ;  /* 0x000000ffff1c7224 */ /* 0x000fe200078e0006 */
[----:B------:R-:W-:Y:S01]  /*62da0*/  STL.64 [R1+0xc70], R4 ;  /* 0x000c700401007387 */ /* 0x000fe20000100a00 */
[----:B------:R-:W-:-:S03]  /*62db0*/  IMAD.MOV.U32 R0, RZ, RZ, R7 ;  /* 0x000000ffff007224 */ /* 0x000fc600078e0007 */
[----:B------:R-:W0:Y:S04]  /*62dc0*/  LDSM.16.MT88.4 R4, [R29+UR5+0xc180] ;  /* 0x00c180051d04783b */ /* 0x000e280008004200 */
[----:B------:R-:W-:Y:S04]  /*62dd0*/  STL [R1+0x5d0c], R0 ;  /* 0x005d0c0001007387 */ /* 0x000fe80000100800 */
[----:B------:R-:W-:Y:S04]  /*62de0*/  STL [R1+0x5d08], R28 ;  /* 0x005d081c01007387 */ /* 0x000fe80000100800 */
[----:B0-----:R-:W-:Y:S04]  /*62df0*/  STL.64 [R1+0x62b0], R6 ;  /* 0x0062b00601007387 */ /* 0x001fe80000100a00 */
[----:B------:R0:W-:Y:S04]  /*62e00*/  STL.64 [R1+0x62a8], R4 ;  /* 0x0062a80401007387 */ /* 0x0001e80000100a00 */
[----:B0-----:R-:W2:Y:S04]  /*62e10*/  LDL.LU R4, [R1+0x2f0] ;  /* 0x0002f00001047983 */ /* 0x001ea80000300800 */
[----:B------:R-:W2:Y:S04]  /*62e20*/  LDL.LU R5, [R1+0x2f4] ;  /* 0x0002f40001057983 */ /* 0x000ea80000300800 */
[----:B------:R-:W3:Y:S04]  /*62e30*/  LDL.LU R6, [R1+0x2f8] ;  /* 0x0002f80001067983 */ /* 0x000ee80000300800 */
[----:B------:R-:W3:Y:S04]  /*62e40*/  LDL.LU R7, [R1+0x2fc] ;  /* 0x0002fc0001077983 */ /* 0x000ee80000300800 */
[----:B---3--:R-:W-:Y:S04]  /*62e50*/  STL.64 [R1+0x62f0], R6 ;  /* 0x0062f00601007387 */ /* 0x008fe80000100a00 */
[----:B--2---:R0:W-:Y:S04]  /*62e60*/  STL.64 [R1+0x62e8], R4 ;  /* 0x0062e80401007387 */ /* 0x0041e80000100a00 */
[----:B0-----:R-:W2:Y:S04]  /*62e70*/  LDL.LU R4, [R1+0x300] ;  /* 0x0003000001047983 */ /* 0x001ea80000300800 */
[----:B------:R-:W2:Y:S01]  /*62e80*/  LDL.LU R5, [R1+0x304] ;  /* 0x0003040001057983 */ /* 0x000ea20000300800 */
[----:B------:R-:W-:-:S02]  /*62e90*/  IMAD.MOV.U32 R6, RZ, RZ, R27 ;  /* 0x000000ffff067224 */ /* 0x000fc400078e001b */
[----:B------:R-:W-:Y:S01]  /*62ea0*/  IMAD.MOV.U32 R7, RZ, RZ, R26 ;  /* 0x000000ffff077224 */ /* 0x000fe200078e001a */
[----:B------:R-:W3:Y:S04]  /*62eb0*/  LDL.LU R27, [R1+0x641c] ;  /* 0x00641c00011b7983 */ /* 0x000ee80000300800 */
[----:B------:R-:W3:Y:S04]  /*62ec0*/  LDL.LU R26, [R1+0x6418] ;  /* 0x00641800011a7983 */ /* 0x000ee80000300800 */
[----:B------:R0:W-:Y:S01]  /*62ed0*/  STL.64 [R1+0x6300], R6 ;  /* 0x0063000601007387 */ /* 0x0001e20000100a00 */
[----:B------:R-:W-:Y:S03]  /*62ee0*/  HMMA.16816.F32.BF16 R8, R8, R24, R16 ;  /* 0x000000180808723c */ /* 0x000fe60000041810 */
[----:B--2---:R1:W-:Y:S04]  /*62ef0*/  STL.64 [R1+0x62f8], R4 ;  /* 0x0062f80401007387 */ /* 0x0043e80000100a00 */
[----:B0-----:R-:W2:Y:S04]  /*62f00*/  LDL R6, [R1+0x78] ;  /* 0x0000780001067983 */ /* 0x001ea80000100800 */
[----:B------:R-:W2:Y:S04]  /*62f10*/  LDL R7, [R1+0x7c] ;  /* 0x00007c0001077983 */ /* 0x000ea80000100800 */
[----:B--2---:R0:W-:Y:S04]  /*62f20*/  STL.64 [R1+0x6410], R6 ;  /* 0x0064100601007387 */ /* 0x0041e80000100a00 */
[----:B------:R-:W-:Y:S04]  /*62f30*/  STL.64 [R1+0xb60], R8 ;  /* 0x000b600801007387 */ /* 0x000fe80000100a00 */
[----:B------:R-:W-:Y:S04]  /*62f40*/  STL [R1+0xb68], R10 ;  /* 0x000b680a01007387 */ /* 0x000fe80000100800 */
[----:B---3--:R-:W-:Y:S04]  /*62f50*/  STL.64 [R1+0x63d8], R26 ;  /* 0x0063d81a01007387 */ /* 0x008fe80000100a00 */
[----:B------:R-:W2:Y:S04]  /*62f60*/  LDL R18, [R1+0x28] ;  /* 0x0000280001127983 */ /* 0x000ea80000100800 */
[----:B------:R-:W2:Y:S04]  /*62f70*/  LDL R19, [R1+0x2c] ;  /* 0x00002c0001137983 */ /* 0x000ea80000100800 */
[----:B-1----:R-:W3:Y:S04]  /*62f80*/  LDL.LU R4, [R1+0x550] ;  /* 0x0005500001047983 */ /* 0x002ee80000300800 */
[----:B------:R-:W3:Y:S04]  /*62f90*/  LDL.LU R5, [R1+0x554] ;  /* 0x0005540001057983 */ /* 0x000ee80000300800 */
[----:B0-----:R-:W3:Y:S04]  /*62fa0*/  LDL.LU R6, [R1+0x558] ;  /* 0x0005580001067983 */ /* 0x001ee80000300800 */
[----:B------:R-:W3:Y:S04]  /*62fb0*/  LDL.LU R7, [R1+0x55c] ;  /* 0x00055c0001077983 */ /* 0x000ee80000300800 */
[----:B------:R-:W3:Y:S04]  /*62fc0*/  LDL.64 R14, [R1+0x88] ;  /* 0x00008800010e7983 */ /* 0x000ee80000100a00 */
[----:B--2---:R0:W-:Y:S04]  /*62fd0*/  STL.64 [R1+0x63e0], R18 ;  /* 0x0063e01201007387 */ /* 0x0041e80000100a00 */
[----:B0-----:R-:W2:Y:S04]  /*62fe0*/  LDL R18, [R1+0x48] ;  /* 0x0000480001127983 */ /* 0x001ea80000100800 */
[----:B------:R-:W2:Y:S04]  /*62ff0*/  LDL R19, [R1+0x4c] ;  /* 0x00004c0001137983 */ /* 0x000ea80000100800 */
[----:B--2---:R0:W-:Y:S04]  /*63000*/  STL.64 [R1+0x63f8], R18 ;  /* 0x0063f81201007387 */ /* 0x0041e80000100a00 */
[----:B------:R-:W2:Y:S04]  /*63010*/  LDL.LU R16, [R1+0x530] ;  /* 0x0005300001107983 */ /* 0x000ea80000300800 */
[----:B------:R-:W2:Y:S04]  /*63020*/  LDL.LU R17, [R1+0x534] ;  /* 0x0005340001117983 */ /* 0x000ea80000300800 */
[----:B0-----:R-:W4:Y:S04]  /*63030*/  LDL.LU R18, [R1+0x538] ;  /* 0x0005380001127983 */ /* 0x001f280000300800 */
[----:B------:R-:W4:Y:S01]  /*63040*/  LDL.LU R19, [R1+0x53c] ;  /* 0x00053c0001137983 */ /* 0x000f220000300800 */
[----:B------:R-:W-:-:S03]  /*63050*/  IMAD.MOV.U32 R28, RZ, RZ, R11 ;  /* 0x000000ffff1c7224 */ /* 0x000fc600078e000b */
[----:B------:R-:W0:Y:S04]  /*63060*/  LDSM.16.MT88.4 R8, [R29+UR5+0xc200] ;  /* 0x00c200051d08783b */ /* 0x000e280008004200 */
[----:B----4-:R-:W-:Y:S04]  /*63070*/  STL.64 [R1+0x6408], R18 ;  /* 0x0064081201007387 */ /* 0x010fe80000100a00 */
[----:B--2---:R1:W-:Y:S04]  /*63080*/  STL.64 [R1+0x6400], R16 ;  /* 0x0064001001007387 */ /* 0x0043e80000100a00 */
[----:B-1----:R-:W2:Y:S04]  /*63090*/  LDL.LU R16, [R1+0x540] ;  /* 0x0005400001107983 */ /* 0x002ea80000300800 */
[----:B------:R-:W2:Y:S04]  /*630a0*/  LDL.LU R17, [R1+0x544] ;  /* 0x0005440001117983 */ /* 0x000ea80000300800 */
[----:B------:R-:W2:Y:S04]  /*630b0*/  LDL.LU R18, [R1+0x548] ;  /* 0x0005480001127983 */ /* 0x000ea80000300800 */
[----:B------:R-:W2:Y:S04]  /*630c0*/  LDL.LU R19, [R1+0x54c] ;  /* 0x00054c0001137983 */ /* 0x000ea80000300800 */
[----:B------:R-:W4:Y:S04]  /*630d0*/  LDL.LU R24, [R1+0x510] ;  /* 0x0005100001187983 */ /* 0x000f280000300800 */
[----:B------:R-:W4:Y:S04]  /*630e0*/  LDL.LU R25, [R1+0x514] ;  /* 0x0005140001197983 */ /* 0x000f280000300800 */
[----:B------:R-:W2:Y:S04]  /*630f0*/  LDL.LU R26, [R1+0x518] ;  /* 0x00051800011a7983 */ /* 0x000ea80000300800 */
[----:B------:R-:W2:Y:S01]  /*63100*/  LDL.LU R27, [R1+0x51c] ;  /* 0x00051c00011b7983 */ /* 0x000ea20000300800 */
[----:B---3--:R-:W-:Y:S01]  /*63110*/  HMMA.16816.F32.BF16 R4, R20, R14, R4 ;  /* 0x0000000e1404723c */ /* 0x008fe20000041804 */
[----:B------:R-:W-:-:S02]  /*63120*/  IMAD.MOV.U32 R2, RZ, RZ, R14 ;  /* 0x000000ffff027224 */ /* 0x000fc400078e000e */
[----:B------:R-:W-:Y:S01]  /*63130*/  IMAD.MOV.U32 R0, RZ, RZ, R15 ;  /* 0x000000ffff007224 */ /* 0x000fe200078e000f */
[----:B--2---:R-:W-:Y:S04]  /*63140*/  STL.64 [R1+0x63f0], R26 ;  /* 0x0063f01a01007387 */ /* 0x004fe80000100a00 */
[----:B----4-:R1:W-:Y:S04]  /*63150*/  STL.64 [R1+0x63e8], R24 ;  /* 0x0063e81801007387 */ /* 0x0103e80000100a00 */
[----:B-1----:R-:W2:Y:S04]  /*63160*/  LDL.LU R24, [R1+0x520] ;  /* 0x0005200001187983 */ /* 0x002ea80000300800 */
[----:B------:R-:W2:Y:S04]  /*63170*/  LDL.LU R25, [R1+0x524] ;  /* 0x0005240001197983 */ /* 0x000ea80000300800 */
[----:B------:R-:W2:Y:S04]  /*63180*/  LDL.LU R26, [R1+0x528] ;  /* 0x00052800011a7983 */ /* 0x000ea80000300800 */
[----:B------:R-:W2:Y:S04]  /*63190*/  LDL.LU R27, [R1+0x52c] ;  /* 0x00052c00011b7983 */ /* 0x000ea80000300800 */
[----:B------:R-:W-:Y:S04]  /*631a0*/  STL [R1+0x5d30], R28 ;  /* 0x005d301c01007387 */ /* 0x000fe80000100800 */
[----:B0-----:R0:W-:Y:S04]  /*631b0*/  STL.64 [R1+0x6238], R10 ;  /* 0x0062380a01007387 */ /* 0x0011e80000100a00 */
[----:B------:R-:W-:Y:S04]  /*631c0*/  STL.64 [R1+0x6230], R8 ;  /* 0x0062300801007387 */ /* 0x000fe80000100a00 */
[----:B0-----:R-:W3:Y:S04]  /*631d0*/  LDL R10, [R1+0x58] ;  /* 0x00005800010a7983 */ /* 0x001ee80000100800 */
[----:B------:R-:W3:Y:S04]  /*631e0*/  LDL R11, [R1+0x5c] ;  /* 0x00005c00010b7983 */ /* 0x000ee80000100800 */
[----:B------:R-:W-:Y:S04]  /*631f0*/  STL.64 [R1+0xb50], R4 ;  /* 0x000b500401007387 */ /* 0x000fe80000100a00 */
[----:B------:R0:W-:Y:S04]  /*63200*/  STL.64 [R1+0xb58], R6 ;  /* 0x000b580601007387 */ /* 0x0001e80000100a00 */
[----:B0-----:R-:W4:Y:S04]  /*63210*/  LDL.LU.64 R6, [R1+0x6410] ;  /* 0x0064100001067983 */ /* 0x001f280000300a00 */
[----:B------:R-:W2:Y:S04]  /*63220*/  LDL.LU R12, [R1+0x340] ;  /* 0x00034000010c7983 */ /* 0x000ea80000300800 */
[----:B------:R-:W2:Y:S04]  /*63230*/  LDL.LU R13, [R1+0x344] ;  /* 0x00034400010d7983 */ /* 0x000ea80000300800 */
[----:B------:R-:W2:Y:S04]  /*63240*/  LDL.LU R14, [R1+0x348] ;  /* 0x00034800010e7983 */ /* 0x000ea80000300800 */
[----:B------:R-:W2:Y:S01]  /*63250*/  LDL.LU R15, [R1+0x34c] ;  /* 0x00034c00010f7983 */ /* 0x000ea20000300800 */
[C---:B----4-:R-:W-:Y:S03]  /*63260*/  HMMA.16816.F32.BF16 R16, R20.reuse, R6, R16 ;  /* 0x000000061410723c */ /* 0x050fe60000041810 */
[----:B--2---:R0:W-:Y:S04]  /*63270*/  STL.64 [R1+0x6340], R14 ;  /* 0x0063400e01007387 */ /* 0x0041e80000100a00 */
[----:B------:R-:W-:Y:S04]  /*63280*/  STL.64 [R1+0x6338], R12 ;  /* 0x0063380c01007387 */ /* 0x000fe80000100a00 */
[----:B0-----:R-:W2:Y:S04]  /*63290*/  LDL R14, [R1+0x8] ;  /* 0x00000800010e7983 */ /* 0x001ea80000100800 */
[----:B------:R-:W2:Y:S04]  /*632a0*/  LDL R15, [R1+0xc] ;  /* 0x00000c00010f7983 */ /* 0x000ea80000100800 */
[----:B------:R-:W-:Y:S04]  /*632b0*/  STL.64 [R1+0xb40], R16 ;  /* 0x000b401001007387 */ /* 0x000fe80000100a00 */
[----:B------:R0:W-:Y:S04]  /*632c0*/  STL.64 [R1+0xb48], R18 ;  /* 0x000b481201007387 */ /* 0x0001e80000100a00 */
[----:B0-----:R-:W3:Y:S04]  /*632d0*/  LDL.LU.64 R18, [R1+0x6408] ;  /* 0x0064080001127983 */ /* 0x001ee80000300a00 */
[----:B------:R-:W3:Y:S04]  /*632e0*/  LDL.LU.64 R16, [R1+0x6400] ;  /* 0x0064000001107983 */ /* 0x000ee80000300a00 */
[----:B------:R0:W-:Y:S04]  /*632f0*/  STL.64 [R1+0x63a0], R6 ;  /* 0x0063a00601007387 */ /* 0x0001e80000100a00 */
[----:B------:R-:W4:Y:S04]  /*63300*/  LDL.LU R4, [R1+0x500] ;  /* 0x0005000001047983 */ /* 0x000f280000300800 */
[----:B------:R-:W4:Y:S04]  /*63310*/  LDL.LU R5, [R1+0x504] ;  /* 0x0005040001057983 */ /* 0x000f280000300800 */
[----:B0-----:R-:W4:Y:S04]  /*63320*/  LDL.LU R6, [R1+0x508] ;  /* 0x0005080001067983 */ /* 0x001f280000300800 */
[----:B------:R-:W4:Y:S01]  /*63330*/  LDL.LU R7, [R1+0x50c] ;  /* 0x00050c0001077983 */ /* 0x000f220000300800 */
        /* <DEDUP_REMOVED lines=15> */
[----:B0-----:R-:W3:Y:S02]  /*63430*/  LDL.LU.64 R18, [R1+0x63e0] ;  /* 0x0063e00001127983 */ /* 0x001ee40000300a00 */
[----:B---3--:R-:W-:Y:S02]  /*63440*/  HMMA.16816.F32.BF16 R16, R20, R18, R24 ;  /* 0x000000121410723c */ /* 0x008fe40000041818 */
[----:B------:R-:W3:-:S15]  /*63450*/  LDL.LU.64 R26, [R1+0x63d8] ;  /* 0x0063d800011a7983 */ /* 0x000ede0000300a00 */
[----:B------:R-:W-:Y:S02]  /*63460*/  NOP ;  /* 0x0000000000007918 */ /* 0x000fe40000000000 */
[----:B------:R-:W-:Y:S04]  /*63470*/  STL.64 [R1+0xb10], R16 ;  /* 0x000b101001007387 */ /* 0x000fe80000100a00 */
[----:B------:R0:W-:Y:S04]  /*63480*/  STL.64 [R1+0xb18], R18 ;  /* 0x000b181201007387 */ /* 0x0001e80000100a00 */
[----:B0-----:R-:W4:Y:S01]  /*63490*/  LDL.LU.64 R18, [R1+0x63d0] ;  /* 0x0063d00001127983 */ /* 0x001f220000300a00 */
[C---:B--2---:R-:W-:Y:S08]  /*634a0*/  HMMA.16816.F32.BF16 R8, R20.reuse, R14, R8 ;  /* 0x0000000e1408723c */ /* 0x044ff00000041808 */
[----:B----4-:R-:W-:Y:S01]  /*634b0*/  HMMA.16816.F32.BF16 R4, R20, R18, R4 ;  /* 0x000000121404723c */ /* 0x010fe20000041804 */
[----:B------:R-:W-:-:S15]  /*634c0*/  IMAD.MOV.U32 R3, RZ, RZ, R19 ;  /* 0x000000ffff037224 */ /* 0x000fde00078e0013 */
[----:B------:R-:W-:-:S03]  /*634d0*/  NOP ;  /* 0x0000000000007918 */ /* 0x000fc60000000000 */
[----:B------:R0:W-:Y:S04]  /*634e0*/  STL.64 [R1+0xb00], R4 ;  /* 0x000b000401007387 */ /* 0x0001e80000100a00 */
[----:B------:R-:W-:Y:S01]  /*634f0*/  STL.64 [R1+0xb08], R6 ;  /* 0x000b080601007387 */ /* 0x000fe20000100a00 */
[----:B0-----:R-:W-:-:S03]  /*63500*/  IMAD.MOV.U32 R4, RZ, RZ, R18 ;  /* 0x000000ffff047224 */ /* 0x001fc600078e0012 */
[----:B------:R-:W2:Y:S04]  /*63510*/  LDL.LU.64 R18, [R1+0x63c8] ;  /* 0x0063c80001127983 */ /* 0x000ea80000300a00 */
[----:B------:R-:W2:Y:S04]  /*63520*/  LDL.LU.64 R16, [R1+0x63c0] ;  /* 0x0063c00001107983 */ /* 0x000ea80000300a00 */
[----:B------:R-:W-:Y:S04]  /*63530*/  STL.64 [R1+0x6350], R14 ;  /* 0x0063500e01007387 */ /* 0x000fe80000100a00 */
[----:B------:R0:W-:Y:S04]  /*63540*/  STL.64 [R1+0xaf0], R8 ;  /* 0x000af00801007387 */ /* 0x0001e80000100a00 */
[----:B------:R1:W-:Y:S04]  /*63550*/  STL.64 [R1+0xaf8], R10 ;  /* 0x000af80a01007387 */ /* 0x0003e80000100a00 */
[----:B0-----:R-:W4:Y:S04]  /*63560*/  LDL.LU R8, [R1+0x440] ;  /* 0x0004400001087983 */ /* 0x001f280000300800 */
[----:B------:R-:W4:Y:S04]  /*63570*/  LDL.LU R9, [R1+0x444] ;  /* 0x0004440001097983 */ /* 0x000f280000300800 */
[----:B-1----:R-:W2:Y:S04]  /*63580*/  LDL.LU R10, [R1+0x448] ;  /* 0x00044800010a7983 */ /* 0x002ea80000300800 */
[----:B------:R-:W2:Y:S01]  /*63590*/  LDL.LU R11, [R1+0x44c] ;  /* 0x00044c00010b7983 */ /* 0x000ea20000300800 */
[----:B------:R-:W-:-:S02]  /*635a0*/  IMAD.MOV.U32 R14, RZ, RZ, R4 ;  /* 0x000000ffff0e7224 */ /* 0x000fc400078e0004 */
[----:B------:R-:W-:Y:S01]  /*635b0*/  IMAD.MOV.U32 R15, RZ, RZ, R3 ;  /* 0x000000ffff0f7224 */ /* 0x000fe200078e0003 */
[----:B--2---:R3:W-:Y:S04]  /*635c0*/  STL.64 [R1+0x63b0], R10 ;  /* 0x0063b00a01007387 */ /* 0x0047e80000100a00 */
[----:B----4-:R0:W-:Y:S01]  /*635d0*/  STL.64 [R1+0x63a8], R8 ;  /* 0x0063a80801007387 */ /* 0x0101e20000100a00 */
[----:B---3--:R-:W-:-:S03]  /*635e0*/  IMAD.MOV.U32 R10, RZ, RZ, R26 ;  /* 0x000000ffff0a7224 */ /* 0x008fc600078e001a */
[----:B0-----:R-:W2:Y:S04]  /*635f0*/  LDL.LU R8, [R1+0x450] ;  /* 0x0004500001087983 */ /* 0x001ea80000300800 */
[----:B------:R-:W2:Y:S04]  /*63600*/  LDL.LU R9, [R1+0x454] ;  /* 0x0004540001097983 */ /* 0x000ea80000300800 */
[----:B------:R-:W3:Y:S01]  /*63610*/  LDL.LU R26, [R1+0x63bc] ;  /* 0x0063bc00011a7983 */ /* 0x000ee20000300800 */
[----:B------:R-:W-:-:S03]  /*63620*/  IMAD.MOV.U32 R11, RZ, RZ, R27 ;  /* 0x000000ffff0b7224 */ /* 0x000fc600078e001b */
[----:B------:R-:W3:Y:S04]  /*63630*/  LDL.LU R27, [R1+0x63b8] ;  /* 0x0063b800011b7983 */ /* 0x000ee80000300800 */
[----:B------:R0:W-:Y:S04]  /*63640*/  STL.64 [R1+0x6368], R14 ;  /* 0x0063680e01007387 */ /* 0x0001e80000100a00 */
[----:B0-----:R-:W4:Y:S04]  /*63650*/  LDL.64 R14, [R1+0x28] ;  /* 0x00002800010e7983 */ /* 0x001f280000100a00 */
[----:B----4-:R0:W-:Y:S04]  /*63660*/  STL.64 [R1+0x6380], R14 ;  /* 0x0063800e01007387 */ /* 0x0101e80000100a00 */
[----:B------:R-:W3:Y:S04]  /*63670*/  LDL.LU R12, [R1+0x460] ;  /* 0x00046000010c7983 */ /* 0x000ee80000300800 */
[----:B------:R-:W3:Y:S04]  /*63680*/  LDL.LU R13, [R1+0x464] ;  /* 0x00046400010d7983 */ /* 0x000ee80000300800 */
[----:B0-----:R-:W3:Y:S04]  /*63690*/  LDL.LU R14, [R1+0x468] ;  /* 0x00046800010e7983 */ /* 0x001ee80000300800 */
[----:B------:R-:W3:Y:S02]  /*636a0*/  LDL.LU R15, [R1+0x46c] ;  /* 0x00046c00010f7983 */ /* 0x000ee40000300800 */
[----:B---3--:R-:W-:Y:S02]  /*636b0*/  HMMA.16816.F32.BF16 R20, R20, R26, R12 ;  /* 0x0000001a1414723c */ /* 0x008fe4000004180c */
[----:B------:R-:W3:-:S15]  /*636c0*/  LDL.LU R12, [R1+0x420] ;  /* 0x00042000010c7983 */ /* 0x000ede0000300800 */
[----:B------:R-:W-:Y:S02]  /*636d0*/  NOP ;  /* 0x0000000000007918 */ /* 0x000fe40000000000 */
[----:B------:R-:W-:Y:S04]  /*636e0*/  STL.64 [R1+0xa10], R20 ;  /* 0x000a101401007387 */ /* 0x000fe80000100a00 */
[----:B------:R-:W-:Y:S04]  /*636f0*/  STL.64 [R1+0xa18], R22 ;  /* 0x000a181601007387 */ /* 0x000fe80000100a00 */
[----:B------:R-:W3:Y:S04]  /*63700*/  LDL.LU R13, [R1+0x424] ;  /* 0x00042400010d7983 */ /* 0x000ee80000300800 */
[----:B------:R-:W4:Y:S04]  /*63710*/  LDL.LU R14, [R1+0x428] ;  /* 0x00042800010e7983 */ /* 0x000f280000300800 */
[----:B------:R-:W4:Y:S04]  /*63720*/  LDL.LU R15, [R1+0x42c] ;  /* 0x00042c00010f7983 */ /* 0x000f280000300800 */
[----:B----4-:R-:W-:Y:S04]  /*63730*/  STL.64 [R1+0x6390], R14 ;  /* 0x0063900e01007387 */ /* 0x010fe80000100a00 */
[----:B---3--:R0:W-:Y:S04]  /*63740*/  STL.64 [R1+0x6388], R12 ;  /* 0x0063880c01007387 */ /* 0x0081e80000100a00 */
[----:B0-----:R-:W3:Y:S04]  /*63750*/  LDL.LU R12, [R1+0x430] ;  /* 0x00043000010c7983 */ /* 0x001ee80000300800 */
[----:B------:R-:W3:Y:S04]  /*63760*/  LDL.LU R13, [R1+0x434] ;  /* 0x00043400010d7983 */ /* 0x000ee80000300800 */
[----:B------:R-:W3:Y:S04]  /*63770*/  LDL.LU R14, [R1+0x438] ;  /* 0x00043800010e7983 */ /* 0x000ee80000300800 */
[----:B------:R-:W3:Y:S04]  /*63780*/  LDL.LU R15, [R1+0x43c] ;  /* 0x00043c00010f7983 */ /* 0x000ee80000300800 */
[----:B------:R0:W-:Y:S04]  /*63790*/  STL.64 [R1+0x6348], R26 ;  /* 0x0063481a01007387 */ /* 0x0001e80000100a00 */
[----:B------:R-:W4:Y:S04]  /*637a0*/  LDL.LU R24, [R1+0x3f0] ;  /* 0x0003f00001187983 */ /* 0x000f280000300800 */
[----:B------:R-:W4:Y:S04]  /*637b0*/  LDL.LU R25, [R1+0x3f4] ;  /* 0x0003f40001197983 */ /* 0x000f280000300800 */
[----:B0-----:R-:W2:Y:S04]  /*637c0*/  LDL.LU R26, [R1+0x3f8] ;  /* 0x0003f800011a7983 */ /* 0x001ea80000300800 */
[----:B------:R-:W2:Y:S01]  /*637d0*/  LDL.LU R27, [R1+0x3fc] ;  /* 0x0003fc00011b7983 */ /* 0x000ea20000300800 */
[----:B------:R-:W-:-:S02]  /*637e0*/  IMAD.MOV.U32 R6, RZ, RZ, R2 ;  /* 0x000000ffff067224 */ /* 0x000fc400078e0002 */
[----:B------:R-:W-:Y:S01]  /*637f0*/  IMAD.MOV.U32 R7, RZ, RZ, R0 ;  /* 0x000000ffff077224 */ /* 0x000fe200078e0000 */
[----:B--2---:R-:W-:Y:S04]  /*63800*/  STL.64 [R1+0x6360], R26 ;  /* 0x0063601a01007387 */ /* 0x004fe80000100a00 */
[----:B----4-:R0:W-:Y:S04]  /*63810*/  STL.64 [R1+0x6358], R24 ;  /* 0x0063581801007387 */ /* 0x0101e80000100a00 */
[----:B0-----:R-:W2:Y:S04]  /*63820*/  LDL.LU R24, [R1+0x400] ;  /* 0x0004000001187983 */ /* 0x001ea80000300800 */
[----:B------:R-:W2:Y:S04]  /*63830*/  LDL.LU R25, [R1+0x404] ;  /* 0x0004040001197983 */ /* 0x000ea80000300800 */
[----:B------:R-:W4:Y:S04]  /*63840*/  LDL.LU R26, [R1+0x408] ;  /* 0x00040800011a7983 */ /* 0x000f280000300800 */
[----:B------:R-:W4:Y:S01]  /*63850*/  LDL.LU R27, [R1+0x40c] ;  /* 0x00040c00011b7983 */ /* 0x000f220000300800 */
[C---:B------:R-:W-:Y:S03]  /*63860*/  HMMA.16816.F32.BF16 R4, R16.reuse, R6, R8 ;  /* 0x000000061004723c */ /* 0x040fe60000041808 */
[----:B----4-:R-:W-:Y:S04]  /*63870*/  STL.64 [R1+0x6378], R26 ;  /* 0x0063781a01007387 */ /* 0x010fe80000100a00 */
[----:B--2---:R0:W-:Y:S04]  /*63880*/  STL.64 [R1+0x6370], R24 ;  /* 0x0063701801007387 */ /* 0x0041e80000100a00 */
[----:B0-----:R-:W2:Y:S04]  /*63890*/  LDL.LU R24, [R1+0x410] ;  /* 0x0004100001187983 */ /* 0x001ea80000300800 */
[----:B------:R-:W2:Y:S04]  /*638a0*/  LDL.LU R25, [R1+0x414] ;  /* 0x0004140001197983 */ /* 0x000ea80000300800 */
[----:B------:R-:W2:Y:S04]  /*638b0*/  LDL.LU R26, [R1+0x418] ;  /* 0x00041800011a7983 */ /* 0x000ea80000300800 */
[----:B------:R-:W2:Y:S04]  /*638c0*/  LDL.LU R27, [R1+0x41c] ;  /* 0x00041c00011b7983 */ /* 0x000ea80000300800 */
[----:B------:R-:W4:Y:S04]  /*638d0*/  LDL.64 R22, [R1+0x48] ;  /* 0x0000480001167983 */ /* 0x000f280000100a00 */
[----:B------:R-:W2:Y:S04]  /*638e0*/  LDL.LU.64 R10, [R1+0x63b0] ;  /* 0x0063b000010a7983 */ /* 0x000ea80000300a00 */
[----:B------:R-:W2:Y:S04]  /*638f0*/  LDL.LU.64 R8, [R1+0x63a8] ;  /* 0x0063a80001087983 */ /* 0x000ea80000300a00 */
[----:B------:R-:W-:Y:S04]  /*63900*/  STL.64 [R1+0x9f0], R4 ;  /* 0x0009f00401007387 */ /* 0x000fe80000100a00 */
[----:B------:R0:W-:Y:S04]  /*63910*/  STL.64 [R1+0x9f8], R6 ;  /* 0x0009f80601007387 */ /* 0x0001e80000100a00 */
[----:B0-----:R-:W2:Y:S02]  /*63920*/  LDL.LU.64 R6, [R1+0x63a0] ;  /* 0x0063a00001067983 */ /* 0x001ea40000300a00 */
[----:B--2---:R-:W-:-:S15]  /*63930*/  HMMA.16816.F32.BF16 R8, R16, R6, R8 ;  /* 0x000000061008723c */ /* 0x004fde0000041808 */
[----:B------:R-:W-:-:S04]  /*63940*/  NOP ;  /* 0x0000000000007918 */ /* 0x000fc80000000000 */
[----:B------:R-:W-:Y:S04]  /*63950*/  STL.64 [R1+0x9e0], R8 ;  /* 0x0009e00801007387 */ /* 0x000fe80000100a00 */
[----:B------:R0:W-:Y:S04]  /*63960*/  STL.64 [R1+0x9e8], R10 ;  /* 0x0009e80a01007387 */ /* 0x0001e80000100a00 */
[----:B0-----:R-:W3:Y:S04]  /*63970*/  LDL.LU.64 R10, [R1+0x6398] ;  /* 0x00639800010a7983 */ /* 0x001ee80000300a00 */
[----:B------:R0:W-:Y:S04]  /*63980*/  STL.64 [R1+0x6310], R6 ;  /* 0x0063100601007387 */ /* 0x0001e80000100a00 */
[----:B0-----:R-:W2:Y:S01]  /*63990*/  LDL.64 R6, [R1+0x88] ;  /* 0x0000880001067983 */ /* 0x001ea20000100a00 */
[----:B---3--:R-:W-:-:S15]  /*639a0*/  HMMA.16816.F32.BF16 R12, R16, R10, R12 ;  /* 0x0000000a100c723c */ /* 0x008fde000004180c */
[----:B------:R-:W-:-:S04]  /*639b0*/  NOP ;  /* 0x0000000000007918 */ /* 0x000fc80000000000 */
[----:B------:R-:W-:Y:S04]  /*639c0*/  STL.64 [R1+0x9d0], R12 ;  /* 0x0009d00c01007387 */ /* 0x000fe80000100a00 */
[----:B------:R0:W-:Y:S04]  /*639d0*/  STL.64 [R1+0x9d8], R14 ;  /* 0x0009d80e01007387 */ /* 0x0001e80000100a00 */
[----:B0-----:R-:W4:Y:S04]  /*639e0*/  LDL.LU.64 R14, [R1+0x6390] ;  /* 0x00639000010e7983 */ /* 0x001f280000300a00 */
[----:B------:R-:W4:Y:S04]  /*639f0*/  LDL.LU.64 R12, [R1+0x6388] ;  /* 0x00638800010c7983 */ /* 0x000f280000300a00 */
[----:B------:R0:W-:Y:S04]  /*63a00*/  STL.64 [R1+0x6308], R10 ;  /* 0x0063080a01007387 */ /* 0x0001e80000100a00 */
[----:B------:R-:W3:Y:S04]  /*63a10*/  LDL.LU R8, [R1+0x310] ;  /* 0x0003100001087983 */ /* 0x000ee80000300800 */
[----:B------:R-:W3:Y:S04]  /*63a20*/  LDL.LU R9, [R1+0x314] ;  /* 0x0003140001097983 */ /* 0x000ee80000300800 */
[----:B0-----:R-:W2:Y:S04]  /*63a30*/  LDL.LU R10, [R1+0x318] ;  /* 0x00031800010a7983 */ /* 0x001ea80000300800 */
[----:B------:R-:W2:Y:S01]  /*63a40*/  LDL.LU R11, [R1+0x31c] ;  /* 0x00031c00010b7983 */ /* 0x000ea20000300800 */
[C---:B----4-:R-:W-:Y:S03]  /*63a50*/  HMMA.16816.F32.BF16 R12, R16.reuse, R22, R12 ;  /* 0x00000016100c723c */ /* 0x050fe6000004180c */
[----:B--2---:R-:W-:Y:S04]  /*63a60*/  STL.64 [R1+0x6320], R10 ;  /* 0x0063200a01007387 */ /* 0x004fe80000100a00 */
[----:B---3--:R0:W-:Y:S04]  /*63a70*/  STL.64 [R1+0x6318], R8 ;  /* 0x0063180801007387 */ /* 0x0081e80000100a00 */
[----:B0-----:R-:W2:Y:S04]  /*63a80*/  LDL.LU R8, [R1+0x320] ;  /* 0x0003200001087983 */ /* 0x001ea80000300800 */
[----:B------:R-:W2:Y:S04]  /*63a90*/  LDL.LU R9, [R1+0x324] ;  /* 0x0003240001097983 */ /* 0x000ea80000300800 */
[----:B------:R-:W2:Y:S04]  /*63aa0*/  LDL.LU R10, [R1+0x328] ;  /* 0x00032800010a7983 */ /* 0x000ea80000300800 */
[----:B------:R-:W2:Y:S04]  /*63ab0*/  LDL.LU R11, [R1+0x32c] ;  /* 0x00032c00010b7983 */ /* 0x000ea80000300800 */
[----:B------:R-:W-:Y:S04]  /*63ac0*/  STL.64 [R1+0x9c0], R12 ;  /* 0x0009c00c01007387 */ /* 0x000fe80000100a00 */
[----:B------:R0:W-:Y:S04]  /*63ad0*/  STL.64 [R1+0x9c8], R14 ;  /* 0x0009c80e01007387 */ /* 0x0001e80000100a00 */
        /* <DEDUP_REMOVED lines=21> */
[----:B0-----:R-:W3:Y:S04]  /*63c30*/  LDL.LU.64 R14, [R1+0x6340] ;  /* 0x00634000010e7983 */ /* 0x001ee80000300a00 */
[----:B------:R-:W3:Y:S02]  /*63c40*/  LDL.LU.64 R12, [R1+0x6338] ;  /* 0x00633800010c7983 */ /* 0x000ee40000300a00 */
[----:B---3--:R-:W-:Y:S02]  /*63c50*/  HMMA.16816.F32.BF16 R16, R16, R26, R12 ;  /* 0x0000001a1010723c */ /* 0x008fe4000004180c */
[----:B------:R-:W2:Y:S04]  /*63c60*/  LDL.LU.64 R14, [R1+0x6330] ;  /* 0x00633000010e7983 */ /* 0x000ea80000300a00 */
[----:B------:R-:W2:-:S13]  /*63c70*/  LDL.LU.64 R12, [R1+0x6328] ;  /* 0x00632800010c7983 */ /* 0x000e9a0000300a00 */
[----:B------:R-:W-:Y:S04]  /*63c80*/  STL.64 [R1+0x8f0], R16 ;  /* 0x0008f01001007387 */ /* 0x000fe80000100a00 */
[----:B------:R0:W-:Y:S02]  /*63c90*/  STL.64 [R1+0x8f8], R18 ;  /* 0x0008f81201007387 */ /* 0x0001e40000100a00 */
[----:B0-----:R-:W-:Y:S02]  /*63ca0*/  IMAD.MOV.U32 R18, RZ, RZ, R2 ;  /* 0x000000ffff127224 */ /* 0x001fe400078e0002 */
[----:B------:R-:W-:Y:S02]  /*63cb0*/  IMAD.MOV.U32 R19, RZ, RZ, R0 ;  /* 0x000000ffff137224 */ /* 0x000fe400078e0000 */
[----:B------:R-:W-:-:S02]  /*63cc0*/  IMAD.MOV.U32 R2, RZ, RZ, R6 ;  /* 0x000000ffff027224 */ /* 0x000fc400078e0006 */
        /* <DEDUP_REMOVED lines=20> */
[----:B--2---:R-:W-:-:S15]  /*63e10*/  HMMA.16816.F32.BF16 R4, R12, R22, R4 ;  /* 0x000000160c04723c */ /* 0x004fde0000041804 */
[----:B------:R-:W-:-:S04]  /*63e20*/  NOP ;  /* 0x0000000000007918 */ /* 0x000fc80000000000 */
[----:B------:R-:W-:Y:S01]  /*63e30*/  IMAD.MOV.U32 R24, RZ, RZ, R4 ;  /* 0x000000ffff187224 */ /* 0x000fe200078e0004 */
[----:B------:R0:W-:Y:S01]  /*63e40*/  STL.64 [R1+0x8b8], R6 ;  /* 0x0008b80601007387 */ /* 0x0001e20000100a00 */
[----:B------:R-:W-:-:S03]  /*63e50*/  IMAD.MOV.U32 R25, RZ, RZ, R5 ;  /* 0x000000ffff197224 */ /* 0x000fc600078e0005 */
[----:B------:R-:W2:Y:S04]  /*63e60*/  LDL.LU R4, [R1+0x1a0] ;  /* 0x0001a00001047983 */ /* 0x000ea80000300800 */
[----:B------:R-:W2:Y:S04]  /*63e70*/  LDL.LU R5, [R1+0x1a4] ;  /* 0x0001a40001057983 */ /* 0x000ea80000300800 */
[----:B0-----:R-:W3:Y:S04]  /*63e80*/  LDL.LU R6, [R1+0x1a8] ;  /* 0x0001a80001067983 */ /* 0x001ee80000300800 */
[----:B------:R-:W3:Y:S04]  /*63e90*/  LDL.LU R7, [R1+0x1ac] ;  /* 0x0001ac0001077983 */ /* 0x000ee80000300800 */
[----:B------:R-:W4:Y:S04]  /*63ea0*/  LDL.LU R8, [R1+0x2c0] ;  /* 0x0002c00001087983 */ /* 0x000f280000300800 */
[----:B------:R-:W4:Y:S04]  /*63eb0*/  LDL.LU R9, [R1+0x2c4] ;  /* 0x0002c40001097983 */ /* 0x000f280000300800 */
[----:B------:R-:W2:Y:S04]  /*63ec0*/  LDL.LU R10, [R1+0x2c8] ;  /* 0x0002c800010a7983 */ /* 0x000ea80000300800 */
[----:B------:R-:W2:Y:S04]  /*63ed0*/  LDL.LU R11, [R1+0x2cc] ;  /* 0x0002cc00010b7983 */ /* 0x000ea80000300800 */
[----:B--2---:R0:W-:Y:S04]  /*63ee0*/  STL.64 [R1+0x62d0], R10 ;  /* 0x0062d00a01007387 */ /* 0x0041e80000100a00 */
[----:B----4-:R1:W-:Y:S04]  /*63ef0*/  STL.64 [R1+0x62c8], R8 ;  /* 0x0062c80801007387 */ /* 0x0103e80000100a00 */
[----:B0-----:R-:W2:Y:S04]  /*63f00*/  LDL.64 R10, [R1+0x18] ;  /* 0x00001800010a7983 */ /* 0x001ea80000100a00 */
[----:B--2---:R0:W-:Y:S04]  /*63f10*/  STL.64 [R1+0x62e0], R10 ;  /* 0x0062e00a01007387 */ /* 0x0041e80000100a00 */
[----:B-1----:R-:W2:Y:S04]  /*63f20*/  LDL.LU R8, [R1+0x2e0] ;  /* 0x0002e00001087983 */ /* 0x002ea80000300800 */
[----:B------:R-:W2:Y:S04]  /*63f30*/  LDL.LU R9, [R1+0x2e4] ;  /* 0x0002e40001097983 */ /* 0x000ea80000300800 */
[----:B0-----:R-:W2:Y:S04]  /*63f40*/  LDL.LU R10, [R1+0x2e8] ;  /* 0x0002e800010a7983 */ /* 0x001ea80000300800 */
[----:B------:R-:W2:Y:S04]  /*63f50*/  LDL.LU R11, [R1+0x2ec] ;  /* 0x0002ec00010b7983 */ /* 0x000ea80000300800 */
[----:B---3--:R0:W-:Y:S04]  /*63f60*/  STL.64 [R1+0x62c0], R6 ;  /* 0x0062c00601007387 */ /* 0x0081e80000100a00 */
[----:B------:R1:W-:Y:S04]  /*63f70*/  STL.64 [R1+0x62b8], R4 ;  /* 0x0062b80401007387 */ /* 0x0003e80000100a00 */
[----:B0-----:R-:W3:Y:S04]  /*63f80*/  LDL.64 R6, [R1+0x8] ;  /* 0x0000080001067983 */ /* 0x001ee80000100a00 */
[----:B---3--:R0:W-:Y:S04]  /*63f90*/  STL.64 [R1+0x62d8], R6 ;  /* 0x0062d80601007387 */ /* 0x0081e80000100a00 */
[----:B-1----:R-:W3:Y:S04]  /*63fa0*/  LDL.LU R4, [R1+0x2d0] ;  /* 0x0002d00001047983 */ /* 0x002ee80000300800 */
[----:B------:R-:W3:Y:S04]  /*63fb0*/  LDL.LU R5, [R1+0x2d4] ;  /* 0x0002d40001057983 */ /* 0x000ee80000300800 */
[----:B0-----:R-:W3:Y:S04]  /*63fc0*/  LDL.LU R6, [R1+0x2d8] ;  /* 0x0002d80001067983 */ /* 0x001ee80000300800 */
[----:B------:R-:W3:Y:S04]  /*63fd0*/  LDL.LU R7, [R1+0x2dc] ;  /* 0x0002dc0001077983 */ /* 0x000ee80000300800 */
[----:B------:R0:W-:Y:S04]  /*63fe0*/  STL.64 [R1+0x6268], R22 ;  /* 0x0062681601007387 */ /* 0x0001e80000100a00 */
[----:B0-----:R-:W4:Y:S01]  /*63ff0*/  LDL.64 R22, [R1+0x58] ;  /* 0x0000580001167983 */ /* 0x001f220000100a00 */
[C---:B--2---:R-:W-:Y:S03]  /*64000*/  HMMA.16816.F32.BF16 R8, R12.reuse, R18, R8 ;  /* 0x000000120c08723c */ /* 0x044fe60000041808 */
[----:B----4-:R0:W-:Y:S04]  /*64010*/  STL.64 [R1+0x6278], R22 ;  /* 0x0062781601007387 */ /* 0x0101e80000100a00 */
[----:B0-----:R-:W2:Y:S04]  /*64020*/  LDL.64 R22, [R1+0x78] ;  /* 0x0000780001167983 */ /* 0x001ea80000100a00 */
[----:B--2---:R-:W-:Y:S04]  /*64030*/  STL.64 [R1+0x6290], R22 ;  /* 0x0062901601007387 */ /* 0x004fe80000100a00 */
[----:B------:R-:W-:Y:S04]  /*64040*/  STL [R1+0x5e14], R25 ;  /* 0x005e141901007387 */ /* 0x000fe80000100800 */
[----:B------:R-:W-:Y:S04]  /*64050*/  STL [R1+0x5e10], R24 ;  /* 0x005e101801007387 */ /* 0x000fe80000100800 */
[----:B------:R-:W-:Y:S04]  /*64060*/  STL.64 [R1+0x8a0], R8 ;  /* 0x0008a00801007387 */ /* 0x000fe80000100a00 */
[----:B------:R0:W-:Y:S04]  /*64070*/  STL.64 [R1+0x8a8], R10 ;  /* 0x0008a80a01007387 */ /* 0x0001e80000100a00 */
[----:B0-----:R-:W3:Y:S04]  /*64080*/  LDL.LU.64 R10, [R1+0x62e0] ;  /* 0x0062e000010a7983 */ /* 0x001ee80000300a00 */
[----:B------:R0:W-:Y:S04]  /*64090*/  STL.64 [R1+0x6270], R18 ;  /* 0x0062701201007387 */ /* 0x0001e80000100a00 */
[----:B------:R-:W2:Y:S04]  /*640a0*/  LDL.LU R16, [R1+0x170] ;  /* 0x0001700001107983 */ /* 0x000ea80000300800 */
[----:B------:R-:W2:Y:S04]  /*640b0*/  LDL.LU R17, [R1+0x174] ;  /* 0x0001740001117983 */ /* 0x000ea80000300800 */
[----:B0-----:R-:W4:Y:S04]  /*640c0*/  LDL.LU R18, [R1+0x178] ;  /* 0x0001780001127983 */ /* 0x001f280000300800 */
[----:B------:R-:W4:Y:S04]  /*640d0*/  LDL.LU R19, [R1+0x17c] ;  /* 0x00017c0001137983 */ /* 0x000f280000300800 */
[----:B----4-:R-:W-:Y:S04]  /*640e0*/  STL.64 [R1+0x6288], R18 ;  /* 0x0062881201007387 */ /* 0x010fe80000100a00 */
[----:B--2---:R0:W-:Y:S04]  /*640f0*/  STL.64 [R1+0x6280], R16 ;  /* 0x0062801001007387 */ /* 0x0041e80000100a00 */
[----:B0-----:R-:W2:Y:S04]  /*64100*/  LDL.LU R16, [R1+0x180] ;  /* 0x0001800001107983 */ /* 0x001ea80000300800 */
[----:B------:R-:W2:Y:S04]  /*64110*/  LDL.LU R17, [R1+0x184] ;  /* 0x0001840001117983 */ /* 0x000ea80000300800 */
[----:B------:R-:W4:Y:S04]  /*64120*/  LDL.LU R18, [R1+0x188] ;  /* 0x0001880001127983 */ /* 0x000f280000300800 */
[----:B------:R-:W4:Y:S01]  /*64130*/  LDL.LU R19, [R1+0x18c] ;  /* 0x00018c0001137983 */ /* 0x000f220000300800 */
[----:B---3--:R-:W-:Y:S01]  /*64140*/  HMMA.16816.F32.BF16 R4, R12, R10, R4 ;  /* 0x0000000a0c04723c */ /* 0x008fe20000041804 */
[----:B------:R-:W-:-:S02]  /*64150*/  IMAD.MOV.U32 R22, RZ, RZ, R2 ;  /* 0x000000ffff167224 */ /* 0x000fc400078e0002 */
[----:B------:R-:W-:Y:S02]  /*64160*/  IMAD.MOV.U32 R23, RZ, RZ, R0 ;  /* 0x000000ffff177224 */ /* 0x000fe400078e0000 */
[----:B------:R-:W-:Y:S02]  /*64170*/  IMAD.MOV.U32 R2, RZ, RZ, R10 ;  /* 0x000000ffff027224 */ /* 0x000fe400078e000a */
[----:B------:R-:W-:Y:S01]  /*64180*/  IMAD.MOV.U32 R0, RZ, RZ, R11 ;  /* 0x000000ffff007224 */ /* 0x000fe200078e000b */
        /* <DEDUP_REMOVED lines=12> */
[----:B------:R-:W-:-:S15]  /*64250*/  IMAD.MOV.U32 R3, RZ, RZ, R7 ;  /* 0x000000ffff037224 */ /* 0x000fde00078e0007 */
[----:B------:R-:W-:-:S03]  /*64260*/  NOP ;  /* 0x0000000000007918 */ /* 0x000fc60000000000 */
[----:B------:R0:W-:Y:S04]  /*64270*/  STL.64 [R1+0x5a0], R8 ;  /* 0x0005a00801007387 */ /* 0x0001e80000100a00 */
[----:B------:R-:W-:Y:S01]  /*64280*/  STL.64 [R1+0x5a8], R10 ;  /* 0x0005a80a01007387 */ /* 0x000fe20000100a00 */
[----:B0-----:R-:W-:-:S03]  /*64290*/  IMAD.MOV.U32 R8, RZ, RZ, R6 ;  /* 0x000000ffff087224 */ /* 0x001fc600078e0006 */
[----:B------:R-:W3:Y:S04]  /*642a0*/  LDL.LU.64 R6, [R1+0x62c0] ;  /* 0x0062c00001067983 */ /* 0x000ee80000300a00 */
[----:B------:R-:W3:Y:S02]  /*642b0*/  LDL.LU.64 R4, [R1+0x62b8] ;  /* 0x0062b80001047983 */ /* 0x000ee40000300a00 */
        /* <DEDUP_REMOVED lines=8> */
[----:B0-----:R-:W3:Y:S04]  /*64340*/  LDL.LU R26, [R1+0x168] ;  /* 0x00016800011a7983 */ /* 0x001ee80000300800 */
[----:B------:R-:W3:Y:S01]  /*64350*/  LDL.LU R27, [R1+0x16c] ;  /* 0x00016c00011b7983 */ /* 0x000ee20000300800 */
[----:B-1----:R-:W-:-:S02]  /*64360*/  IMAD.MOV.U32 R14, RZ, RZ, R2 ;  /* 0x000000ffff0e7224 */ /* 0x002fc400078e0002 */
[----:B------:R-:W-:-:S05]  /*64370*/  IMAD.MOV.U32 R15, RZ, RZ, R0 ;  /* 0x000000ffff0f7224 */ /* 0x000fca00078e0000 */
[----:B------:R0:W-:Y:S04]  /*64380*/  STL.64 [R1+0x6260], R14 ;  /* 0x0062600e01007387 */ /* 0x0001e80000100a00 */
[----:B------:R-:W4:Y:S04]  /*64390*/  LDL.LU R12, [R1+0x150] ;  /* 0x00015000010c7983 */ /* 0x000f280000300800 */
[----:B------:R-:W4:Y:S04]  /*643a0*/  LDL.LU R13, [R1+0x154] ;  /* 0x00015400010d7983 */ /* 0x000f280000300800 */
[----:B0-----:R-:W4:Y:S04]  /*643b0*/  LDL.LU R14, [R1+0x158] ;  /* 0x00015800010e7983 */ /* 0x001f280000300800 */
[----:B------:R-:W4:Y:S01]  /*643c0*/  LDL.LU R15, [R1+0x15c] ;  /* 0x00015c00010f7983 */ /* 0x000f220000300800 */
[----:B--2---:R-:W-:Y:S03]  /*643d0*/  HMMA.16816.F32.BF16 R20, R4, R22, R16 ;  /* 0x000000160414723c */ /* 0x004fe60000041810 */
[----:B------:R-:W2:Y:S04]  /*643e0*/  LDL.LU.64 R18, [R1+0x62a0] ;  /* 0x0062a00001127983 */ /* 0x000ea80000300a00 */
[----:B------:R-:W2:-:S12]  /*643f0*/  LDL.LU.64 R16, [R1+0x6298] ;  /* 0x0062980001107983 */ /* 0x000e980000300a00 */
        /* <DEDUP_REMOVED lines=18> */
[----:B0-----:R-:W4:Y:S04]  /*64520*/  LDL.LU.64 R18, [R1+0x6270] ;  /* 0x0062700001127983 */ /* 0x001f280000300a00 */
[----:B------:R-:W3:Y:S02]  /*64530*/  LDL.LU.64 R22, [R1+0x6268] ;  /* 0x0062680001167983 */ /* 0x000ee40000300a00 */
[----:B---3--:R-:W-:Y:S02]  /*64540*/  HMMA.16816.F32.BF16 R24, R4, R22, R24 ;  /* 0x000000160418723c */ /* 0x008fe40000041818 */
[----:B------:R0:W-:-:S15]  /*64550*/  STL.64 [R1+0x61f8], R22 ;  /* 0x0061f81601007387 */ /* 0x0001de0000100a00 */
[----:B------:R-:W-:Y:S02]  /*64560*/  NOP ;  /* 0x0000000000007918 */ /* 0x000fe40000000000 */
[----:B------:R-:W-:Y:S04]  /*64570*/  STL.64 [R1+0x590], R24 ;  /* 0x0005901801007387 */ /* 0x000fe80000100a00 */
[----:B------:R1:W-:Y:S01]  /*64580*/  STL.64 [R1+0x598], R26 ;  /* 0x0005981a01007387 */ /* 0x0003e20000100a00 */
[----:B0-----:R-:W-:Y:S02]  /*64590*/  IMAD.MOV.U32 R23, RZ, RZ, R9 ;  /* 0x000000ffff177224 */ /* 0x001fe400078e0009 */
[----:B-1----:R-:W-:Y:S02]  /*645a0*/  IMAD.MOV.U32 R26, RZ, RZ, R8 ;  /* 0x000000ffff1a7224 */ /* 0x002fe400078e0008 */
[----:B------:R-:W-:-:S05]  /*645b0*/  IMAD.MOV.U32 R27, RZ, RZ, R3 ;  /* 0x000000ffff1b7224 */ /* 0x000fca00078e0003 */
[----:B------:R0:W-:Y:S04]  /*645c0*/  STL.64 [R1+0x6258], R26 ;  /* 0x0062581a01007387 */ /* 0x0001e80000100a00 */
[----:B------:R-:W2:Y:S04]  /*645d0*/  LDL.LU R24, [R1+0x140] ;  /* 0x0001400001187983 */ /* 0x000ea80000300800 */
[----:B------:R-:W2:Y:S01]  /*645e0*/  LDL.LU R25, [R1+0x144] ;  /* 0x0001440001197983 */ /* 0x000ea20000300800 */
[----:B------:R-:W-:-:S03]  /*645f0*/  IMAD.MOV.U32 R22, RZ, RZ, R10 ;  /* 0x000000ffff167224 */ /* 0x000fc600078e000a */
[----:B0-----:R-:W2:Y:S04]  /*64600*/  LDL.LU R26, [R1+0x148] ;  /* 0x00014800011a7983 */ /* 0x001ea80000300800 */
[----:B------:R-:W2:Y:S04]  /*64610*/  LDL.LU R27, [R1+0x14c] ;  /* 0x00014c00011b7983 */ /* 0x000ea80000300800 */
[----:B------:R-:W3:Y:S04]  /*64620*/  LDL.LU R8, [R1+0xb0] ;  /* 0x0000b00001087983 */ /* 0x000ee80000300800 */
[----:B------:R-:W3:Y:S04]  /*64630*/  LDL.LU R9, [R1+0xb4] ;  /* 0x0000b40001097983 */ /* 0x000ee80000300800 */
[----:B------:R-:W2:Y:S04]  /*64640*/  LDL.LU R10, [R1+0xb8] ;  /* 0x0000b800010a7983 */ /* 0x000ea80000300800 */
[----:B------:R-:W2:Y:S01]  /*64650*/  LDL.LU R11, [R1+0xbc] ;  /* 0x0000bc00010b7983 */ /* 0x000ea20000300800 */
[----:B----4-:R-:W-:Y:S03]  /*64660*/  HMMA.16816.F32.BF16 R12, R4, R18, R12 ;  /* 0x00000012040c723c */ /* 0x010fe6000004180c */
[----:B--2---:R-:W-:Y:S04]  /*64670*/  STL.64 [R1+0x6250], R10 ;  /* 0x0062500a01007387 */ /* 0x004fe80000100a00 */
[----:B---3--:R0:W-:Y:S04]  /*64680*/  STL.64 [R1+0x6248], R8 ;  /* 0x0062480801007387 */ /* 0x0081e80000100a00 */
        /* <DEDUP_REMOVED lines=9> */
[----:B------:R-:W-:Y:S04]  /*64720*/  STL.64 [R1+0x890], R12 ;  /* 0x0008900c01007387 */ /* 0x000fe80000100a00 */
[----:B------:R0:W-:Y:S04]  /*64730*/  STL.64 [R1+0x898], R14 ;  /* 0x0008980e01007387 */ /* 0x0001e80000100a00 */
[----:B0-----:R-:W4:Y:S04]  /*64740*/  LDL.LU.64 R14, [R1+0x6260] ;  /* 0x00626000010e7983 */ /* 0x001f280000300a00 */
[----:B------:R0:W-:Y:S04]  /*64750*/  STL.64 [R1+0x61f0], R18 ;  /* 0x0061f01201007387 */ /* 0x0001e80000100a00 */
[----:B------:R-:W2:Y:S04]  /*64760*/  LDL.LU R16, [R1+0x30] ;  /* 0x0000300001107983 */ /* 0x000ea80000300800 */
[----:B------:R-:W2:Y:S04]  /*64770*/  LDL.LU R17, [R1+0x34] ;  /* 0x0000340001117983 */ /* 0x000ea80000300800 */
[----:B0-----:R-:W2:Y:S04]  /*64780*/  LDL.LU R18, [R1+0x38] ;  /* 0x0000380001127983 */ /* 0x001ea80000300800 */
        /* <DEDUP_REMOVED lines=23> */
[----:B------:R-:W4:Y:S04]  /*64900*/  LDL.LU.64 R10, [R1+0x6250] ;  /* 0x00625000010a7983 */ /* 0x000f280000300a00 */
[----:B------:R-:W4:-:S12]  /*64910*/  LDL.LU.64 R8, [R1+0x6248] ;  /* 0x0062480001087983 */ /* 0x000f180000300a00 */
[----:B------:R-:W-:Y:S04]  /*64920*/  STL.64 [R1+0xac0], R24 ;  /* 0x000ac01801007387 */ /* 0x000fe80000100a00 */
[----:B------:R0:W-:Y:S04]  /*64930*/  STL.64 [R1+0xac8], R26 ;  /* 0x000ac81a01007387 */ /* 0x0001e80000100a00 */
[----:B0-----:R-:W4:Y:S02]  /*64940*/  LDL.LU.64 R26, [R1+0x6240] ;  /* 0x00624000011a7983 */ /* 0x001f240000300a00 */
[----:B----4-:R-:W-:Y:S02]  /*64950*/  HMMA.16816.F32.BF16 R4, R4, R26, R8 ;  /* 0x0000001a0404723c */ /* 0x010fe40000041808 */
[----:B------:R-:W3:Y:S04]  /*64960*/  LDL.LU.64 R10, [R1+0x6238] ;  /* 0x00623800010a7983 */ /* 0x000ee80000300a00 */
[----:B------:R-:W3:-:S13]  /*64970*/  LDL.LU.64 R8, [R1+0x6230] ;  /* 0x0062300001087983 */ /* 0x000eda0000300a00 */
[----:B------:R0:W-:Y:S04]  /*64980*/  STL.64 [R1+0xab0], R4 ;  /* 0x000ab00401007387 */ /* 0x0001e80000100a00 */
[----:B------:R1:W-:Y:S04]  /*64990*/  STL.64 [R1+0xab8], R6 ;  /* 0x000ab80601007387 */ /* 0x0003e80000100a00 */
        /* <DEDUP_REMOVED lines=23> */
[----:B------:R-:W3:Y:S01]  /*64b10*/  LDL R3, [R1+0x3bf8] ;  /* 0x003bf80001037983 */ /* 0x000ee20000100800 */
[----:B--2---:R-:W-:-:S15]  /*64b20*/  HMMA.16816.F32.BF16 R16, R8, R22, R16 ;  /* 0x000000160810723c */ /* 0x004fde0000041810 */
[----:B------:R-:W-:-:S04]  /*64b30*/  NOP ;  /* 0x0000000000007918 */ /* 0x000fc80000000000 */
[----:B------:R-:W-:Y:S04]  /*64b40*/  STL.64 [R1+0xbc0], R16 ;  /* 0x000bc01001007387 */ /* 0x000fe80000100a00 */
[----:B------:R0:W-:Y:S04]  /*64b50*/  STL.64 [R1+0xbc8], R18 ;  /* 0x000bc81201007387 */ /* 0x0001e80000100a00 */
[----:B0-----:R-:W2:Y:S01]  /*64b60*/  LDL.LU.64 R18, [R1+0x61f0] ;  /* 0x0061f00001127983 */ /* 0x001ea20000300a00 */
[----:B------:R-:W-:Y:S02]  /*64b70*/  IMAD.MOV.U32 R2, RZ, RZ, R22 ;  /* 0x000000ffff027224 */ /* 0x000fe400078e0016 */
[----:B------:R-:W-:-:S02]  /*64b80*/  IMAD.MOV.U32 R0, RZ, RZ, R23 ;  /* 0x000000ffff007224 */ /* 0x000fc400078e0017 */
[----:B------:R-:W0:Y:S04]  /*64b90*/  LDSM.16.MT88.4 R20, [R29+UR5+0xc280] ;  /* 0x00c280051d14783b */ /* 0x000e280008004200 */
[----:B0-----:R-:W-:Y:S04]  /*64ba0*/  STL.64 [R1+0x61e0], R22 ;  /* 0x0061e01601007387 */ /* 0x001fe80000100a00 */
[----:B------:R0:W-:Y:S04]  /*64bb0*/  STL.64 [R1+0x61d8], R20 ;  /* 0x0061d81401007387 */ /* 0x0001e80000100a00 */
[----:B0-----:R-:W4:Y:S04]  /*64bc0*/  LDL.LU R20, [R1+0x2b0] ;  /* 0x0002b00001147983 */ /* 0x001f280000300800 */
[----:B------:R-:W4:Y:S04]  /*64bd0*/  LDL.LU R21, [R1+0x2b4] ;  /* 0x0002b40001157983 */ /* 0x000f280000300800 */
[----:B------:R-:W4:Y:S04]  /*64be0*/  LDL.LU R22, [R1+0x2b8] ;  /* 0x0002b80001167983 */ /* 0x000f280000300800 */
[----:B------:R-:W4:Y:S01]  /*64bf0*/  LDL.LU R23, [R1+0x2bc] ;  /* 0x0002bc0001177983 */ /* 0x000f220000300800 */
[----:B--2---:R-:W-:Y:S03]  /*64c00*/  HMMA.16816.F32.BF16 R16, R8, R18, R12 ;  /* 0x000000120810723c */ /* 0x004fe6000004180c */
[----:B------:R-:W4:-:S15]  /*64c10*/  LDL.LU.64 R14, [R1+0x61e8] ;  /* 0x0061e800010e7983 */ /* 0x000f1e0000300a00 */
[----:B------:R-:W-:Y:S01]  /*64c20*/  NOP ;  /* 0x0000000000007918 */ /* 0x000fe20000000000 */
        /* <DEDUP_REMOVED lines=9> */
[----:B----4-:R-:W-:Y:S03]  /*64cc0*/  HMMA.16816.F32.BF16 R12, R8, R14, R20 ;  /* 0x0000000e080c723c */ /* 0x010fe60000041814 */
[----:B------:R-:W4:-:S15]  /*64cd0*/  LDL.LU R20, [R1+0x3d0] ;  /* 0x0003d00001147983 */ /* 0x000f1e0000300800 */
[----:B------:R-:W-:Y:S01]  /*64ce0*/  NOP ;  /* 0x0000000000007918 */ /* 0x000fe20000000000 */
[----:B------:R-:W-:Y:S04]  /*64cf0*/  STL.64 [R1+0xba0], R12 ;  /* 0x000ba00c01007387 */ /* 0x000fe80000100a00 */
[----:B------:R-:W-:Y:S04]  /*64d00*/  STL.64 [R1+0xba8], R14 ;  /* 0x000ba80e01007387 */ /* 0x000fe80000100a00 */
[----:B------:R-:W0:Y:S04]  /*64d10*/  LDSM.16.MT88.4 R12, [R29+UR5+0xc380] ;  /* 0x00c380051d0c783b */ /* 0x000e280008004200 */
[----:B------:R-:W4:Y:S04]  /*64d20*/  LDL.LU R21, [R1+0x3d4] ;  /* 0x0003d40001157983 */ /* 0x000f280000300800 */
[----:B------:R-:W4:Y:S04]  /*64d30*/  LDL.LU R22, [R1+0x3d8] ;  /* 0x0003d80001167983 */ /* 0x000f280000300800 */
[----:B------:R-:W4:Y:S04]  /*64d40*/  LDL.LU R23, [R1+0x3dc] ;  /* 0x0003dc0001177983 */ /* 0x000f280000300800 */
[----:B0-----:R0:W-:Y:S04]  /*64d50*/  STL.64 [R1+0x60e8], R14 ;  /* 0x0060e80e01007387 */ /* 0x0011e80000100a00 */
[----:B------:R1:W-:Y:S04]  /*64d60*/  STL.64 [R1+0x60e0], R12 ;  /* 0x0060e00c01007387 */ /* 0x0003e80000100a00 */
[----:B0-----:R-:W2:Y:S04]  /*64d70*/  LDL.64 R14, [R1+0x8] ;  /* 0x00000800010e7983 */ /* 0x001ea80000100a00 */
[----:B------:R-:W-:Y:S01]  /*64d80*/  STL [R1+0x5f68], R29 ;  /* 0x005f681d01007387 */ /* 0x000fe20000100800 */
[----:B--2---:R-:W-:Y:S03]  /*64d90*/  HMMA.16816.F32.BF16 R16, R8, R14, R16 ;  /* 0x0000000e0810723c */ /* 0x004fe60000041810 */
[----:B------:R0:W-:Y:S04]  /*64da0*/  STL.64 [R1+0x61b8], R14 ;  /* 0x0061b80e01007387 */ /* 0x0001e80000100a00 */
[----:B-1----:R-:W2:-:S12]  /*64db0*/  LDL.LU R12, [R1+0x4d0] ;  /* 0x0004d000010c7983 */ /* 0x002e980000300800 */
[----:B------:R-:W-:Y:S04]  /*64dc0*/  STL.64 [R1+0xb90], R16 ;  /* 0x000b901001007387 */ /* 0x000fe80000100a00 */
[----:B------:R1:W-:Y:S04]  /*64dd0*/  STL.64 [R1+0xb98], R18 ;  /* 0x000b981201007387 */ /* 0x0003e80000100a00 */
[----:B------:R-:W2:Y:S04]  /*64de0*/  LDL.LU R13, [R1+0x4d4] ;  /* 0x0004d400010d7983 */ /* 0x000ea80000300800 */
[----:B0-----:R-:W2:Y:S04]  /*64df0*/  LDL.LU R14, [R1+0x4d8] ;  /* 0x0004d800010e7983 */ /* 0x001ea80000300800 */
[----:B------:R-:W2:Y:S04]  /*64e00*/  LDL.LU R15, [R1+0x4dc] ;  /* 0x0004dc00010f7983 */ /* 0x000ea80000300800 */
[----:B--2---:R0:W-:Y:S04]  /*64e10*/  STL.64 [R1+0x61c8], R14 ;  /* 0x0061c80e01007387 */ /* 0x0041e80000100a00 */
[----:B------:R-:W-:Y:S04]  /*64e20*/  STL.64 [R1+0x61c0], R12 ;  /* 0x0061c00c01007387 */ /* 0x000fe80000100a00 */
[----:B-1----:R-:W2:Y:S01]  /*64e30*/  LDL.64 R18, [R1+0x58] ;  /* 0x0000580001127983 */ /* 0x002ea20000100a00 */
[----:B0-----:R-:W-:-:S02]  /*64e40*/  IMAD.MOV.U32 R14, RZ, RZ, R5 ;  /* 0x000000ffff0e7224 */ /* 0x001fc400078e0005 */
[----:B------:R-:W-:Y:S02]  /*64e50*/  IMAD.MOV.U32 R15, RZ, RZ, R4 ;  /* 0x000000ffff0f7224 */ /* 0x000fe400078e0004 */
[----:B---3--:R-:W0:Y:S04]  /*64e60*/  LDSM.16.MT88.4 R4, [R3+UR5+0xc000] ;  /* 0x00c000050304783b */ /* 0x008e280008004200 */
[----:B--2---:R1:W-:Y:S04]  /*64e70*/  STL.64 [R1+0x61b0], R18 ;  /* 0x0061b01201007387 */ /* 0x0043e80000100a00 */
[----:B-1----:R-:W2:Y:S01]  /*64e80*/  LDL.64 R18, [R1+0x78] ;  /* 0x0000780001127983 */ /* 0x002ea20000100a00 */
[----:B----4-:R-:W-:Y:S03]  /*64e90*/  HMMA.16816.F32.BF16 R8, R8, R26, R20 ;  /* 0x0000001a0808723c */ /* 0x010fe60000041814 */
[----:B--2---:R1:W-:Y:S04]  /*64ea0*/  STL.64 [R1+0x61d0], R18 ;  /* 0x0061d01201007387 */ /* 0x0043e80000100a00 */
[----:B------:R-:W2:Y:S04]  /*64eb0*/  LDL.LU R16, [R1+0x4e0] ;  /* 0x0004e00001107983 */ /* 0x000ea80000300800 */
[----:B------:R-:W2:Y:S04]  /*64ec0*/  LDL.LU R17, [R1+0x4e4] ;  /* 0x0004e40001117983 */ /* 0x000ea80000300800 */
[----:B-1----:R-:W2:Y:S04]  /*64ed0*/  LDL.LU R18, [R1+0x4e8] ;  /* 0x0004e80001127983 */ /* 0x002ea80000300800 */
[----:B------:R-:W2:Y:S04]  /*64ee0*/  LDL.LU R19, [R1+0x4ec] ;  /* 0x0004ec0001137983 */ /* 0x000ea80000300800 */
[----:B0-----:R-:W-:Y:S04]  /*64ef0*/  STL.64 [R1+0x6058], R6 ;  /* 0x0060580601007387 */ /* 0x001fe80000100a00 */
[----:B------:R0:W-:Y:S04]  /*64f00*/  STL.64 [R1+0x6050], R4 ;  /* 0x0060500401007387 */ /* 0x0001e80000100a00 */
[----:B0-----:R-:W3:Y:S04]  /*64f10*/  LDL.LU R4, [R1+0x4c0] ;  /* 0x0004c00001047983 */ /* 0x001ee80000300800 */
[----:B------:R-:W3:Y:S04]  /*64f20*/  LDL.LU R5, [R1+0x4c4] ;  /* 0x0004c40001057983 */ /* 0x000ee80000300800 */
[----:B------:R-:W3:Y:S04]  /*64f30*/  LDL.LU R6, [R1+0x4c8] ;  /* 0x0004c80001067983 */ /* 0x000ee80000300800 */
[----:B------:R-:W3:Y:S04]  /*64f40*/  LDL.LU R7, [R1+0x4cc] ;  /* 0x0004cc0001077983 */ /* 0x000ee80000300800 */
[----:B------:R-:W2:Y:S04]  /*64f50*/  LDL.LU.64 R22, [R1+0x61e0] ;  /* 0x0061e00001167983 */ /* 0x000ea80000300a00 */
[----:B------:R-:W2:Y:S04]  /*64f60*/  LDL.LU.64 R20, [R1+0x61d8] ;  /* 0x0061d80001147983 */ /* 0x000ea80000300a00 */
[----:B------:R0:W-:Y:S04]  /*64f70*/  STL.64 [R1+0x6180], R26 ;  /* 0x0061801a01007387 */ /* 0x0001e80000100a00 */
[----:B0-----:R-:W4:Y:S04]  /*64f80*/  LDL.64 R26, [R1+0x28] ;  /* 0x00002800011a7983 */ /* 0x001f280000100a00 */
[----:B------:R-:W-:Y:S04]  /*64f90*/  STL.64 [R1+0xaa0], R8 ;  /* 0x000aa00801007387 */ /* 0x000fe80000100a00 */
[----:B------:R-:W-:Y:S04]  /*64fa0*/  STL.64 [R1+0xaa8], R10 ;  /* 0x000aa80a01007387 */ /* 0x000fe80000100a00 */
[----:B------:R-:W0:Y:S04]  /*64fb0*/  LDSM.16.MT88.4 R8, [R3+UR5+0xc080] ;  /* 0x00c080050308783b */ /* 0x000e280008004200 */
[----:B----4-:R-:W-:Y:S04]  /*64fc0*/  STL.64 [R1+0x6198], R26 ;  /* 0x0061981a01007387 */ /* 0x010fe80000100a00 */
[----:B0-----:R-:W-:Y:S04]  /*64fd0*/  STL.64 [R1+0x5fe0], R10 ;  /* 0x005fe00a01007387 */ /* 0x001fe80000100a00 */
[----:B------:R0:W-:Y:S04]  /*64fe0*/  STL.64 [R1+0x5fd8], R8 ;  /* 0x005fd80801007387 */ /* 0x0001e80000100a00 */
[----:B0-----:R-:W4:Y:S04]  /*64ff0*/  LDL.LU R8, [R1+0x490] ;  /* 0x0004900001087983 */ /* 0x001f280000300800 */
[----:B------:R-:W4:Y:S04]  /*65000*/  LDL.LU R9, [R1+0x494] ;  /* 0x0004940001097983 */ /* 0x000f280000300800 */
[----:B------:R-:W3:Y:S04]  /*65010*/  LDL.LU R10, [R1+0x498] ;  /* 0x00049800010a7983 */ /* 0x000ee80000300800 */
[----:B------:R-:W3:Y:S01]  /*65020*/  LDL.LU R11, [R1+0x49c] ;  /* 0x00049c00010b7983 */ /* 0x000ee20000300800 */
[C---:B--2---:R-:W-:Y:S03]  /*65030*/  HMMA.16816.F32.BF16 R12, R20.reuse, R14, R16 ;  /* 0x0000000e140c723c */ /* 0x044fe60000041810 */
[----:B---3--:R-:W-:Y:S04]  /*65040*/  STL.64 [R1+0x6190], R10 ;  /* 0x0061900a01007387 */ /* 0x008fe80000100a00 */
[----:B----4-:R0:W-:Y:S04]  /*65050*/  STL.64 [R1+0x6188], R8 ;  /* 0x0061880801007387 */ /* 0x0101e80000100a00 */
        /* <DEDUP_REMOVED lines=10> */
[----:B------:R-:W3:Y:S04]  /*65100*/  LDL.LU.64 R18, [R1+0x61d0] ;  /* 0x0061d00001127983 */ /* 0x000ee80000300a00 */
[----:B------:R-:W-:Y:S04]  /*65110*/  STL.64 [R1+0xa90], R12 ;  /* 0x000a900c01007387 */ /* 0x000fe80000100a00 */
[----:B------:R0:W-:Y:S04]  /*65120*/  STL.64 [R1+0xa98], R14 ;  /* 0x000a980e01007387 */ /* 0x0001e80000100a00 */
[----:B0-----:R-:W3:Y:S04]  /*65130*/  LDL.LU.64 R14, [R1+0x61c8] ;  /* 0x0061c800010e7983 */ /* 0x001ee80000300a00 */
[----:B------:R-:W3:Y:S02]  /*65140*/  LDL.LU.64 R12, [R1+0x61c0] ;  /* 0x0061c000010c7983 */ /* 0x000ee40000300a00 */
[----:B---3--:R-:W-:Y:S01]  /*65150*/  HMMA.16816.F32.BF16 R12, R20, R18, R12 ;  /* 0x00000012140c723c */ /* 0x008fe2000004180c */
[----:B------:R-:W-:-:S15]  /*65160*/  IMAD.MOV.U32 R3, RZ, RZ, R19 ;  /* 0x000000ffff037224 */ /* 0x000fde00078e0013 */
[----:B------:R-:W-:-:S03]  /*65170*/  NOP ;  /* 0x0000000000007918 */ /* 0x000fc60000000000 */
        /* <DEDUP_REMOVED lines=15> */
[----:B------:R-:W4:Y:S01]  /*65270*/  LDL.LU R16, [R1+0x480] ;  /* 0x0004800001107983 */ /* 0x000f220000300800 */
[----:B------:R-:W-:-:S03]  /*65280*/  IMAD.MOV.U32 R2, RZ, RZ, R18 ;  /* 0x000000ffff027224 */ /* 0x000fc600078e0012 */
[----:B------:R-:W4:Y:S01]  /*65290*/  LDL.LU R17, [R1+0x484] ;  /* 0x0004840001117983 */ /* 0x000f220000300800 */
[----:B------:R-:W-:-:S03]  /*652a0*/  IMAD.MOV.U32 R0, RZ, RZ, R19 ;  /* 0x000000ffff007224 */ /* 0x000fc600078e0013 */
[----:B------:R-:W4:Y:S04]  /*652b0*/  LDL.LU R18, [R1+0x488] ;  /* 0x0004880001127983 */ /* 0x000f280000300800 */
[----:B------:R-:W4:Y:S01]  /*652c0*/  LDL.LU R19, [R1+0x48c] ;  /* 0x00048c0001137983 */ /* 0x000f220000300800 */
[C---:B--2---:R-:W-:Y:S03]  /*652d0*/  HMMA.16816.F32.BF16 R24, R20.reuse, R26, R8 ;  /* 0x0000001a1418723c */ /* 0x044fe60000041808 */
[----:B---3--:R0:W-:Y:S04]  /*652e0*/  STL.64 [R1+0x60f8], R6 ;  /* 0x0060f80601007387 */ /* 0x0081e80000100a00 */
[----:B----4-:R-:W-:Y:S04]  /*652f0*/  STL.64 [R1+0x60f0], R4 ;  /* 0x0060f00401007387 */ /* 0x010fe80000100a00 */
[----:B0-----:R-:W2:Y:S04]  /*65300*/  LDL.64 R6, [R1+0x18] ;  /* 0x0000180001067983 */ /* 0x001ea80000100a00 */
        /* <DEDUP_REMOVED lines=10> */
[----:B------:R-:W3:Y:S01]  /*653b0*/  LDL.LU.64 R8, [R1+0x6188] ;  /* 0x0061880001087983 */ /* 0x000ee20000300a00 */
[----:B------:R-:W-:-:S02]  /*653c0*/  IMAD.MOV.U32 R5, RZ, RZ, R26 ;  /* 0x000000ffff057224 */ /* 0x000fc400078e001a */
[----:B------:R-:W-:Y:S02]  /*653d0*/  IMAD.MOV.U32 R4, RZ, RZ, R27 ;  /* 0x000000ffff047224 */ /* 0x000fe400078e001b */
[----:B------:R-:W4:Y:S04]  /*653e0*/  LDL.LU.64 R26, [R1+0x6180] ;  /* 0x00618000011a7983 */ /* 0x000f280000300a00 */
[----:B--2---:R0:W-:Y:S01]  /*653f0*/  STL.64 [R1+0x6108], R6 ;  /* 0x0061080601007387 */ /* 0x0041e20000100a00 */
[----:B---3--:R-:W-:Y:S01]  /*65400*/  HMMA.16816.F32.BF16 R8, R20, R6, R8 ;  /* 0x000000061408723c */ /* 0x008fe20000041808 */
[----:B0-----:R-:W-:Y:S02]  /*65410*/  IMAD.MOV.U32 R6, RZ, RZ, R5 ;  /* 0x000000ffff067224 */ /* 0x001fe400078e0005 */
[----:B------:R-:W-:-:S15]  /*65420*/  IMAD.MOV.U32 R7, RZ, RZ, R4 ;  /* 0x000000ffff077224 */ /* 0x000fde00078e0004 */
[----:B------:R-:W-:Y:S01]  /*65430*/  NOP ;  /* 0x0000000000007918 */ /* 0x000fe20000000000 */
[----:B------:R-:W-:Y:S04]  /*65440*/  STL.64 [R1+0xa40], R8 ;  /* 0x000a400801007387 */ /* 0x000fe80000100a00 */
[----:B------:R-:W-:Y:S04]  /*65450*/  STL.64 [R1+0xa48], R10 ;  /* 0x000a480a01007387 */ /* 0x000fe80000100a00 */
[----:B------:R0:W-:Y:S04]  /*65460*/  STL.64 [R1+0x6120], R6 ;  /* 0x0061200601007387 */ /* 0x0001e80000100a00 */
[----:B------:R-:W2:Y:S04]  /*65470*/  LDL.LU R4, [R1+0x380] ;  /* 0x0003800001047983 */ /* 0x000ea80000300800 */
[----:B------:R-:W2:Y:S04]  /*65480*/  LDL.LU R5, [R1+0x384] ;  /* 0x0003840001057983 */ /* 0x000ea80000300800 */
[----:B0-----:R-:W3:Y:S04]  /*65490*/  LDL.LU R6, [R1+0x388] ;  /* 0x0003880001067983 */ /* 0x001ee80000300800 */
        /* <DEDUP_REMOVED lines=12> */
[----:B---3--:R0:W-:Y:S04]  /*65560*/  STL.64 [R1+0x6140], R6 ;  /* 0x0061400601007387 */ /* 0x0081e80000100a00 */
[----:B--2---:R-:W-:Y:S01]  /*65570*/  STL.64 [R1+0x6138], R4 ;  /* 0x0061380401007387 */ /* 0x004fe20000100a00 */
[----:B0-----:R-:W-:-:S02]  /*65580*/  IMAD.MOV.U32 R6, RZ, RZ, R12 ;  /* 0x000000ffff067224 */ /* 0x001fc400078e000c */
[----:B------:R-:W-:-:S05]  /*65590*/  IMAD.MOV.U32 R7, RZ, RZ, R3 ;  /* 0x000000ffff077224 */ /* 0x000fca00078e0003 */
[----:B------:R0:W-:Y:S04]  /*655a0*/  STL.64 [R1+0x6158], R6 ;  /* 0x0061580601007387 */ /* 0x0001e80000100a00 */
[----:B0-----:R-:W2:Y:S04]  /*655b0*/  LDL.64 R6, [R1+0x88] ;  /* 0x0000880001067983 */ /* 0x001ea80000100a00 */
[----:B------:R-:W-:Y:S04]  /*655c0*/  STL.64 [R1+0xa30], R16 ;  /* 0x000a301001007387 */ /* 0x000fe80000100a00 */
[----:B------:R0:W-:Y:S04]  /*655d0*/  STL.64 [R1+0xa38], R18 ;  /* 0x000a381201007387 */ /* 0x0001e80000100a00 */
[----:B0-----:R-:W3:Y:S04]  /*655e0*/  LDL.LU.64 R18, [R1+0x6178] ;  /* 0x0061780001127983 */ /* 0x001ee80000300a00 */
[----:B------:R-:W3:Y:S04]  /*655f0*/  LDL.LU.64 R16, [R1+0x6170] ;  /* 0x0061700001107983 */ /* 0x000ee80000300a00 */
        /* <DEDUP_REMOVED lines=17> */
[----:B----4-:R-:W-:Y:S03]  /*65710*/  HMMA.16816.F32.BF16 R20, R20, R26, R8 ;  /* 0x0000001a1414723c */ /* 0x010fe60000041808 */
[----:B--2---:R-:W-:Y:S04]  /*65720*/  STL.64 [R1+0x6168], R14 ;  /* 0x0061680e01007387 */ /* 0x004fe80000100a00 */
[----:B------:R0:W-:Y:S04]  /*65730*/  STL.64 [R1+0x6160], R12 ;  /* 0x0061600c01007387 */ /* 0x0001e80000100a00 */
[----:B0-----:R-:W3:Y:S04]  /*65740*/  LDL.LU R12, [R1+0x3b0] ;  /* 0x0003b000010c7983 */ /* 0x001ee80000300800 */
[----:B------:R-:W3:Y:S04]  /*65750*/  LDL.LU R13, [R1+0x3b4] ;  /* 0x0003b400010d7983 */ /* 0x000ee80000300800 */
[----:B------:R-:W3:Y:S04]  /*65760*/  LDL.LU R14, [R1+0x3b8] ;  /* 0x0003b800010e7983 */ /* 0x000ee80000300800 */
[----:B------:R-:W3:Y:S04]  /*65770*/  LDL.LU R15, [R1+0x3bc] ;  /* 0x0003bc00010f7983 */ /* 0x000ee80000300800 */
[----:B------:R-:W2:Y:S04]  /*65780*/  LDL.LU R8, [R1+0x1e0] ;  /* 0x0001e00001087983 */ /* 0x000ea80000300800 */
[----:B------:R-:W-:Y:S04]  /*65790*/  STL.64 [R1+0x970], R20 ;  /* 0x0009701401007387 */ /* 0x000fe80000100a00 */
[----:B------:R0:W-:Y:S04]  /*657a0*/  STL.64 [R1+0x978], R22 ;  /* 0x0009781601007387 */ /* 0x0001e80000100a00 */
[----:B------:R-:W2:Y:S04]  /*657b0*/  LDL.LU R9, [R1+0x1e4] ;  /* 0x0001e40001097983 */ /* 0x000ea80000300800 */
[----:B------:R-:W4:Y:S04]  /*657c0*/  LDL.LU R10, [R1+0x1e8] ;  /* 0x0001e800010a7983 */ /* 0x000f280000300800 */
[----:B------:R-:W4:Y:S01]  /*657d0*/  LDL.LU R11, [R1+0x1ec] ;  /* 0x0001ec00010b7983 */ /* 0x000f220000300800 */
[----:B------:R-:W-:Y:S01]  /*657e0*/  IMAD.MOV.U32 R3, RZ, RZ, R7 ;  /* 0x000000ffff037224 */ /* 0x000fe200078e0007 */
[----:B---3--:R-:W-:Y:S02]  /*657f0*/  HMMA.16816.F32.BF16 R12, R16, R6, R12 ;  /* 0x00000006100c723c */ /* 0x008fe4000004180c */
[----:B----4-:R-:W-:Y:S04]  /*65800*/  STL.64 [R1+0x6010], R10 ;  /* 0x0060100a01007387 */ /* 0x010fe80000100a00 */
[----:B--2---:R1:W-:Y:S04]  /*65810*/  STL.64 [R1+0x6008], R8 ;  /* 0x0060080801007387 */ /* 0x0043e80000100a00 */
[----:B0-----:R-:W2:Y:S09]  /*65820*/  LDL.64 R22, [R1+0x48] ;  /* 0x0000480001167983 */ /* 0x001eb20000100a00 */
[----:B------:R-:W-:Y:S04]  /*65830*/  STL.64 [R1+0x960], R12 ;  /* 0x0009600c01007387 */ /* 0x000fe80000100a00 */
[----:B------:R0:W-:Y:S01]  /*65840*/  STL.64 [R1+0x968], R14 ;  /* 0x0009680e01007387 */ /* 0x0001e20000100a00 */
[----:B-1----:R-:W-:-:S03]  /*65850*/  IMAD.MOV.U32 R8, RZ, RZ, R6 ;  /* 0x000000ffff087224 */ /* 0x002fc600078e0006 */
        /* <DEDUP_REMOVED lines=8> */
[----:B0-----:R-:W4:Y:S04]  /*658e0*/  LDL.LU.64 R6, [R1+0x6140] ;  /* 0x0061400001067983 */ /* 0x001f280000300a00 */
[----:B------:R-:W4:Y:S01]  /*658f0*/  LDL.LU.64 R4, [R1+0x6138] ;  /* 0x0061380001047983 */ /* 0x000f220000300a00 */
[----:B------:R-:W-:-:S02]  /*65900*/  IMAD.MOV.U32 R10, RZ, RZ, R2 ;  /* 0x000000ffff0a7224 */ /* 0x000fc400078e0002 */
[----:B------:R-:W-:-:S07]  /*65910*/  IMAD.MOV.U32 R11, RZ, RZ, R0 ;  /* 0x000000ffff0b7224 */ /* 0x000fce00078e0000 */
[----:B----4-:R-:W-:-:S15]  /*65920*/  HMMA.16816.F32.BF16 R4, R16, R10, R4 ;  /* 0x0000000a1004723c */ /* 0x010fde0000041804 */
[----:B------:R-:W-:-:S04]  /*65930*/  NOP ;  /* 0x0000000000007918 */ /* 0x000fc80000000000 */
[----:B------:R-:W-:Y:S04]  /*65940*/  STL.64 [R1+0x940], R4 ;  /* 0x0009400401007387 */ /* 0x000fe80000100a00 */
[----:B------:R0:W-:Y:S04]  /*65950*/  STL.64 [R1+0x948], R6 ;  /* 0x0009480601007387 */ /* 0x0001e80000100a00 */
[----:B0-----:R-:W2:Y:S04]  /*65960*/  LDL.LU.64 R6, [R1+0x6130] ;  /* 0x0061300001067983 */ /* 0x001ea80000300a00 */
[----:B------:R-:W2:Y:S04]  /*65970*/  LDL.LU.64 R4, [R1+0x6128] ;  /* 0x0061280001047983 */ /* 0x000ea80000300a00 */
[----:B------:R-:W-:Y:S01]  /*65980*/  STL.64 [R1+0x60b0], R10 ;  /* 0x0060b00a01007387 */ /* 0x000fe20000100a00 */
[----:B--2---:R-:W-:-:S15]  /*65990*/  HMMA.16816.F32.BF16 R4, R16, R22, R4 ;  /* 0x000000161004723c */ /* 0x004fde0000041804 */
        /* <DEDUP_REMOVED lines=24> */
[C---:B---3--:R-:W-:Y:S08]  /*65b20*/  HMMA.16816.F32.BF16 R4, R16.reuse, R14, R4 ;  /* 0x0000000e1004723c */ /* 0x048ff00000041804 */
[----:B--2---:R-:W-:Y:S11]  /*65b30*/  HMMA.16816.F32.BF16 R16, R16, R26, R20 ;  /* 0x0000001a1010723c */ /* 0x004ff60000041814 */
[----:B------:R0:W-:Y:S04]  /*65b40*/  STL.64 [R1+0x900], R4 ;  /* 0x0009000401007387 */ /* 0x0001e80000100a00 */
[----:B------:R-:W-:Y:S01]  /*65b50*/  STL.64 [R1+0x908], R6 ;  /* 0x0009080601007387 */ /* 0x000fe20000100a00 */
[----:B0-----:R-:W-:-:S02]  /*65b60*/  IMAD.MOV.U32 R5, RZ, RZ, R14 ;  /* 0x000000ffff057224 */ /* 0x001fc400078e000e */
[----:B------:R-:W-:Y:S02]  /*65b70*/  IMAD.MOV.U32 R4, RZ, RZ, R15 ;  /* 0x000000ffff047224 */ /* 0x000fe400078e000f */
[----:B------:R-:W2:Y:S04]  /*65b80*/  LDL.LU.64 R14, [R1+0x60e8] ;  /* 0x0060e800010e7983 */ /* 0x000ea80000300a00 */
[----:B------:R-:W2:Y:S04]  /*65b90*/  LDL.LU.64 R12, [R1+0x60e0] ;  /* 0x0060e000010c7983 */ /* 0x000ea80000300a00 */
[----:B------:R0:W-:Y:S04]  /*65ba0*/  STL.64 [R1+0x6060], R26 ;  /* 0x0060601a01007387 */ /* 0x0001e80000100a00 */
[----:B------:R-:W-:Y:S04]  /*65bb0*/  STL.64 [R1+0x880], R16 ;  /* 0x0008801001007387 */ /* 0x000fe80000100a00 */
[----:B------:R-:W-:Y:S01]  /*65bc0*/  STL.64 [R1+0x888], R18 ;  /* 0x0008881201007387 */ /* 0x000fe20000100a00 */
[----:B0-----:R-:W-:-:S02]  /*65bd0*/  IMAD.MOV.U32 R26, RZ, RZ, R5 ;  /* 0x000000ffff1a7224 */ /* 0x001fc400078e0005 */
[----:B------:R-:W-:-:S05]  /*65be0*/  IMAD.MOV.U32 R27, RZ, RZ, R4 ;  /* 0x000000ffff1b7224 */ /* 0x000fca00078e0004 */
[----:B------:R-:W-:Y:S04]  /*65bf0*/  STL.64 [R1+0x6078], R26 ;  /* 0x0060781a01007387 */ /* 0x000fe80000100a00 */
[----:B------:R-:W3:Y:S04]  /*65c00*/  LDL.LU R4, [R1+0x110] ;  /* 0x0001100001047983 */ /* 0x000ee80000300800 */
[----:B------:R-:W3:Y:S04]  /*65c10*/  LDL.LU R5, [R1+0x114] ;  /* 0x0001140001057983 */ /* 0x000ee80000300800 */
[----:B------:R-:W4:Y:S04]  /*65c20*/  LDL.LU R6, [R1+0x118] ;  /* 0x0001180001067983 */ /* 0x000f280000300800 */
[----:B------:R-:W4:Y:S04]  /*65c30*/  LDL.LU R7, [R1+0x11c] ;  /* 0x00011c0001077983 */ /* 0x000f280000300800 */
[----:B------:R-:W2:Y:S04]  /*65c40*/  LDL.64 R10, [R1+0x78] ;  /* 0x00007800010a7983 */ /* 0x000ea80000100a00 */
[----:B--2---:R-:W-:Y:S04]  /*65c50*/  STL.64 [R1+0x60c8], R10 ;  /* 0x0060c80a01007387 */ /* 0x004fe80000100a00 */
        /* <DEDUP_REMOVED lines=18> */
[----:B------:R-:W-:Y:S04]  /*65d80*/  STL.64 [R1+0x6090], R26 ;  /* 0x0060901a01007387 */ /* 0x000fe80000100a00 */
[----:B----4-:R-:W-:Y:S04]  /*65d90*/  STL.64 [R1+0x6070], R6 ;  /* 0x0060700601007387 */ /* 0x010fe80000100a00 */
[----:B---3--:R0:W-:Y:S04]  /*65da0*/  STL.64 [R1+0x6068], R4 ;  /* 0x0060680401007387 */ /* 0x0081e80000100a00 */
        /* <DEDUP_REMOVED lines=8> */
[----:B------:R-:W-:-:S02]  /*65e30*/  IMAD.MOV.U32 R10, RZ, RZ, R8 ;  /* 0x000000ffff0a7224 */ /* 0x000fc400078e0008 */
[----:B------:R-:W-:-:S07]  /*65e40*/  IMAD.MOV.U32 R11, RZ, RZ, R3 ;  /* 0x000000ffff0b7224 */ /* 0x000fce00078e0003 */
[C---:B--2---:R-:W-:Y:S01]  /*65e50*/  HMMA.16816.F32.BF16 R8, R12.reuse, R10, R20 ;  /* 0x0000000a0c08723c */ /* 0x044fe20000041814 */
[----:B---3--:R-:W-:Y:S04]  /*65e60*/  STL.64 [R1+0x60a0], R26 ;  /* 0x0060a01a01007387 */ /* 0x008fe80000100a00 */
[----:B------:R0:W-:Y:S04]  /*65e70*/  STL.64 [R1+0x6098], R24 ;  /* 0x0060981801007387 */ /* 0x0001e80000100a00 */
[----:B0-----:R-:W2:Y:S04]  /*65e80*/  LDL.LU R24, [R1+0x260] ;  /* 0x0002600001187983 */ /* 0x001ea80000300800 */
[----:B------:R-:W2:Y:S04]  /*65e90*/  LDL.LU R25, [R1+0x264] ;  /* 0x0002640001197983 */ /* 0x000ea80000300800 */
[----:B------:R-:W2:Y:S04]  /*65ea0*/  LDL.LU R26, [R1+0x268] ;  /* 0x00026800011a7983 */ /* 0x000ea80000300800 */
[----:B------:R-:W2:Y:S04]  /*65eb0*/  LDL.LU R27, [R1+0x26c] ;  /* 0x00026c00011b7983 */ /* 0x000ea80000300800 */
[----:B----4-:R-:W-:Y:S04]  /*65ec0*/  STL.64 [R1+0x6088], R6 ;  /* 0x0060880601007387 */ /* 0x010fe80000100a00 */
[----:B------:R0:W-:Y:S04]  /*65ed0*/  STL.64 [R1+0x6080], R4 ;  /* 0x0060800401007387 */ /* 0x0001e80000100a00 */
[----:B0-----:R-:W3:Y:S04]  /*65ee0*/  LDL.LU R4, [R1+0x240] ;  /* 0x0002400001047983 */ /* 0x001ee80000300800 */
[----:B------:R-:W3:Y:S04]  /*65ef0*/  LDL.LU R5, [R1+0x244] ;  /* 0x0002440001057983 */ /* 0x000ee80000300800 */
[----:B------:R-:W3:Y:S04]  /*65f00*/  LDL.LU R6, [R1+0x248] ;  /* 0x0002480001067983 */ /* 0x000ee80000300800 */
[----:B------:R-:W3:Y:S04]  /*65f10*/  LDL.LU R7, [R1+0x24c] ;  /* 0x00024c0001077983 */ /* 0x000ee80000300800 */
[----:B------:R-:W4:Y:S04]  /*65f20*/  LDL.64 R18, [R1+0x28] ;  /* 0x0000280001127983 */ /* 0x000f280000100a00 */
[----:B------:R-:W2:Y:S04]  /*65f30*/  LDL.LU.64 R22, [R1+0x60d8] ;  /* 0x0060d80001167983 */ /* 0x000ea80000300a00 */
[----:B------:R-:W2:Y:S04]  /*65f40*/  LDL.LU.64 R20, [R1+0x60d0] ;  /* 0x0060d00001147983 */ /* 0x000ea80000300a00 */
        /* <DEDUP_REMOVED lines=19> */
[----:B------:R-:W-:-:S05]  /*66080*/  IMAD.MOV.U32 R11, RZ, RZ, R0 ;  /* 0x000000ffff0b7224 */ /* 0x000fca00078e0000 */
[----:B------:R0:W-:Y:S04]  /*66090*/  STL.64 [R1+0x6038], R10 ;  /* 0x0060380a01007387 */ /* 0x0001e80000100a00 */
[----:B0-----:R-:W3:Y:S01]  /*660a0*/  LDL.64 R10, [R1+0x88] ;  /* 0x00008800010a7983 */ /* 0x001ee20000100a00 */
[----:B--2---:R-:W-:-:S15]  /*660b0*/  HMMA.16816.F32.BF16 R24, R12, R22, R24 ;  /* 0x000000160c18723c */ /* 0x004fde0000041818 */
[----:B------:R-:W-:-:S04]  /*660c0*/  NOP ;  /* 0x0000000000007918 */ /* 0x000fc80000000000 */
[----:B------:R-:W-:Y:S04]  /*660d0*/  STL.64 [R1+0x570], R24 ;  /* 0x0005701801007387 */ /* 0x000fe80000100a00 */
[----:B------:R0:W-:Y:S04]  /*660e0*/  STL.64 [R1+0x578], R26 ;  /* 0x0005781a01007387 */ /* 0x0001e80000100a00 */
[----:B0-----:R-:W4:Y:S04]  /*660f0*/  LDL.LU.64 R26, [R1+0x60a0] ;  /* 0x0060a000011a7983 */ /* 0x001f280000300a00 */
[----:B------:R-:W4:Y:S04]  /*66100*/  LDL.LU.64 R24, [R1+0x6098] ;  /* 0x0060980001187983 */ /* 0x000f280000300a00 */
        /* <DEDUP_REMOVED lines=20> */
[----:B0-----:R-:W3:Y:S02]  /*66250*/  LDL.LU.64 R26, [R1+0x6090] ;  /* 0x00609000011a7983 */ /* 0x001ee40000300a00 */
[----:B---3--:R-:W-:Y:S02]  /*66260*/  HMMA.16816.F32.BF16 R24, R12, R26, R4 ;  /* 0x0000001a0c18723c */ /* 0x008fe40000041804 */
[----:B------:R-:W3:Y:S04]  /*66270*/  LDL.LU.64 R6, [R1+0x6088] ;  /* 0x0060880001067983 */ /* 0x000ee80000300a00 */
[----:B------:R-:W3:-:S13]  /*66280*/  LDL.LU.64 R4, [R1+0x6080] ;  /* 0x0060800001047983 */ /* 0x000eda0000300a00 */
        /* <DEDUP_REMOVED lines=13> */
[----:B------:R-:W3:Y:S01]  /*66360*/  LDL.LU R24, [R1+0x1f0] ;  /* 0x0001f00001187983 */ /* 0x000ee20000300800 */
[----:B------:R-:W-:-:S02]  /*66370*/  IMAD.MOV.U32 R2, RZ, RZ, R10 ;  /* 0x000000ffff027224 */ /* 0x000fc400078e000a */
[----:B------:R-:W-:Y:S02]  /*66380*/  IMAD.MOV.U32 R0, RZ, RZ, R11 ;  /* 0x000000ffff007224 */ /* 0x000fe400078e000b */
[----:B------:R-:W-:Y:S04]  /*66390*/  STL.64 [R1+0x520], R12 ;  /* 0x0005200c01007387 */ /* 0x000fe80000100a00 */
[----:B------:R1:W-:Y:S04]  /*663a0*/  STL.64 [R1+0x528], R14 ;  /* 0x0005280e01007387 */ /* 0x0003e80000100a00 */
[----:B------:R-:W3:Y:S04]  /*663b0*/  LDL.LU R25, [R1+0x1f4] ;  /* 0x0001f40001197983 */ /* 0x000ee80000300800 */
[----:B0-----:R-:W3:Y:S04]  /*663c0*/  LDL.LU R26, [R1+0x1f8] ;  /* 0x0001f800011a7983 */ /* 0x001ee80000300800 */
[----:B------:R-:W3:Y:S04]  /*663d0*/  LDL.LU R27, [R1+0x1fc] ;  /* 0x0001fc00011b7983 */ /* 0x000ee80000300800 */
[----:B-1----:R-:W4:Y:S01]  /*663e0*/  LDL.64 R14, [R1+0x18] ;  /* 0x00001800010e7983 */ /* 0x002f220000100a00 */
        /* <DEDUP_REMOVED lines=25> */
[----:B---3--:R0:W-:Y:S04]  /*66580*/  STL.64 [R1+0x5fa8], R22 ;  /* 0x005fa81601007387 */ /* 0x0081e80000100a00 */
[----:B0-----:R-:W3:Y:S01]  /*66590*/  LDL.64 R22, [R1+0x78] ;  /* 0x0000780001167983 */ /* 0x001ee20000100a00 */
[----:B--2---:R-:W-:Y:S03]  /*665a0*/  HMMA.16816.F32.BF16 R8, R4, R18, R8 ;  /* 0x000000120408723c */ /* 0x004fe60000041808 */
[----:B---3--:R0:W-:-:S15]  /*665b0*/  STL.64 [R1+0x5fc0], R22 ;  /* 0x005fc01601007387 */ /* 0x0081de0000100a00 */
[----:B------:R-:W-:Y:S01]  /*665c0*/  NOP ;  /* 0x0000000000007918 */ /* 0x000fe20000000000 */
[----:B------:R-:W-:Y:S04]  /*665d0*/  STL.64 [R1+0x4d0], R8 ;  /* 0x0004d00801007387 */ /* 0x000fe80000100a00 */
[----:B------:R-:W-:Y:S01]  /*665e0*/  STL.64 [R1+0x4d8], R10 ;  /* 0x0004d80a01007387 */ /* 0x000fe20000100a00 */
[----:B0-----:R-:W-:Y:S02]  /*665f0*/  IMAD.MOV.U32 R22, RZ, RZ, R2 ;  /* 0x000000ffff167224 */ /* 0x001fe400078e0002 */
[----:B------:R-:W-:-:S05]  /*66600*/  IMAD.MOV.U32 R23, RZ, RZ, R0 ;  /* 0x000000ffff177224 */ /* 0x000fca00078e0000 */
[----:B------:R0:W-:Y:S04]  /*66610*/  STL.64 [R1+0x5ff0], R22 ;  /* 0x005ff01601007387 */ /* 0x0001e80000100a00 */
[----:B------:R-:W2:Y:S04]  /*66620*/  LDL.LU R20, [R1+0x1c0] ;  /* 0x0001c00001147983 */ /* 0x000ea80000300800 */
[----:B------:R-:W2:Y:S04]  /*66630*/  LDL.LU R21, [R1+0x1c4] ;  /* 0x0001c40001157983 */ /* 0x000ea80000300800 */
[----:B0-----:R-:W3:Y:S04]  /*66640*/  LDL.LU R22, [R1+0x1c8] ;  /* 0x0001c80001167983 */ /* 0x001ee80000300800 */
[----:B------:R-:W3:Y:S04]  /*66650*/  LDL.LU R23, [R1+0x1cc] ;  /* 0x0001cc0001177983 */ /* 0x000ee80000300800 */
[----:B---3--:R-:W-:Y:S04]  /*66660*/  STL.64 [R1+0x6000], R22 ;  /* 0x0060001601007387 */ /* 0x008fe80000100a00 */
[----:B--2---:R0:W-:Y:S04]  /*66670*/  STL.64 [R1+0x5ff8], R20 ;  /* 0x005ff81401007387 */ /* 0x0041e80000100a00 */
[----:B0-----:R-:W4:Y:S04]  /*66680*/  LDL.LU R20, [R1+0x1d0] ;  /* 0x0001d00001147983 */ /* 0x001f280000300800 */
[----:B------:R-:W4:Y:S04]  /*66690*/  LDL.LU R21, [R1+0x1d4] ;  /* 0x0001d40001157983 */ /* 0x000f280000300800 */
[----:B------:R-:W4:Y:S04]  /*666a0*/  LDL.LU R22, [R1+0x1d8] ;  /* 0x0001d80001167983 */ /* 0x000f280000300800 */
[----:B------:R-:W4:Y:S04]  /*666b0*/  LDL.LU R23, [R1+0x1dc] ;  /* 0x0001dc0001177983 */ /* 0x000f280000300800 */
[----:B------:R-:W2:Y:S04]  /*666c0*/  LDL.64 R26, [R1+0x8] ;  /* 0x00000800011a7983 */ /* 0x000ea80000100a00 */
[----:B------:R-:W3:Y:S04]  /*666d0*/  LDL.LU R8, [R1+0x100] ;  /* 0x0001000001087983 */ /* 0x000ee80000300800 */
[----:B------:R-:W3:Y:S04]  /*666e0*/  LDL.LU R9, [R1+0x104] ;  /* 0x0001040001097983 */ /* 0x000ee80000300800 */
[----:B------:R-:W3:Y:S04]  /*666f0*/  LDL.LU R10, [R1+0x108] ;  /* 0x00010800010a7983 */ /* 0x000ee80000300800 */
[----:B------:R-:W3:Y:S04]  /*66700*/  LDL.LU R11, [R1+0x10c] ;  /* 0x00010c00010b7983 */ /* 0x000ee80000300800 */
        /* <DEDUP_REMOVED lines=28> */
[----:B------:R0:W-:Y:S04]  /*668d0*/  STL.64 [R1+0x5f80], R14 ;  /* 0x005f800e01007387 */ /* 0x0001e80000100a00 */
[----:B------:R-:W2:Y:S04]  /*668e0*/  LDL.LU R12, [R1+0x1b0] ;  /* 0x0001b000010c7983 */ /* 0x000ea80000300800 */
[----:B------:R-:W2:Y:S01]  /*668f0*/  LDL.LU R13, [R1+0x1b4] ;  /* 0x0001b400010d7983 */ /* 0x000ea20000300800 */
[----:B------:R-:W-:-:S02]  /*66900*/  IMAD.MOV.U32 R2, RZ, RZ, R26 ;  /* 0x000000ffff027224 */ /* 0x000fc400078e001a */
[----:B------:R-:W-:Y:S01]  /*66910*/  IMAD.MOV.U32 R0, RZ, RZ, R27 ;  /* 0x000000ffff007224 */ /* 0x000fe200078e001b */
[----:B0-----:R-:W2:Y:S04]  /*66920*/  LDL.LU R14, [R1+0x1b8] ;  /* 0x0001b800010e7983 */ /* 0x001ea80000300800 */
[----:B------:R-:W2:Y:S01]  /*66930*/  LDL.LU R15, [R1+0x1bc] ;  /* 0x0001bc00010f7983 */ /* 0x000ea20000300800 */
[----:B----4-:R-:W-:-:S15]  /*66940*/  HMMA.16816.F32.BF16 R20, R4, R26, R20 ;  /* 0x0000001a0414723c */ /* 0x010fde0000041814 */
[----:B------:R-:W-:-:S04]  /*66950*/  NOP ;  /* 0x0000000000007918 */ /* 0x000fc80000000000 */
[----:B------:R-:W-:Y:S04]  /*66960*/  STL.64 [R1+0xae0], R20 ;  /* 0x000ae01401007387 */ /* 0x000fe80000100a00 */
[----:B------:R0:W-:Y:S04]  /*66970*/  STL.64 [R1+0xae8], R22 ;  /* 0x000ae81601007387 */ /* 0x0001e80000100a00 */
[----:B0-----:R-:W2:Y:S04]  /*66980*/  LDL.LU.64 R22, [R1+0x5ff0] ;  /* 0x005ff00001167983 */ /* 0x001ea80000300a00 */
[----:B------:R-:W3:Y:S02]  /*66990*/  LDL.LU.64 R26, [R1+0x5fe8] ;  /* 0x005fe800011a7983 */ /* 0x000ee40000300a00 */
[----:B---3--:R-:W-:Y:S02]  /*669a0*/  HMMA.16816.F32.BF16 R4, R4, R26, R8 ;  /* 0x0000001a0404723c */ /* 0x008fe40000041808 */
[----:B------:R-:W2:Y:S04]  /*669b0*/  LDL.LU.64 R10, [R1+0x5fe0] ;  /* 0x005fe000010a7983 */ /* 0x000ea80000300a00 */
[----:B------:R-:W2:-:S13]  /*669c0*/  LDL.LU.64 R8, [R1+0x5fd8] ;  /* 0x005fd80001087983 */ /* 0x000e9a0000300a00 */
[----:B------:R-:W-:Y:S04]  /*669d0*/  STL.64 [R1+0xad0], R4 ;  /* 0x000ad00401007387 */ /* 0x000fe80000100a00 */
[----:B------:R0:W-:Y:S02]  /*669e0*/  STL.64 [R1+0xad8], R6 ;  /* 0x000ad80601007387 */ /* 0x0001e40000100a00 */
[----:B0-----:R-:W-:Y:S02]  /*669f0*/  IMAD.MOV.U32 R6, RZ, RZ, R2 ;  /* 0x000000ffff067224 */ /* 0x001fe400078e0002 */
[----:B------:R-:W-:-:S05]  /*66a00*/  IMAD.MOV.U32 R7, RZ, RZ, R0 ;  /* 0x000000ffff077224 */ /* 0x000fca00078e0000 */
[----:B------:R0:W-:Y:S04]  /*66a10*/  STL.64 [R1+0x5f78], R6 ;  /* 0x005f780601007387 */ /* 0x0001e80000100a00 */
[----:B------:R-:W3:Y:S04]  /*66a20*/  LDL.LU R4, [R1+0x330] ;  /* 0x0003300001047983 */ /* 0x000ee80000300800 */
[----:B------:R-:W3:Y:S04]  /*66a30*/  LDL.LU R5, [R1+0x334] ;  /* 0x0003340001057983 */ /* 0x000ee80000300800 */
[----:B0-----:R-:W3:Y:S04]  /*66a40*/  LDL.LU R6, [R1+0x338] ;  /* 0x0003380001067983 */ /* 0x001ee80000300800 */
[----:B------:R-:W3:Y:S01]  /*66a50*/  LDL.LU R7, [R1+0x33c] ;  /* 0x00033c0001077983 */ /* 0x000ee20000300800 */
[----:B--2---:R-:W-:Y:S03]  /*66a60*/  HMMA.16816.F32.BF16 R20, R8, R22, R16 ;  /* 0x000000160814723c */ /* 0x004fe60000041810 */
[----:B------:R-:W2:Y:S04]  /*66a70*/  LDL.LU.64 R18, [R1+0x5fd0] ;  /* 0x005fd00001127983 */ /* 0x000ea80000300a00 */
[----:B------:R-:W2:-:S12]  /*66a80*/  LDL.LU.64 R16, [R1+0x5fc8] ;  /* 0x005fc80001107983 */ /* 0x000e980000300a00 */
[----:B------:R-:W-:Y:S04]  /*66a90*/  STL.64 [R1+0xc60], R20 ;  /* 0x000c601401007387 */ /* 0x000fe80000100a00 */
[----:B------:R0:W-:Y:S04]  /*66aa0*/  STL.64 [R1+0xc68], R22 ;  /* 0x000c681601007387 */ /* 0x0001e80000100a00 */
[----:B0-----:R-:W2:Y:S02]  /*66ab0*/  LDL.LU.64 R22, [R1+0x5fc0] ;  /* 0x005fc00001167983 */ /* 0x001ea40000300a00 */
[----:B--2---:R-:W-:Y:S01]  /*66ac0*/  HMMA.16816.F32.BF16 R16, R8, R22, R16 ;  /* 0x000000160810723c */ /* 0x004fe20000041810 */
[----:B------:R-:W-:-:S15]  /*66ad0*/  IMAD.MOV.U32 R29, RZ, RZ, R23 ;  /* 0x000000ffff1d7224 */ /* 0x000fde00078e0017 */
[----:B------:R-:W-:-:S03]  /*66ae0*/  NOP ;  /* 0x0000000000007918 */ /* 0x000fc60000000000 */
[----:B------:R-:W-:Y:S04]  /*66af0*/  STL.64 [R1+0xc50], R16 ;  /* 0x000c501001007387 */ /* 0x000fe80000100a00 */
[----:B------:R0:W-:Y:S04]  /*66b00*/  STL.64 [R1+0xc58], R18 ;  /* 0x000c581201007387 */ /* 0x0001e80000100a00 */
[----:B0-----:R-:W2:Y:S04]  /*66b10*/  LDL.LU.64 R18, [R1+0x5fb8] ;  /* 0x005fb80001127983 */ /* 0x001ea80000300a00 */
[----:B------:R-:W2:Y:S04]  /*66b20*/  LDL.LU.64 R16, [R1+0x5fb0] ;  /* 0x005fb00001107983 */ /* 0x000ea80000300a00 */
[----:B------:R-:W2:Y:S04]  /*66b30*/  LDL.LU.64 R22, [R1+0x5fa8] ;  /* 0x005fa80001167983 */ /* 0x000ea80000300a00 */
[----:B------:R0:W-:Y:S04]  /*66b40*/  STL [R1+0x5f74], R29 ;  /* 0x005f741d01007387 */ /* 0x0001e80000100800 */
[----:B0-----:R-:W4:Y:S01]  /*66b50*/  LDL R29, [R1+0x3bf8] ;  /* 0x003bf800011d7983 */ /* 0x001f220000100800 */
        /* <DEDUP_REMOVED lines=9> */
[----:B------:R-:W-:Y:S04]  /*66bf0*/  STL [R1+0x5f70], R25 ;  /* 0x005f701901007387 */ /* 0x000fe80000100800 */
[----:B------:R-:W-:Y:S01]  /*66c00*/  STL [R1+0x5f6c], R28 ;  /* 0x005f6c1c01007387 */ /* 0x000fe20000100800 */
[----:B--2---:R-:W-:-:S15]  /*66c10*/  HMMA.16816.F32.BF16 R16, R8, R22, R16 ;  /* 0x000000160810723c */ /* 0x004fde0000041810 */
[----:B------:R-:W-:-:S04]  /*66c20*/  NOP ;  /* 0x0000000000007918 */ /* 0x000fc80000000000 */
[----:B------:R-:W-:Y:S04]  /*66c30*/  STL.64 [R1+0xc30], R16 ;  /* 0x000c301001007387 */ /* 0x000fe80000100a00 */
[----:B------:R0:W-:Y:S04]  /*66c40*/  STL.64 [R1+0xc38], R18 ;  /* 0x000c381201007387 */ /* 0x0001e80000100a00 */
[----:B0-----:R-:W2:Y:S02]  /*66c50*/  LDL.LU.64 R18, [R1+0x5f88] ;  /* 0x005f880001127983 */ /* 0x001ea40000300a00 */
[----:B--2---:R-:W-:-:S15]  /*66c60*/  HMMA.16816.F32.BF16 R12, R8, R18, R12 ;  /* 0x00000012080c723c */ /* 0x004fde000004180c */
[----:B------:R-:W-:-:S04]  /*66c70*/  NOP ;  /* 0x0000000000007918 */ /* 0x000fc80000000000 */
[----:B------:R-:W-:Y:S04]  /*66c80*/  STL.64 [R1+0xc20], R12 ;  /* 0x000c200c01007387 */ /* 0x000fe80000100a00 */
[----:B------:R0:W-:Y:S04]  /*66c90*/  STL.64 [R1+0xc28], R14 ;  /* 0x000c280e01007387 */ /* 0x0001e80000100a00 */
[----:B0-----:R-:W3:Y:S01]  /*66ca0*/  LDL.LU.64 R14, [R1+0x5f80] ;  /* 0x005f8000010e7983 */ /* 0x001ee20000300a00 */
[----:B------:R-:W-:Y:S02]  /*66cb0*/  IMAD.MOV.U32 R25, RZ, RZ, R18 ;  /* 0x000000ffff197224 */ /* 0x000fe400078e0012 */
[----:B------:R-:W-:-:S02]  /*66cc0*/  IMAD.MOV.U32 R28, RZ, RZ, R19 ;  /* 0x000000ffff1c7224 */ /* 0x000fc400078e0013 */
[----:B----4-:R-:W0:Y:S04]  /*66cd0*/  LDSM.16.MT88.4 R16, [R29+UR5+0xc180] ;  /* 0x00c180051d10783b */ /* 0x010e280008004200 */
[----:B0-----:R-:W-:Y:S04]  /*66ce0*/  STL.64 [R1+0x5f08], R18 ;  /* 0x005f081201007387 */ /* 0x001fe80000100a00 */
        /* <DEDUP_REMOVED lines=19> */
[----:B------:R-:W-:-:S02]  /*66e20*/  IMAD.MOV.U32 R2, RZ, RZ, R22 ;  /* 0x000000ffff027224 */ /* 0x000fc400078e0016 */
[----:B------:R-:W-:Y:S02]  /*66e30*/  IMAD.MOV.U32 R0, RZ, RZ, R23 ;  /* 0x000000ffff007224 */ /* 0x000fe400078e0017 */
[----:B------:R-:W-:Y:S01]  /*66e40*/  LDSM.16.MT88.4 R20, [R29+UR5+0xc100] ;  /* 0x00c100051d14783b */ /* 0x000fe20008004200 */
[----:B--2---:R-:W-:Y:S03]  /*66e50*/  HMMA.16816.F32.BF16 R4, R8, R6, R16 ;  /* 0x000000060804723c */ /* 0x004fe60000041810 */
[----:B------:R-:W2:-:S15]  /*66e60*/  LDL.64 R18, [R1+0x88] ;  /* 0x0000880001127983 */ /* 0x000e9e0000100a00 */
[----:B------:R-:W-:Y:S01]  /*66e70*/  NOP ;  /* 0x0000000000007918 */ /* 0x000fe20000000000 */
[----:B------:R-:W-:Y:S04]  /*66e80*/  STL.64 [R1+0xc00], R4 ;  /* 0x000c000401007387 */ /* 0x000fe80000100a00 */
[----:B------:R-:W-:Y:S04]  /*66e90*/  STL.64 [R1+0xc08], R6 ;  /* 0x000c080601007387 */ /* 0x000fe80000100a00 */
[----:B------:R-:W0:Y:S04]  /*66ea0*/  LDSM.16.MT88.4 R4, [R29+UR5+0xc280] ;  /* 0x00c280051d04783b */ /* 0x000e280008004200 */
[----:B0-----:R-:W-:Y:S04]  /*66eb0*/  STL.64 [R1+0x5e20], R6 ;  /* 0x005e200601007387 */ /* 0x001fe80000100a00 */
[----:B------:R3:W-:Y:S02]  /*66ec0*/  STL.64 [R1+0x5e18], R4 ;  /* 0x005e180401007387 */ /* 0x0007e40000100a00 */
[----:B---3--:R-:W-:Y:S02]  /*66ed0*/  HMMA.16816.F32.BF16 R4, R8, R26, R12 ;  /* 0x0000001a0804723c */ /* 0x008fe4000004180c */
[----:B------:R-:W-:Y:S04]  /*66ee0*/  STL.64 [R1+0x5f10], R26 ;  /* 0x005f101a01007387 */ /* 0x000fe80000100a00 */
[----:B------:R0:W1:-:S13]  /*66ef0*/  LDSM.16.MT88.4 R8, [R29+UR5+0xc300] ;  /* 0x00c300051d08783b */ /* 0x00005a0008004200 */
[----:B------:R-:W-:Y:S04]  /*66f00*/  STL.64 [R1+0x440], R4 ;  /* 0x0004400401007387 */ /* 0x000fe80000100a00 */
[----:B------:R-:W-:Y:S04]  /*66f10*/  STL.64 [R1+0x448], R6 ;  /* 0x0004480601007387 */ /* 0x000fe80000100a00 */
[----:B0-----:R-:W3:Y:S04]  /*66f20*/  LDL.LU R29, [R1+0x5f74] ;  /* 0x005f7400011d7983 */ /* 0x001ee80000300800 */
        /* <DEDUP_REMOVED lines=10> */
[----:B------:R-:W-:-:S02]  /*66fd0*/  IMAD.MOV.U32 R6, RZ, RZ, R25 ;  /* 0x000000ffff067224 */ /* 0x000fc400078e0019 */
[----:B------:R-:W-:Y:S01]  /*66fe0*/  IMAD.MOV.U32 R7, RZ, RZ, R28 ;  /* 0x000000ffff077224 */ /* 0x000fe200078e001c */
[----:B------:R-:W2:Y:S04]  /*66ff0*/  LDL.LU R25, [R1+0x5f70] ;  /* 0x005f700001197983 */ /* 0x000ea80000300800 */
[----:B------:R-:W3:Y:S04]  /*67000*/  LDL.LU R28, [R1+0x5f6c] ;  /* 0x005f6c00011c7983 */ /* 0x000ee80000300800 */
[----:B------:R0:W-:Y:S02]  /*67010*/  STL.64 [R1+0x5f38], R6 ;  /* 0x005f380601007387 */ /* 0x0001e40000100a00 */
[----:B0-----:R-:W-:-:S02]  /*67020*/  IMAD.MOV.U32 R6, RZ, RZ, R2 ;  /* 0x000000ffff067224 */ /* 0x001fc400078e0002 */
[----:B------:R-:W-:Y:S01]  /*67030*/  IMAD.MOV.U32 R7, RZ, RZ, R0 ;  /* 0x000000ffff077224 */ /* 0x000fe200078e0000 */
[----:B----4-:R0:W-:Y:S04]  /*67040*/  STL.64 [R1+0x5ed8], R14 ;  /* 0x005ed80e01007387 */ /* 0x0101e80000100a00 */
[----:B--2---:R-:W-:Y:S04]  /*67050*/  STL.64 [R1+0x5ed0], R12 ;  /* 0x005ed00c01007387 */ /* 0x004fe80000100a00 */
[----:B0-----:R-:W2:Y:S01]  /*67060*/  LDL R14, [R1+0x78] ;  /* 0x00007800010e7983 */ /* 0x001ea20000100800 */
[----:B---3--:R-:W-:-:S03]  /*67070*/  IMAD.MOV.U32 R15, RZ, RZ, R29 ;  /* 0x000000ffff0f7224 */ /* 0x008fc600078e001d */
[----:B------:R-:W3:Y:S04]  /*67080*/  LDL.LU R29, [R1+0x5f68] ;  /* 0x005f6800011d7983 */ /* 0x000ee80000300800 */
[----:B------:R0:W-:Y:S04]  /*67090*/  STL.64 [R1+0x5f50], R6 ;  /* 0x005f500601007387 */ /* 0x0001e80000100a00 */
[----:B------:R-:W4:Y:S04]  /*670a0*/  LDL.LU R4, [R1+0x680] ;  /* 0x0006800001047983 */ /* 0x000f280000300800 */
[----:B------:R-:W4:Y:S04]  /*670b0*/  LDL.LU R5, [R1+0x684] ;  /* 0x0006840001057983 */ /* 0x000f280000300800 */
[----:B0-----:R-:W4:Y:S04]  /*670c0*/  LDL.LU R6, [R1+0x688] ;  /* 0x0006880001067983 */ /* 0x001f280000300800 */
[----:B------:R-:W4:Y:S04]  /*670d0*/  LDL.LU R7, [R1+0x68c] ;  /* 0x00068c0001077983 */ /* 0x000f280000300800 */
[----:B-1----:R0:W-:Y:S04]  /*670e0*/  STL.64 [R1+0x5d70], R10 ;  /* 0x005d700a01007387 */ /* 0x0021e80000100a00 */
[----:B------:R-:W-:Y:S04]  /*670f0*/  STL.64 [R1+0x5d68], R8 ;  /* 0x005d680801007387 */ /* 0x000fe80000100a00 */
[----:B0-----:R-:W2:Y:S01]  /*67100*/  LDL.64 R10, [R1+0x8] ;  /* 0x00000800010a7983 */ /* 0x001ea20000100a00 */
[----:B------:R-:W-:-:S02]  /*67110*/  IMAD.MOV.U32 R2, RZ, RZ, R18 ;  /* 0x000000ffff027224 */ /* 0x000fc400078e0012 */
[----:B------:R-:W-:Y:S01]  /*67120*/  IMAD.MOV.U32 R0, RZ, RZ, R19 ;  /* 0x000000ffff007224 */ /* 0x000fe200078e0013 */
[----:B----4-:R-:W-:Y:S01]  /*67130*/  HMMA.16816.F32.BF16 R4, R20, R18, R4 ;  /* 0x000000121404723c */ /* 0x010fe20000041804 */
[----:B--2---:R0:W-:-:S15]  /*67140*/  STL.64 [R1+0x5f18], R10 ;  /* 0x005f180a01007387 */ /* 0x0041de0000100a00 */
[----:B------:R-:W-:-:S03]  /*67150*/  NOP ;  /* 0x0000000000007918 */ /* 0x000fc60000000000 */
[----:B------:R-:W-:Y:S04]  /*67160*/  STL.64 [R1+0x430], R4 ;  /* 0x0004300401007387 */ /* 0x000fe80000100a00 */
[----:B------:R-:W-:Y:S04]  /*67170*/  STL.64 [R1+0x438], R6 ;  /* 0x0004380601007387 */ /* 0x000fe80000100a00 */
[----:B------:R-:W2:Y:S04]  /*67180*/  LDL.LU R16, [R1+0x690] ;  /* 0x0006900001107983 */ /* 0x000ea80000300800 */
[----:B------:R-:W2:Y:S01]  /*67190*/  LDL.LU R17, [R1+0x694] ;  /* 0x0006940001117983 */ /* 0x000ea20000300800 */
[----:B0-----:R-:W-:-:S03]  /*671a0*/  IMAD.MOV.U32 R10, RZ, RZ, R24 ;  /* 0x000000ffff0a7224 */ /* 0x001fc600078e0018 */
[----:B------:R-:W2:Y:S01]  /*671b0*/  LDL.LU R18, [R1+0x698] ;  /* 0x0006980001127983 */ /* 0x000ea20000300800 */
[----:B------:R-:W-:-:S03]  /*671c0*/  IMAD.MOV.U32 R11, RZ, RZ, R3 ;  /* 0x000000ffff0b7224 */ /* 0x000fc600078e0003 */
[----:B------:R-:W2:Y:S04]  /*671d0*/  LDL.LU R19, [R1+0x69c] ;  /* 0x00069c0001137983 */ /* 0x000ea80000300800 */
        /* <DEDUP_REMOVED lines=11> */
[----:B------:R-:W-:Y:S01]  /*67290*/  IMAD.MOV.U32 R7, RZ, RZ, R25 ;  /* 0x000000ffff077224 */ /* 0x000fe200078e0019 */
[----:B------:R-:W-:Y:S02]  /*672a0*/  HMMA.16816.F32.BF16 R16, R20, R14, R16 ;  /* 0x0000000e1410723c */ /* 0x000fe40000041810 */
        /* <DEDUP_REMOVED lines=8> */
[----:B------:R-:W3:Y:S04]  /*67330*/  LDL.LU R26, [R1+0x6f8] ;  /* 0x0006f800011a7983 */ /* 0x000ee80000300800 */
[----:B------:R-:W3:Y:S01]  /*67340*/  LDL.LU R27, [R1+0x6fc] ;  /* 0x0006fc00011b7983 */ /* 0x000ee20000300800 */
[----:B------:R-:W-:-:S07]  /*67350*/  IMAD.MOV.U32 R6, RZ, RZ, R28 ;  /* 0x000000ffff067224 */ /* 0x000fce00078e001c */
[C---:B--2---:R-:W-:Y:S01]  /*67360*/  HMMA.16816.F32.BF16 R4, R20.reuse, R6, R8 ;  /* 0x000000061404723c */ /* 0x044fe20000041808 */
[----:B---3--:R-:W-:Y:S04]  /*67370*/  STL.64 [R1+0x5f28], R26 ;  /* 0x005f281a01007387 */ /* 0x008fe80000100a00 */
[----:B----4-:R0:W-:Y:S04]  /*67380*/  STL.64 [R1+0x5f20], R24 ;  /* 0x005f201801007387 */ /* 0x0101e80000100a00 */
[----:B0-----:R-:W2:Y:S04]  /*67390*/  LDL.LU R24, [R1+0x6d0] ;  /* 0x0006d00001187983 */ /* 0x001ea80000300800 */
[----:B------:R-:W2:Y:S04]  /*673a0*/  LDL.LU R25, [R1+0x6d4] ;  /* 0x0006d40001197983 */ /* 0x000ea80000300800 */
[----:B------:R-:W2:Y:S04]  /*673b0*/  LDL.LU R26, [R1+0x6d8] ;  /* 0x0006d800011a7983 */ /* 0x000ea80000300800 */
[----:B------:R-:W2:Y:S04]  /*673c0*/  LDL.LU R27, [R1+0x6dc] ;  /* 0x0006dc00011b7983 */ /* 0x000ea80000300800 */
[----:B------:R0:W-:Y:S04]  /*673d0*/  STL.64 [R1+0x420], R16 ;  /* 0x0004201001007387 */ /* 0x0001e80000100a00 */
[----:B------:R1:W-:Y:S04]  /*673e0*/  STL.64 [R1+0x428], R18 ;  /* 0x0004281201007387 */ /* 0x0003e80000100a00 */
[----:B0-----:R-:W3:Y:S04]  /*673f0*/  LDL.LU R16, [R1+0x6e0] ;  /* 0x0006e00001107983 */ /* 0x001ee80000300800 */
[----:B------:R-:W3:Y:S04]  /*67400*/  LDL.LU R17, [R1+0x6e4] ;  /* 0x0006e40001117983 */ /* 0x000ee80000300800 */
[----:B-1----:R-:W3:Y:S04]  /*67410*/  LDL.LU R18, [R1+0x6e8] ;  /* 0x0006e80001127983 */ /* 0x002ee80000300800 */
[----:B------:R-:W3:Y:S04]  /*67420*/  LDL.LU R19, [R1+0x6ec] ;  /* 0x0006ec0001137983 */ /* 0x000ee80000300800 */
[----:B------:R-:W-:Y:S04]  /*67430*/  STL.64 [R1+0x5ee8], R14 ;  /* 0x005ee80e01007387 */ /* 0x000fe80000100a00 */
[----:B------:R-:W4:Y:S04]  /*67440*/  LDL.LU.64 R10, [R1+0x5f60] ;  /* 0x005f6000010a7983 */ /* 0x000f280000300a00 */
[----:B------:R-:W4:Y:S04]  /*67450*/  LDL.LU.64 R8, [R1+0x5f58] ;  /* 0x005f580001087983 */ /* 0x000f280000300a00 */
        /* <DEDUP_REMOVED lines=9> */
[----:B----4-:R-:W-:Y:S02]  /*674f0*/  HMMA.16816.F32.BF16 R4, R20, R6, R8 ;  /* 0x000000061404723c */ /* 0x010fe40000041808 */
[----:B------:R-:W2:-:S15]  /*67500*/  LDL.LU.64 R10, [R1+0x5f30] ;  /* 0x005f3000010a7983 */ /* 0x000e9e0000300a00 */
[----:B------:R-:W-:Y:S02]  /*67510*/  NOP ;  /* 0x0000000000007918 */ /* 0x000fe40000000000 */
[----:B------:R0:W-:Y:S04]  /*67520*/  STL.64 [R1+0x3f0], R4 ;  /* 0x0003f00401007387 */ /* 0x0001e80000100a00 */
[----:B------:R1:W-:Y:S04]  /*67530*/  STL.64 [R1+0x3f8], R6 ;  /* 0x0003f80601007387 */ /* 0x0003e80000100a00 */
[----:B0-----:R-:W4:Y:S04]  /*67540*/  LDL.LU R4, [R1+0x7d0] ;  /* 0x0007d00001047983 */ /* 0x001f280000300800 */
[----:B------:R-:W4:Y:S04]  /*67550*/  LDL.LU R5, [R1+0x7d4] ;  /* 0x0007d40001057983 */ /* 0x000f280000300800 */
[----:B-1----:R-:W2:Y:S04]  /*67560*/  LDL.LU R6, [R1+0x7d8] ;  /* 0x0007d80001067983 */ /* 0x002ea80000300800 */
[----:B------:R-:W2:Y:S04]  /*67570*/  LDL.LU R7, [R1+0x7dc] ;  /* 0x0007dc0001077983 */ /* 0x000ea80000300800 */
[----:B--2---:R0:W-:Y:S04]  /*67580*/  STL.64 [R1+0x5e30], R6 ;  /* 0x005e300601007387 */ /* 0x0041e80000100a00 */
[----:B----4-:R1:W-:Y:S04]  /*67590*/  STL.64 [R1+0x5e28], R4 ;  /* 0x005e280401007387 */ /* 0x0103e80000100a00 */
[----:B0-----:R-:W2:Y:S01]  /*675a0*/  LDL.64 R6, [R1+0x28] ;  /* 0x0000280001067983 */ /* 0x001ea20000100a00 */
[C---:B------:R-:W-:Y:S03]  /*675b0*/  HMMA.16816.F32.BF16 R8, R20.reuse, R10, R24 ;  /* 0x0000000a1408723c */ /* 0x040fe60000041818 */
[----:B--2---:R0:W-:Y:S04]  /*675c0*/  STL.64 [R1+0x5ee0], R6 ;  /* 0x005ee00601007387 */ /* 0x0041e80000100a00 */
[----:B-1----:R-:W2:Y:S04]  /*675d0*/  LDL.LU R4, [R1+0x710] ;  /* 0x0007100001047983 */ /* 0x002ea80000300800 */
[----:B------:R-:W2:Y:S04]  /*675e0*/  LDL.LU R5, [R1+0x714] ;  /* 0x0007140001057983 */ /* 0x000ea80000300800 */
[----:B0-----:R-:W4:Y:S04]  /*675f0*/  LDL.LU R6, [R1+0x718] ;  /* 0x0007180001067983 */ /* 0x001f280000300800 */
[----:B------:R-:W4:Y:S04]  /*67600*/  LDL.LU R7, [R1+0x71c] ;  /* 0x00071c0001077983 */ /* 0x000f280000300800 */
[----:B----4-:R-:W-:Y:S04]  /*67610*/  STL.64 [R1+0x5ef8], R6 ;  /* 0x005ef80601007387 */ /* 0x010fe80000100a00 */
[----:B--2---:R0:W-:Y:S04]  /*67620*/  STL.64 [R1+0x5ef0], R4 ;  /* 0x005ef00401007387 */ /* 0x0041e80000100a00 */
[----:B0-----:R-:W2:Y:S04]  /*67630*/  LDL.LU R4, [R1+0x700] ;  /* 0x0007000001047983 */ /* 0x001ea80000300800 */
[----:B------:R-:W2:Y:S04]  /*67640*/  LDL.LU R5, [R1+0x704] ;  /* 0x0007040001057983 */ /* 0x000ea80000300800 */
[----:B------:R-:W2:Y:S04]  /*67650*/  LDL.LU R6, [R1+0x708] ;  /* 0x0007080001067983 */ /* 0x000ea80000300800 */
[----:B------:R-:W2:Y:S04]  /*67660*/  LDL.LU R7, [R1+0x70c] ;  /* 0x00070c0001077983 */ /* 0x000ea80000300800 */
        /* <DEDUP_REMOVED lines=16> */
[----:B------:R-:W2:Y:S04]  /*67770*/  LDL.LU.64 R18, [R1+0x5f08] ;  /* 0x005f080001127983 */ /* 0x000ea80000300a00 */
[----:B------:R-:W2:Y:S01]  /*67780*/  LDL.LU.64 R16, [R1+0x5f00] ;  /* 0x005f000001107983 */ /* 0x000ea20000300a00 */
[----:B------:R-:W-:-:S02]  /*67790*/  IMAD.MOV.U32 R14, RZ, RZ, R2 ;  /* 0x000000ffff0e7224 */ /* 0x000fc400078e0002 */
[----:B------:R-:W-:Y:S01]  /*677a0*/  IMAD.MOV.U32 R15, RZ, RZ, R0 ;  /* 0x000000ffff0f7224 */ /* 0x000fe200078e0000 */
[----:B------:R0:W-:Y:S04]  /*677b0*/  STL.64 [R1+0x5ea0], R26 ;  /* 0x005ea01a01007387 */ /* 0x0001e80000100a00 */
[----:B0-----:R-:W3:Y:S04]  /*677c0*/  LDL.64 R26, [R1+0x58] ;  /* 0x00005800011a7983 */ /* 0x001ee80000100a00 */
[----:B------:R-:W-:Y:S04]  /*677d0*/  STL.64 [R1+0x390], R20 ;  /* 0x0003901401007387 */ /* 0x000fe80000100a00 */
[----:B------:R0:W-:Y:S04]  /*677e0*/  STL.64 [R1+0x398], R22 ;  /* 0x0003981601007387 */ /* 0x0001e80000100a00 */
[----:B0-----:R-:W4:Y:S01]  /*677f0*/  LDL.LU.64 R22, [R1+0x48] ;  /* 0x0000480001167983 */ /* 0x001f220000300a00 */
[----:B--2---:R-:W-:Y:S03]  /*67800*/  HMMA.16816.F32.BF16 R12, R16, R14, R4 ;  /* 0x0000000e100c723c */ /* 0x004fe60000041804 */
[----:B------:R-:W2:Y:S04]  /*67810*/  LDL.LU.64 R6, [R1+0x5ef8] ;  /* 0x005ef80001067983 */ /* 0x000ea80000300a00 */
[----:B------:R-:W2:-:S12]  /*67820*/  LDL.LU.64 R4, [R1+0x5ef0] ;  /* 0x005ef00001047983 */ /* 0x000e980000300a00 */
[----:B------:R-:W-:Y:S04]  /*67830*/  STL.64 [R1+0x380], R12 ;  /* 0x0003800c01007387 */ /* 0x000fe80000100a00 */
        /* <DEDUP_REMOVED lines=8> */
[----:B------:R-:W2:Y:S01]  /*678c0*/  LDL.LU.64 R12, [R1+0x5ed0] ;  /* 0x005ed000010c7983 */ /* 0x000ea20000300a00 */
[----:B----4-:R-:W-:Y:S01]  /*678d0*/  HMMA.16816.F32.BF16 R8, R16, R22, R8 ;  /* 0x000000161008723c */ /* 0x010fe20000041808 */
[----:B---3--:R-:W-:-:S02]  /*678e0*/  IMAD.MOV.U32 R2, RZ, RZ, R26 ;  /* 0x000000ffff027224 */ /* 0x008fc400078e001a */
[----:B------:R-:W-:-:S05]  /*678f0*/  IMAD.MOV.U32 R0, RZ, RZ, R27 ;  /* 0x000000ffff007224 */ /* 0x000fca00078e001b */
[----:B--2---:R-:W-:-:S15]  /*67900*/  HMMA.16816.F32.BF16 R12, R16, R26, R12 ;  /* 0x0000001a100c723c */ /* 0x004fde000004180c */
[----:B------:R-:W-:-:S04]  /*67910*/  NOP ;  /* 0x0000000000007918 */ /* 0x000fc80000000000 */
[----:B------:R-:W-:Y:S04]  /*67920*/  STL.64 [R1+0x360], R12 ;  /* 0x0003600c01007387 */ /* 0x000fe80000100a00 */
[----:B------:R0:W-:Y:S04]  /*67930*/  STL.64 [R1+0x368], R14 ;  /* 0x0003680e01007387 */ /* 0x0001e80000100a00 */
[----:B0-----:R-:W2:Y:S04]  /*67940*/  LDL.LU.64 R14, [R1+0x5ec8] ;  /* 0x005ec800010e7983 */ /* 0x001ea80000300a00 */
[----:B------:R-:W2:Y:S04]  /*67950*/  LDL.LU.64 R12, [R1+0x5ec0] ;  /* 0x005ec000010c7983 */ /* 0x000ea80000300a00 */
[----:B------:R0:W-:Y:S04]  /*67960*/  STL.64 [R1+0x5e48], R22 ;  /* 0x005e481601007387 */ /* 0x0001e80000100a00 */
[----:B------:R-:W-:Y:S04]  /*67970*/  STL.64 [R1+0x350], R8 ;  /* 0x0003500801007387 */ /* 0x000fe80000100a00 */
[----:B------:R-:W-:Y:S01]  /*67980*/  STL.64 [R1+0x358], R10 ;  /* 0x0003580a01007387 */ /* 0x000fe20000100a00 */
[----:B0-----:R-:W-:-:S02]  /*67990*/  IMAD.MOV.U32 R22, RZ, RZ, R2 ;  /* 0x000000ffff167224 */ /* 0x001fc400078e0002 */
[----:B------:R-:W-:-:S05]  /*679a0*/  IMAD.MOV.U32 R23, RZ, RZ, R0 ;  /* 0x000000ffff177224 */ /* 0x000fca00078e0000 */
[----:B------:R0:W-:Y:S04]  /*679b0*/  STL.64 [R1+0x5e60], R22 ;  /* 0x005e601601007387 */ /* 0x0001e80000100a00 */
[----:B0-----:R-:W3:Y:S01]  /*679c0*/  LDL.64 R22, [R1+0x78] ;  /* 0x0000780001167983 */ /* 0x001ee20000100a00 */
[C---:B--2---:R-:W-:Y:S03]  /*679d0*/  HMMA.16816.F32.BF16 R12, R16.reuse, R6, R12 ;  /* 0x00000006100c723c */ /* 0x044fe6000004180c */
[----:B---3--:R-:W-:Y:S04]  /*679e0*/  STL.64 [R1+0x5e78], R22 ;  /* 0x005e781601007387 */ /* 0x008fe80000100a00 */
[----:B------:R-:W2:Y:S04]  /*679f0*/  LDL.64 R10, [R1+0x18] ;  /* 0x00001800010a7983 */ /* 0x000ea80000100a00 */
[----:B------:R-:W3:Y:S08]  /*67a00*/  LDL.LU R24, [R1+0x770] ;  /* 0x0007700001187983 */ /* 0x000ef00000300800 */
[----:B------:R-:W-:Y:S04]  /*67a10*/  STL.64 [R1+0x340], R12 ;  /* 0x0003400c01007387 */ /* 0x000fe80000100a00 */
[----:B------:R-:W-:Y:S04]  /*67a20*/  STL.64 [R1+0x348], R14 ;  /* 0x0003480e01007387 */ /* 0x000fe80000100a00 */
[----:B------:R-:W3:Y:S04]  /*67a30*/  LDL.LU R25, [R1+0x774] ;  /* 0x0007740001197983 */ /* 0x000ee80000300800 */
[----:B------:R-:W4:Y:S04]  /*67a40*/  LDL.LU R26, [R1+0x778] ;  /* 0x00077800011a7983 */ /* 0x000f280000300800 */
[----:B------:R-:W4:Y:S04]  /*67a50*/  LDL.LU R27, [R1+0x77c] ;  /* 0x00077c00011b7983 */ /* 0x000f280000300800 */
[----:B----4-:R-:W-:Y:S04]  /*67a60*/  STL.64 [R1+0x5eb8], R26 ;  /* 0x005eb81a01007387 */ /* 0x010fe80000100a00 */
[----:B---3--:R0:W-:Y:S04]  /*67a70*/  STL.64 [R1+0x5eb0], R24 ;  /* 0x005eb01801007387 */ /* 0x0081e80000100a00 */
        /* <DEDUP_REMOVED lines=20> */
[----:B------:R-:W-:Y:S03]  /*67bc0*/  HMMA.16816.F32.BF16 R24, R16, R10, R24 ;  /* 0x0000000a1018723c */ /* 0x000fe60000041818 */
        /* <DEDUP_REMOVED lines=31> */
[----:B------:R-:W3:Y:S01]  /*67dc0*/  LDL.LU.64 R12, [R1+0x5e90] ;  /* 0x005e9000010c7983 */ /* 0x000ee20000300a00 */
[----:B----4-:R-:W-:-:S02]  /*67dd0*/  IMAD.MOV.U32 R28, RZ, RZ, R22 ;  /* 0x000000ffff1c7224 */ /* 0x010fc400078e0016 */
[----:B------:R-:W-:-:S09]  /*67de0*/  IMAD.MOV.U32 R0, RZ, RZ, R23 ;  /* 0x000000ffff007224 */ /* 0x000fd200078e0017 */
[----:B------:R0:W-:Y:S04]  /*67df0*/  STL.64 [R1+0x2f0], R16 ;  /* 0x0002f01001007387 */ /* 0x0001e80000100a00 */
[----:B------:R1:W-:Y:S04]  /*67e00*/  STL.64 [R1+0x2f8], R18 ;  /* 0x0002f81201007387 */ /* 0x0003e80000100a00 */
[----:B0-----:R-:W4:Y:S04]  /*67e10*/  LDL.LU R16, [R1+0x7f0] ;  /* 0x0007f00001107983 */ /* 0x001f280000300800 */
[----:B------:R-:W4:Y:S04]  /*67e20*/  LDL.LU R17, [R1+0x7f4] ;  /* 0x0007f40001117983 */ /* 0x000f280000300800 */
[----:B-1----:R-:W4:Y:S04]  /*67e30*/  LDL.LU R18, [R1+0x7f8] ;  /* 0x0007f80001127983 */ /* 0x002f280000300800 */
[----:B------:R-:W4:Y:S01]  /*67e40*/  LDL.LU R19, [R1+0x7fc] ;  /* 0x0007fc0001137983 */ /* 0x000f220000300800 */
[----:B---3--:R-:W-:-:S15]  /*67e50*/  HMMA.16816.F32.BF16 R4, R12, R22, R4 ;  /* 0x000000160c04723c */ /* 0x008fde0000041804 */
[----:B------:R-:W-:-:S04]  /*67e60*/  NOP ;  /* 0x0000000000007918 */ /* 0x000fc80000000000 */
        /* <DEDUP_REMOVED lines=20> */
[----:B---3--:R-:W-:-:S15]  /*67fb0*/  HMMA.16816.F32.BF16 R4, R12, R22, R4 ;  /* 0x000000160c04723c */ /* 0x008fde0000041804 */
        /* <DEDUP_REMOVED lines=13> */
[----:B0-----:R-:W4:Y:S04]  /*68090*/  LDL.LU.64 R10, [R1+0x5e38] ;  /* 0x005e3800010a7983 */ /* 0x001f280000300a00 */
[----:B------:R-:W2:Y:S04]  /*680a0*/  LDL.LU.64 R6, [R1+0x5e30] ;  /* 0x005e300001067983 */ /* 0x000ea80000300a00 */
[----:B------:R-:W2:Y:S02]  /*680b0*/  LDL.LU.64 R4, [R1+0x5e28] ;  /* 0x005e280001047983 */ /* 0x000ea40000300a00 */
[----:B--2---:R-:W-:Y:S02]  /*680c0*/  HMMA.16816.F32.BF16 R20, R12, R22, R4 ;  /* 0x000000160c14723c */ /* 0x004fe40000041804 */
[----:B------:R-:W2:Y:S04]  /*680d0*/  LDL.LU.64 R6, [R1+0x5e20] ;  /* 0x005e200001067983 */ /* 0x000ea80000300a00 */
[----:B------:R-:W2:-:S13]  /*680e0*/  LDL.LU.64 R4, [R1+0x5e18] ;  /* 0x005e180001047983 */ /* 0x000e9a0000300a00 */
[----:B------:R-:W-:Y:S04]  /*680f0*/  STL.64 [R1+0x290], R20 ;  /* 0x0002901401007387 */ /* 0x000fe80000100a00 */
[----:B------:R4:W-:Y:S02]  /*68100*/  STL.64 [R1+0x298], R22 ;  /* 0x0002981601007387 */ /* 0x0009e40000100a00 */
[----:B----4-:R-:W-:Y:S01]  /*68110*/  HMMA.16816.F32.BF16 R20, R12, R10, R16 ;  /* 0x0000000a0c14723c */ /* 0x010fe20000041810 */
[----:B------:R-:W-:Y:S02]  /*68120*/  IMAD.MOV.U32 R17, RZ, RZ, R10 ;  /* 0x000000ffff117224 */ /* 0x000fe400078e000a */
[----:B------:R-:W-:-:S15]  /*68130*/  IMAD.MOV.U32 R16, RZ, RZ, R11 ;  /* 0x000000ffff107224 */ /* 0x000fde00078e000b */
[----:B------:R-:W-:Y:S01]  /*68140*/  NOP ;  /* 0x0000000000007918 */ /* 0x000fe20000000000 */
[----:B------:R-:W-:Y:S04]  /*68150*/  STL.64 [R1+0x280], R20 ;  /* 0x0002801401007387 */ /* 0x000fe80000100a00 */
[----:B------:R-:W-:Y:S04]  /*68160*/  STL.64 [R1+0x288], R22 ;  /* 0x0002881601007387 */ /* 0x000fe80000100a00 */
[----:B------:R-:W3:Y:S04]  /*68170*/  LDL.LU R8, [R1+0x670] ;  /* 0x0006700001087983 */ /* 0x000ee80000300800 */
[----:B------:R-:W3:Y:S04]  /*68180*/  LDL.LU R9, [R1+0x674] ;  /* 0x0006740001097983 */ /* 0x000ee80000300800 */
[----:B------:R-:W4:Y:S04]  /*68190*/  LDL.LU R10, [R1+0x678] ;  /* 0x00067800010a7983 */ /* 0x000f280000300800 */
[----:B------:R-:W4:Y:S04]  /*681a0*/  LDL.LU R11, [R1+0x67c] ;  /* 0x00067c00010b7983 */ /* 0x000f280000300800 */
[----:B----4-:R0:W-:Y:S04]  /*681b0*/  STL.64 [R1+0x5d80], R10 ;  /* 0x005d800a01007387 */ /* 0x0101e80000100a00 */
[----:B---3--:R1:W-:Y:S01]  /*681c0*/  STL.64 [R1+0x5d78], R8 ;  /* 0x005d780801007387 */ /* 0x0083e20000100a00 */
        /* <DEDUP_REMOVED lines=15> */
[----:B--2---:R0:W-:Y:S04]  /*682c0*/  STL.64 [R1+0x5dd0], R22 ;  /* 0x005dd01601007387 */ /* 0x0041e80000100a00 */
[----:B------:R-:W-:Y:S01]  /*682d0*/  STL.64 [R1+0x5dc8], R20 ;  /* 0x005dc81401007387 */ /* 0x000fe20000100a00 */
[----:B0-----:R-:W-:-:S02]  /*682e0*/  IMAD.MOV.U32 R22, RZ, RZ, R25 ;  /* 0x000000ffff167224 */ /* 0x001fc400078e0019 */
[----:B------:R-:W-:Y:S01]  /*682f0*/  IMAD.MOV.U32 R23, RZ, RZ, R24 ;  /* 0x000000ffff177224 */ /* 0x000fe200078e0018 */
[----:B------:R-:W2:Y:S04]  /*68300*/  LDL.LU R25, [R1+0x5e14] ;  /* 0x005e140001197983 */ /* 0x000ea80000300800 */
[----:B------:R-:W2:Y:S04]  /*68310*/  LDL.LU R24, [R1+0x5e10] ;  /* 0x005e100001187983 */ /* 0x000ea80000300800 */
[----:B------:R-:W-:Y:S04]  /*68320*/  STL.64 [R1+0x5de8], R22 ;  /* 0x005de81601007387 */ /* 0x000fe80000100a00 */
[----:B----4-:R0:W-:Y:S04]  /*68330*/  STL.64 [R1+0x5da8], R10 ;  /* 0x005da80a01007387 */ /* 0x0101e80000100a00 */
[----:B---3--:R1:W-:Y:S01]  /*68340*/  STL.64 [R1+0x5da0], R8 ;  /* 0x005da00801007387 */ /* 0x0083e20000100a00 */
[----:B0-----:R-:W-:-:S02]  /*68350*/  IMAD.MOV.U32 R10, RZ, RZ, R3 ;  /* 0x000000ffff0a7224 */ /* 0x001fc400078e0003 */
[----:B------:R-:W-:Y:S01]  /*68360*/  IMAD.MOV.U32 R11, RZ, RZ, R2 ;  /* 0x000000ffff0b7224 */ /* 0x000fe200078e0002 */
[----:B------:R-:W3:Y:S04]  /*68370*/  LDL.LU R3, [R1+0x5e0c] ;  /* 0x005e0c0001037983 */ /* 0x000ee80000300800 */
[----:B------:R-:W4:Y:S04]  /*68380*/  LDL.LU R2, [R1+0x5e08] ;  /* 0x005e080001027983 */ /* 0x000f280000300800 */
[----:B------:R0:W-:Y:S04]  /*68390*/  STL.64 [R1+0x5db8], R10 ;  /* 0x005db80a01007387 */ /* 0x0001e80000100a00 */
[----:B-1----:R-:W2:Y:S04]  /*683a0*/  LDL.LU R8, [R1+0x830] ;  /* 0x0008300001087983 */ /* 0x002ea80000300800 */
        /* <DEDUP_REMOVED lines=15> */
[----:B------:R-:W2:Y:S04]  /*684a0*/  LDL.LU R11, [R1+0x80c] ;  /* 0x00080c00010b7983 */ /* 0x000ea80000300800 */
[----:B------:R-:W2:Y:S01]  /*684b0*/  LDL.LU.64 R14, [R1+0x18] ;  /* 0x00001800010e7983 */ /* 0x000ea20000300a00 */
[----:B------:R-:W-:-:S02]  /*684c0*/  IMAD.MOV.U32 R22, RZ, RZ, R28 ;  /* 0x000000ffff167224 */ /* 0x000fc400078e001c */
[----:B------:R-:W-:Y:S01]  /*684d0*/  IMAD.MOV.U32 R23, RZ, RZ, R0 ;  /* 0x000000ffff177224 */ /* 0x000fe200078e0000 */
[----:B--2---:R0:W-:Y:S04]  /*684e0*/  STL.64 [R1+0x5db0], R14 ;  /* 0x005db00e01007387 */ /* 0x0041e80000100a00 */
[----:B------:R-:W-:Y:S04]  /*684f0*/  STL.64 [R1+0x250], R16 ;  /* 0x0002501001007387 */ /* 0x000fe80000100a00 */
[----:B------:R-:W-:Y:S04]  /*68500*/  STL.64 [R1+0x258], R18 ;  /* 0x0002581201007387 */ /* 0x000fe80000100a00 */
        /* <DEDUP_REMOVED lines=9> */
[----:B------:R-:W2:Y:S04]  /*685a0*/  LDL.LU R27, [R1+0x86c] ;  /* 0x00086c00011b7983 */ /* 0x000ea80000300800 */
[----:B------:R-:W2:Y:S04]  /*685b0*/  LDL.LU R16, [R1+0x610] ;  /* 0x0006100001107983 */ /* 0x000ea80000300800 */
[----:B------:R-:W2:Y:S01]  /*685c0*/  LDL.LU R17, [R1+0x614] ;  /* 0x0006140001117983 */ /* 0x000ea20000300800 */
[----:B------:R-:W-:Y:S01]  /*685d0*/  HMMA.16816.F32.BF16 R20, R4, R22, R8 ;  /* 0x000000160414723c */ /* 0x000fe20000041808 */
[----:B----4-:R-:W-:-:S02]  /*685e0*/  IMAD.MOV.U32 R18, RZ, RZ, R2 ;  /* 0x000000ffff127224 */ /* 0x010fc400078e0002 */
[----:B---3--:R-:W-:Y:S01]  /*685f0*/  IMAD.MOV.U32 R19, RZ, RZ, R3 ;  /* 0x000000ffff137224 */ /* 0x008fe200078e0003 */
[----:B------:R-:W3:Y:S04]  /*68600*/  LDL.LU R2, [R1+0x5e04] ;  /* 0x005e040001027983 */ /* 0x000ee80000300800 */
[----:B------:R-:W4:Y:S04]  /*68610*/  LDL.LU R3, [R1+0x5e00] ;  /* 0x005e000001037983 */ /* 0x000f280000300800 */
[----:B------:R0:W-:Y:S04]  /*68620*/  STL.64 [R1+0x5d48], R18 ;  /* 0x005d481201007387 */ /* 0x0001e80000100a00 */
[----:B--2---:R-:W-:Y:S04]  /*68630*/  STL.64 [R1+0x5d40], R16 ;  /* 0x005d401001007387 */ /* 0x004fe80000100a00 */
[----:B0-----:R-:W2:Y:S04]  /*68640*/  LDL.LU.64 R18, [R1+0x58] ;  /* 0x0000580001127983 */ /* 0x001ea80000300a00 */
        /* <DEDUP_REMOVED lines=16> */
[----:B0-----:R-:W2:Y:S04]  /*68750*/  LDL.LU.64 R22, [R1+0x5dc0] ;  /* 0x005dc00001167983 */ /* 0x001ea80000300a00 */
[----:B------:R0:W-:Y:S04]  /*68760*/  STL.64 [R1+0x5d50], R18 ;  /* 0x005d501201007387 */ /* 0x0001e80000100a00 */
[----:B0-----:R-:W3:Y:S01]  /*68770*/  LDL.LU.64 R18, [R1+0x78] ;  /* 0x0000780001127983 */ /* 0x001ee20000300a00 */
[----:B--2---:R-:W-:Y:S03]  /*68780*/  HMMA.16816.F32.BF16 R8, R4, R22, R8 ;  /* 0x000000160408723c */ /* 0x004fe60000041808 */
[----:B---3--:R0:W-:Y:S04]  /*68790*/  STL.64 [R1+0x5d60], R18 ;  /* 0x005d601201007387 */ /* 0x0081e80000100a00 */
[----:B0-----:R-:W2:-:S12]  /*687a0*/  LDL.LU.64 R18, [R1+0x88] ;  /* 0x0000880001127983 */ /* 0x001e980000300a00 */
[----:B------:R-:W-:Y:S04]  /*687b0*/  STL.64 [R1+0x210], R8 ;  /* 0x0002100801007387 */ /* 0x000fe80000100a00 */
[----:B------:R0:W-:Y:S04]  /*687c0*/  STL.64 [R1+0x218], R10 ;  /* 0x0002180a01007387 */ /* 0x0001e80000100a00 */
[----:B0-----:R-:W3:Y:S04]  /*687d0*/  LDL.LU.64 R10, [R1+0x5db8] ;  /* 0x005db800010a7983 */ /* 0x001ee80000300a00 */
[----:B------:R-:W-:Y:S04]  /*687e0*/  STL.64 [R1+0x5d58], R22 ;  /* 0x005d581601007387 */ /* 0x000fe80000100a00 */
[----:B------:R-:W2:Y:S04]  /*687f0*/  LDL.LU R20, [R1+0x630] ;  /* 0x0006300001147983 */ /* 0x000ea80000300800 */
[----:B------:R-:W2:Y:S01]  /*68800*/  LDL.LU R21, [R1+0x634] ;  /* 0x0006340001157983 */ /* 0x000ea20000300800 */
[----:B---3--:R-:W-:Y:S03]  /*68810*/  HMMA.16816.F32.BF16 R8, R4, R10, R12 ;  /* 0x0000000a0408723c */ /* 0x008fe6000004180c */
[----:B------:R-:W3:-:S15]  /*68820*/  LDL.LU.64 R14, [R1+0x5db0] ;  /* 0x005db000010e7983 */ /* 0x000ede0000300a00 */
[----:B------:R-:W-:Y:S01]  /*68830*/  NOP ;  /* 0x0000000000007918 */ /* 0x000fe20000000000 */
[----:B------:R-:W-:Y:S04]  /*68840*/  STL.64 [R1+0x270], R8 ;  /* 0x0002700801007387 */ /* 0x000fe80000100a00 */
[----:B------:R0:W-:Y:S04]  /*68850*/  STL.64 [R1+0x278], R10 ;  /* 0x0002780a01007387 */ /* 0x0001e80000100a00 */
[----:B0-----:R-:W3:Y:S04]  /*68860*/  LDL.LU.64 R10, [R1+0x5da8] ;  /* 0x005da800010a7983 */ /* 0x001ee80000300a00 */
[----:B------:R-:W3:Y:S01]  /*68870*/  LDL.LU.64 R8, [R1+0x5da0] ;  /* 0x005da00001087983 */ /* 0x000ee20000300a00 */
[----:B----4-:R-:W-:-:S02]  /*68880*/  IMAD.MOV.U32 R22, RZ, RZ, R3 ;  /* 0x000000ffff167224 */ /* 0x010fc400078e0003 */
[----:B------:R-:W-:Y:S01]  /*68890*/  IMAD.MOV.U32 R23, RZ, RZ, R2 ;  /* 0x000000ffff177224 */ /* 0x000fe200078e0002 */
[----:B---3--:R-:W-:-:S15]  /*688a0*/  HMMA.16816.F32.BF16 R8, R4, R14, R8 ;  /* 0x0000000e0408723c */ /* 0x008fde0000041808 */
[----:B------:R-:W-:-:S04]  /*688b0*/  NOP ;  /* 0x0000000000007918 */ /* 0x000fc80000000000 */
[----:B------:R-:W-:Y:S01]  /*688c0*/  IMAD.MOV.U32 R3, RZ, RZ, R10 ;  /* 0x000000ffff037224 */ /* 0x000fe200078e000a */
[----:B------:R0:W-:Y:S01]  /*688d0*/  STL.64 [R1+0x310], R8 ;  /* 0x0003100801007387 */ /* 0x0001e20000100a00 */
[----:B------:R-:W-:-:S03]  /*688e0*/  IMAD.MOV.U32 R2, RZ, RZ, R11 ;  /* 0x000000ffff027224 */ /* 0x000fc600078e000b */
[----:B------:R-:W0:Y:S04]  /*688f0*/  LDL.LU.64 R10, [R1+0x5d98] ;  /* 0x005d9800010a7983 */ /* 0x000e280000300a00 */
[----:B------:R-:W-:Y:S04]  /*68900*/  STL [R1+0x5804], R2 ;  /* 0x0058040201007387 */ /* 0x000fe80000100800 */
[----:B------:R-:W-:Y:S01]  /*68910*/  STL [R1+0x5800], R3 ;  /* 0x0058000301007387 */ /* 0x000fe20000100800 */
[----:B0-----:R-:W-:Y:S03]  /*68920*/  HMMA.16816.F32.BF16 R8, R4, R10, R24 ;  /* 0x0000000a0408723c */ /* 0x001fe60000041818 */
[----:B------:R-:W3:Y:S04]  /*68930*/  LDL.LU.64 R26, [R1+0x5d90] ;  /* 0x005d9000011a7983 */ /* 0x000ee80000300a00 */
[----:B------:R-:W4:-:S12]  /*68940*/  LDL.LU.64 R24, [R1+0x5d88] ;  /* 0x005d880001187983 */ /* 0x000f180000300a00 */
[----:B------:R-:W-:Y:S04]  /*68950*/  STL.64 [R1+0x3c0], R8 ;  /* 0x0003c00801007387 */ /* 0x000fe80000100a00 */
[----:B------:R0:W-:Y:S04]  /*68960*/  STL.64 [R1+0x3c8], R10 ;  /* 0x0003c80a01007387 */ /* 0x0001e80000100a00 */
[----:B0-----:R-:W3:Y:S04]  /*68970*/  LDL.LU.64 R10, [R1+0x5d80] ;  /* 0x005d8000010a7983 */ /* 0x001ee80000300a00 */
[----:B------:R-:W3:Y:S02]  /*68980*/  LDL.LU.64 R8, [R1+0x5d78] ;  /* 0x005d780001087983 */ /* 0x000ee40000300a00 */
[----:B---3--:R-:W-:Y:S02]  /*68990*/  HMMA.16816.F32.BF16 R4, R4, R26, R8 ;  /* 0x0000001a0404723c */ /* 0x008fe40000041808 */
[----:B------:R-:W3:Y:S04]  /*689a0*/  LDL.LU.64 R10, [R1+0x5d70] ;  /* 0x005d7000010a7983 */ /* 0x000ee80000300a00 */
[----:B------:R-:W3:-:S13]  /*689b0*/  LDL.LU.64 R8, [R1+0x5d68] ;  /* 0x005d680001087983 */ /* 0x000eda0000300a00 */
[----:B------:R0:W-:Y:S04]  /*689c0*/  STL.64 [R1+0x3b0], R4 ;  /* 0x0003b00401007387 */ /* 0x0001e80000100a00 */
[----:B------:R1:W-:Y:S04]  /*689d0*/  STL.64 [R1+0x3b8], R6 ;  /* 0x0003b80601007387 */ /* 0x0003e80000100a00 */
[----:B0-----:R-:W3:Y:S04]  /*689e0*/  LDL.LU R4, [R1+0x660] ;  /* 0x0006600001047983 */ /* 0x001ee80000300800 */
[----:B------:R-:W3:Y:S04]  /*689f0*/  LDL.LU R5, [R1+0x664] ;  /* 0x0006640001057983 */ /* 0x000ee80000300800 */
[----:B-1----:R-:W3:Y:S04]  /*68a00*/  LDL.LU R6, [R1+0x668] ;  /* 0x0006680001067983 */ /* 0x002ee80000300800 */
[----:B------:R-:W3:Y:S04]  /*68a10*/  LDL.LU R7, [R1+0x66c] ;  /* 0x00066c0001077983 */ /* 0x000ee80000300800 */
[----:B------:R-:W-:Y:S04]  /*68a20*/  STL.64 [R1+0x5d18], R26 ;  /* 0x005d181a01007387 */ /* 0x000fe80000100a00 */
[----:B----4-:R0:W-:Y:S01]  /*68a30*/  STL.64 [R1+0x5d10], R24 ;  /* 0x005d101801007387 */ /* 0x0101e20000100a00 */
[----:B--2---:R-:W-:-:S03]  /*68a40*/  IMAD.MOV.U32 R0, RZ, RZ, R19 ;  /* 0x000000ffff007224 */ /* 0x004fc600078e0013 */
[----:B0-----:R-:W2:Y:S04]  /*68a50*/  LDL.LU R24, [R1+0x620] ;  /* 0x0006200001187983 */ /* 0x001ea80000300800 */
[----:B------:R-:W2:Y:S04]  /*68a60*/  LDL.LU R25, [R1+0x624] ;  /* 0x0006240001197983 */ /* 0x000ea80000300800 */
[----:B------:R-:W2:Y:S04]  /*68a70*/  LDL.LU R26, [R1+0x628] ;  /* 0x00062800011a7983 */ /* 0x000ea80000300800 */
[----:B------:R-:W2:Y:S01]  /*68a80*/  LDL.LU R27, [R1+0x62c] ;  /* 0x00062c00011b7983 */ /* 0x000ea20000300800 */
[----:B---3--:R-:W-:-:S15]  /*68a90*/  HMMA.16816.F32.BF16 R4, R8, R18, R4 ;  /* 0x000000120804723c */ /* 0x008fde0000041804 */
[----:B------:R-:W-:-:S04]  /*68aa0*/  NOP ;  /* 0x0000000000007918 */ /* 0x000fc80000000000 */
[----:B------:R0:W-:Y:S04]  /*68ab0*/  STL.64 [R1+0x4b0], R4 ;  /* 0x0004b00401007387 */ /* 0x0001e80000100a00 */
[----:B------:R1:W-:Y:S01]  /*68ac0*/  STL.64 [R1+0x4b8], R6 ;  /* 0x0004b80601007387 */ /* 0x0003e20000100a00 */
[----:B0-----:R-:W-:-:S03]  /*68ad0*/  IMAD.MOV.U32 R4, RZ, RZ, R18 ;  /* 0x000000ffff047224 */ /* 0x001fc600078e0012 */
[----:B------:R-:W3:Y:S02]  /*68ae0*/  LDL.LU.64 R18, [R1+0x5d60] ;  /* 0x005d600001127983 */ /* 0x000ee40000300a00 */
[----:B---3--:R-:W-:Y:S01]  /*68af0*/  HMMA.16816.F32.BF16 R20, R8, R18, R20 ;  /* 0x000000120814723c */ /* 0x008fe20000041814 */
[----:B-1----:R-:W-:Y:S02]  /*68b00*/  IMAD.MOV.U32 R6, RZ, RZ, R18 ;  /* 0x000000ffff067224 */ /* 0x002fe400078e0012 */
[----:B------:R-:W-:-:S15]  /*68b10*/  IMAD.MOV.U32 R5, RZ, RZ, R19 ;  /* 0x000000ffff057224 */ /* 0x000fde00078e0013 */
[----:B------:R-:W-:Y:S01]  /*68b20*/  NOP ;  /* 0x0000000000007918 */ /* 0x000fe20000000000 */
[----:B------:R-:W-:Y:S04]  /*68b30*/  STL.64 [R1+0x4a0], R20 ;  /* 0x0004a01401007387 */ /* 0x000fe80000100a00 */
[----:B------:R0:W-:Y:S04]  /*68b40*/  STL.64 [R1+0x4a8], R22 ;  /* 0x0004a81601007387 */ /* 0x0001e80000100a00 */
[----:B0-----:R-:W3:Y:S04]  /*68b50*/  LDL.LU.64 R22, [R1+0x5d58] ;  /* 0x005d580001167983 */ /* 0x001ee80000300a00 */
[----:B------:R-:W2:Y:S01]  /*68b60*/  LDL.LU.64 R18, [R1+0x5d50] ;  /* 0x005d500001127983 */ /* 0x000ea20000300a00 */
[----:B------:R-:W-:-:S02]  /*68b70*/  IMAD.MOV.U32 R28, RZ, RZ, R14 ;  /* 0x000000ffff1c7224 */ /* 0x000fc400078e000e */
[----:B------:R-:W-:Y:S01]  /*68b80*/  IMAD.MOV.U32 R14, RZ, RZ, R15 ;  /* 0x000000ffff0e7224 */ /* 0x000fe200078e000f */
[----:B--2---:R-:W-:Y:S01]  /*68b90*/  HMMA.16816.F32.BF16 R24, R8, R18, R24 ;  /* 0x000000120818723c */ /* 0x004fe20000041818 */
[----:B------:R-:W-:-:S15]  /*68ba0*/  IMAD.MOV.U32 R7, RZ, RZ, R19 ;  /* 0x000000ffff077224 */ /* 0x000fde00078e0013 */
[----:B------:R-:W-:-:S03]  /*68bb0*/  NOP ;  /* 0x0000000000007918 */ /* 0x000fc60000000000 */
[----:B------:R0:W-:Y:S04]  /*68bc0*/  STL.64 [R1+0x490], R24 ;  /* 0x0004901801007387 */ /* 0x0001e80000100a00 */
[----:B------:R-:W-:Y:S01]  /*68bd0*/  STL.64 [R1+0x498], R26 ;  /* 0x0004981a01007387 */ /* 0x000fe20000100a00 */
[----:B0-----:R-:W-:-:S03]  /*68be0*/  IMAD.MOV.U32 R24, RZ, RZ, R18 ;  /* 0x000000ffff187224 */ /* 0x001fc600078e0012 */
[----:B------:R-:W2:Y:S04]  /*68bf0*/  LDL.LU.64 R18, [R1+0x5d48] ;  /* 0x005d480001127983 */ /* 0x000ea80000300a00 */
[----:B------:R-:W2:Y:S04]  /*68c00*/  LDL.LU.64 R16, [R1+0x5d40] ;  /* 0x005d400001107983 */ /* 0x000ea80000300a00 */
[----:B------:R0:W-:Y:S04]  /*68c10*/  STL.64 [R1+0x5d28], R6 ;  /* 0x005d280601007387 */ /* 0x0001e80000100a00 */
[----:B------:R-:W-:Y:S04]  /*68c20*/  STL.64 [R1+0x5d20], R4 ;  /* 0x005d200401007387 */ /* 0x000fe80000100a00 */
[----:B0-----:R-:W4:Y:S01]  /*68c30*/  LDL.LU.64 R6, [R1+0x28] ;  /* 0x0000280001067983 */ /* 0x001f220000300a00 */
[----:B------:R-:W0:Y:S01]  /*68c40*/  S2R R15, SR_TID.X ;  /* 0x00000000000f7919 */ /* 0x000e220000002100 */
[----:B------:R-:W-:Y:S01]  /*68c50*/  LOP3.LUT R3, R29, 0x40, RZ, 0x3c, !PT ;  /* 0x000000401d037812 */ /* 0x000fe200078e3cff */
[----:B---3--:R-:W-:-:S02]  /*68c60*/  IMAD.MOV.U32 R26, RZ, RZ, R22 ;  /* 0x000000ffff1a7224 */ /* 0x008fc400078e0016 */
[----:B------:R-:W-:Y:S02]  /*68c70*/  IMAD.MOV.U32 R25, RZ, RZ, R23 ;  /* 0x000000ffff197224 */ /* 0x000fe400078e0017 */
[C---:B0-----:R-:W-:Y:S01]  /*68c80*/  IMAD.SHL.U32 R13, R15.reuse, 0x2, RZ ;  /* 0x000000020f0d7824 */ /* 0x041fe200078e00ff */
[----:B------:R-:W-:-:S05]  /*68c90*/  LOP3.LUT R15, R15, 0x7, RZ, 0xc0, !PT ;  /* 0x000000070f0f7812 */ /* 0x000fca00078ec0ff */
[----:B------:R-:W-:-:S05]  /*68ca0*/  IMAD R15, R15, 0x110, RZ ;  /* 0x000001100f0f7824 */ /* 0x000fca00078e02ff */
[----:B------:R-:W-:Y:S01]  /*68cb0*/  LOP3.LUT R15, R15, 0x30, R13, 0x78, !PT ;  /* 0x000000300f0f7812 */ /* 0x000fe200078e780d */
[----:B----4-:R2:W-:Y:S02]  /*68cc0*/  STL.64 [R1+0x5d38], R6 ;  /* 0x005d380601007387 */ /* 0x0105e40000100a00 */
[----:B--2---:R-:W-:Y:S02]  /*68cd0*/  HMMA.16816.F32.BF16 R4, R8, R22, R16 ;  /* 0x000000160804723c */ /* 0x004fe40000041810 */
[----:B------:R-:W0:Y:S04]  /*68ce0*/  LDSM.16.MT88.4 R20, [R3+UR5+0xc380] ;  /* 0x00c380050314783b */ /* 0x000e280008004200 */
[----:B------:R-:W1:-:S13]  /*68cf0*/  LDSM.16.MT88.4 R16, [R29+UR5+0x10000] ;  /* 0x010000051d10783b */ /* 0x000e5a0008004200 */
[----:B------:R-:W-:Y:S04]  /*68d00*/  STL.64 [R1+0x480], R4 ;  /* 0x0004800401007387 */ /* 0x000fe80000100a00 */
[----:B------:R-:W-:Y:S04]  /*68d10*/  STL.64 [R1+0x488], R6 ;  /* 0x0004880601007387 */ /* 0x000fe80000100a00 */
[----:B------:R-:W2:Y:S04]  /*68d20*/  LDSM.16.M88.4 R4, [R15+UR5+0x20080] ;  /* 0x020080050f04783b */ /* 0x000ea80008000200 */
[----:B0-----:R-:W-:Y:S04]  /*68d30*/  STL.64 [R1+0x5d00], R22 ;  /* 0x005d001601007387 */ /* 0x001fe80000100a00 */
[----:B------:R0:W-:Y:S04]  /*68d40*/  STL.64 [R1+0x5cf8], R20 ;  /* 0x005cf81401007387 */ /* 0x0001e80000100a00 */
[----:B0-----:R-:W3:Y:S04]  /*68d50*/  LDL.LU R20, [R1+0xa20] ;  /* 0x000a200001147983 */ /* 0x001ee80000300800 */
[----:B------:R-:W3:Y:S04]  /*68d60*/  LDL.LU R21, [R1+0xa24] ;  /* 0x000a240001157983 */ /* 0x000ee80000300800 */
[----:B------:R-:W3:Y:S04]  /*68d70*/  LDL.LU R22, [R1+0xa28] ;  /* 0x000a280001167983 */ /* 0x000ee80000300800 */
[----:B------:R-:W3:Y:S04]  /*68d80*/  LDL.LU R23, [R1+0xa2c] ;  /* 0x000a2c0001177983 */ /* 0x000ee80000300800 */
[----:B------:R-:W-:Y:S04]  /*68d90*/  STL [R1+0x5c40], R3 ;  /* 0x005c400301007387 */ /* 0x000fe80000100800 */
[----:B-1----:R0:W-:Y:S04]  /*68da0*/  STL [R1+0x5c50], R16 ;  /* 0x005c501001007387 */ /* 0x0021e80000100800 */
[----:B------:R1:W-:Y:S04]  /*68db0*/  STL [R1+0x5c4c], R17 ;  /* 0x005c4c1101007387 */ /* 0x0003e80000100800 */
[----:B------:R4:W-:Y:S04]  /*68dc0*/  STL [R1+0x5c48], R18 ;  /* 0x005c481201007387 */ /* 0x0009e80000100800 */
[----:B------:R2:W-:Y:S04]  /*68dd0*/  STL [R1+0x5c44], R19 ;  /* 0x005c441301007387 */ /* 0x0005e80000100800 */
[----:B0-----:R-:W3:Y:S04]  /*68de0*/  LDL.LU R16, [R1+0x600] ;  /* 0x0006000001107983 */ /* 0x001ee80000300800 */
[----:B-1----:R-:W3:Y:S04]  /*68df0*/  LDL.LU R17, [R1+0x604] ;  /* 0x0006040001117983 */ /* 0x002ee80000300800 */
[----:B----4-:R-:W3:Y:S04]  /*68e00*/  LDL.LU R18, [R1+0x608] ;  /* 0x0006080001127983 */ /* 0x010ee80000300800 */
[----:B--2---:R-:W3:Y:S04]  /*68e10*/  LDL.LU R19, [R1+0x60c] ;  /* 0x00060c0001137983 */ /* 0x004ee80000300800 */
[----:B------:R-:W-:Y:S04]  /*68e20*/  STL.64 [R1+0x100], R4 ;  /* 0x0001000401007387 */ /* 0x000fe80000100a00 */
[----:B------:R0:W-:Y:S04]  /*68e30*/  STL.64 [R1+0x108], R6 ;  /* 0x0001080601007387 */ /* 0x0001e80000100a00 */
[----:B0-----:R-:W3:Y:S02]  /*68e40*/  LDL.LU.64 R6, [R1+0x5d38] ;  /* 0x005d380001067983 */ /* 0x001ee40000300a00 */
[----:B---3--:R-:W-:Y:S01]  /*68e50*/  HMMA.16816.F32.BF16 R16, R8, R6, R16 ;  /* 0x000000060810723c */ /* 0x008fe20000041810 */
[----:B------:R-:W-:-:S02]  /*68e60*/  IMAD.MOV.U32 R13, RZ, RZ, R6 ;  /* 0x000000ffff0d7224 */ /* 0x000fc400078e0006 */
[----:B------:R-:W-:Y:S02]  /*68e70*/  IMAD.MOV.U32 R12, RZ, RZ, R7 ;  /* 0x000000ffff0c7224 */ /* 0x000fe400078e0007 */
[----:B------:R-:W0:-:S14]  /*68e80*/  LDSM.16.M88.4 R4, [R15+UR5+0x20880] ;  /* 0x020880050f04783b */ /* 0x000e1c0008000200 */
[----:B------:R-:W-:Y:S04]  /*68e90*/  STL.64 [R1+0x470], R16 ;  /* 0x0004701001007387 */ /* 0x000fe80000100a00 */
[----:B------:R-:W-:Y:S04]  /*68ea0*/  STL.64 [R1+0x478], R18 ;  /* 0x0004781201007387 */ /* 0x000fe80000100a00 */
[----:B0-----:R-:W-:Y:S01]  /*68eb0*/  STL.64 [R1+0xf0], R4 ;  /* 0x0000f00401007387 */ /* 0x001fe20000100a00 */
[----:B------:R-:W-:-:S03]  /*68ec0*/  IMAD.MOV.U32 R3, RZ, RZ, R4 ;  /* 0x000000ffff037224 */ /* 0x000fc600078e0004 */
[----:B------:R-:W-:Y:S01]  /*68ed0*/  STL.64 [R1+0xf8], R6 ;  /* 0x0000f80601007387 */ /* 0x000fe20000100a00 */
[----:B------:R-:W-:-:S03]  /*68ee0*/  IMAD.MOV.U32 R2, RZ, RZ, R5 ;  /* 0x000000ffff027224 */ /* 0x000fc600078e0005 */
[----:B------:R-:W0:Y:S04]  /*68ef0*/  LDSM.16.M88.4 R4, [R15+UR5+0x21080] ;  /* 0x021080050f04783b */ /* 0x000e280008000200 */
[----:B------:R-:W-:Y:S04]  /*68f00*/  STL [R1+0x5c58], R2 ;  /* 0x005c580201007387 */ /* 0x000fe80000100800 */
[----:B------:R-:W-:Y:S04]  /*68f10*/  STL [R1+0x5c54], R3 ;  /* 0x005c540301007387 */ /* 0x000fe80000100800 */
[----:B0-----:R-:W-:Y:S01]  /*68f20*/  STL.64 [R1+0xe0], R4 ;  /* 0x0000e00401007387 */ /* 0x001fe20000100a00 */
[----:B------:R-:W-:-:S03]  /*68f30*/  IMAD.MOV.U32 R16, RZ, RZ, R4 ;  /* 0x000000ffff107224 */ /* 0x000fc600078e0004 */
[----:B------:R-:W-:Y:S01]  /*68f40*/  STL.64 [R1+0xe8], R6 ;  /* 0x0000e80601007387 */ /* 0x000fe20000100a00 */
[----:B------:R-:W-:-:S03]  /*68f50*/  IMAD.MOV.U32 R17, RZ, RZ, R5 ;  /* 0x000000ffff117224 */ /* 0x000fc600078e0005 */
[----:B------:R-:W0:Y:S04]  /*68f60*/  LDSM.16.M88.4 R4, [R15+UR5+0x21880] ;  /* 0x021880050f04783b */ /* 0x000e280008000200 */
[----:B0-----:R-:W-:Y:S01]  /*68f70*/  STL.64 [R1+0xd0], R4 ;  /* 0x0000d00401007387 */ /* 0x001fe20000100a00 */
[----:B------:R-:W-:-:S03]  /*68f80*/  IMAD.MOV.U32 R18, RZ, RZ, R4 ;  /* 0x000000ffff127224 */ /* 0x000fc600078e0004 */
[----:B------:R-:W-:Y:S01]  /*68f90*/  STL.64 [R1+0xd8], R6 ;  /* 0x0000d80601007387 */ /* 0x000fe20000100a00 */
[----:B------:R-:W-:-:S03]  /*68fa0*/  IMAD.MOV.U32 R19, RZ, RZ, R5 ;  /* 0x000000ffff137224 */ /* 0x000fc600078e0005 */
[----:B------:R-:W0:Y:S04]  /*68fb0*/  LDSM.16.M88.4 R4, [R15+UR5+0x22080] ;  /* 0x022080050f04783b */ /* 0x000e280008000200 */
[----:B------:R1:W-:Y:S04]  /*68fc0*/  STL.64 [R1+0x5c68], R18 ;  /* 0x005c681201007387 */ /* 0x0003e80000100a00 */
[----:B------:R-:W-:Y:S01]  /*68fd0*/  STL.64 [R1+0x5c60], R16 ;  /* 0x005c601001007387 */ /* 0x000fe20000100a00 */
[----:B-1----:R-:W-:-:S03]  /*68fe0*/  IMAD.MOV.U32 R18, RZ, RZ, R28 ;  /* 0x000000ffff127224 */ /* 0x002fc600078e001c */
[----:B------:R-:W2:Y:S04]  /*68ff0*/  LDL.LU R28, [R1+0x5d30] ;  /* 0x005d3000011c7983 */ /* 0x000ea80000300800 */
[----:B0-----:R-:W-:Y:S04]  /*69000*/  STL.64 [R1+0xc0], R4 ;  /* 0x0000c00401007387 */ /* 0x001fe80000100a00 */
[----:B------:R-:W-:Y:S04]  /*69010*/  STL.64 [R1+0xc8], R6 ;  /* 0x0000c80601007387 */ /* 0x000fe80000100a00 */
[----:B------:R-:W0:Y:S04]  /*69020*/  LDSM.16.M88.4 R4, [R15+UR5+0x22880] ;  /* 0x022880050f04783b */ /* 0x000e280008000200 */
[----:B0-----:R-:W-:Y:S01]  /*69030*/  STL.64 [R1+0xb0], R4 ;  /* 0x0000b00401007387 */ /* 0x001fe20000100a00 */
[----:B------:R-:W-:-:S03]  /*69040*/  IMAD.MOV.U32 R2, RZ, RZ, R4 ;  /* 0x000000ffff027224 */ /* 0x000fc600078e0004 */
[----:B------:R-:W-:Y:S01]  /*69050*/  STL.64 [R1+0xb8], R6 ;  /* 0x0000b80601007387 */ /* 0x000fe20000100a00 */
[----:B------:R-:W-:-:S03]  /*69060*/  IMAD.MOV.U32 R3, RZ, RZ, R5 ;  /* 0x000000ffff037224 */ /* 0x000fc600078e0005 */
[----:B------:R-:W0:Y:S01]  /*69070*/  LDSM.16.M88.4 R4, [R15+UR5+0x23080] ;  /* 0x023080050f04783b */ /* 0x000e220008000200 */
[----:B------:R-:W-:-:S03]  /*69080*/  IMAD.MOV.U32 R19, RZ, RZ, R14 ;  /* 0x000000ffff137224 */ /* 0x000fc600078e000e */
[----:B0-----:R-:W-:Y:S04]  /*69090*/  STL.64 [R1+0xa0], R4 ;  /* 0x0000a00401007387 */ /* 0x001fe80000100a00 */
[----:B------:R-:W-:Y:S04]  /*690a0*/  STL.64 [R1+0xa8], R6 ;  /* 0x0000a80601007387 */ /* 0x000fe80000100a00 */
[----:B------:R-:W0:Y:S01]  /*690b0*/  LDSM.16.M88.4 R4, [R15+UR5+0x23880] ;  /* 0x023880050f04783b */ /* 0x000e220008000200 */
[----:B------:R-:W-:Y:S03]  /*690c0*/  HMMA.16816.F32.BF16 R20, R8, R18, R20 ;  /* 0x000000120814723c */ /* 0x000fe60000041814 */
[----:B0-----:R-:W-:Y:S04]  /*690d0*/  STL.64 [R1+0x90], R4 ;  /* 0x0000900401007387 */ /* 0x001fe80000100a00 */
[----:B------:R0:W-:Y:S01]  /*690e0*/  STL.64 [R1+0x98], R6 ;  /* 0x0000980601007387 */ /* 0x0001e20000100a00 */
[----:B------:R-:W-:-:S02]  /*690f0*/  IMAD.MOV.U32 R17, RZ, RZ, R4 ;  /* 0x000000ffff117224 */ /* 0x000fc400078e0004 */
[----:B------:R-:W-:Y:S01]  /*69100*/  IMAD.MOV.U32 R16, RZ, RZ, R5 ;  /* 0x000000ffff107224 */ /* 0x000fe200078e0005 */
[----:B0-----:R-:W3:Y:S04]  /*69110*/  LDL.LU.64 R6, [R1+0x5d28] ;  /* 0x005d280001067983 */ /* 0x001ee80000300a00 */
[----:B------:R-:W4:Y:S04]  /*69120*/  LDL.LU.64 R4, [R1+0x5d20] ;  /* 0x005d200001047983 */ /* 0x000f280000300a00 */
[----:B------:R0:W-:Y:S02]  /*69130*/  STL.64 [R1+0x5c80], R18 ;  /* 0x005c801201007387 */ /* 0x0001e40000100a00 */
[----:B0-----:R-:W-:-:S02]  /*69140*/  IMAD.MOV.U32 R18, RZ, RZ, R13 ;  /* 0x000000ffff127224 */ /* 0x001fc400078e000d */
[----:B------:R-:W-:Y:S02]  /*69150*/  IMAD.MOV.U32 R19, RZ, RZ, R12 ;  /* 0x000000ffff137224 */ /* 0x000fe400078e000c */
[----:B------:R-:W0:Y:S04]  /*69160*/  LDSM.16.MT88.4 R12, [R29+UR5+0x10080] ;  /* 0x010080051d0c783b */ /* 0x000e280008004200 */
[----:B------:R-:W-:Y:S04]  /*69170*/  STL.64 [R1+0x460], R20 ;  /* 0x0004601401007387 */ /* 0x000fe80000100a00 */
[----:B------:R-:W-:Y:S04]  /*69180*/  STL.64 [R1+0x468], R22 ;  /* 0x0004681601007387 */ /* 0x000fe80000100a00 */
[----:B------:R-:W-:Y:S04]  /*69190*/  STL.64 [R1+0x5c98], R18 ;  /* 0x005c981201007387 */ /* 0x000fe80000100a00 */
[----:B0-----:R-:W-:Y:S04]  /*691a0*/  STL.64 [R1+0x5bd8], R14 ;  /* 0x005bd80e01007387 */ /* 0x001fe80000100a00 */
[----:B------:R0:W-:Y:S04]  /*691b0*/  STL.64 [R1+0x5bd0], R12 ;  /* 0x005bd00c01007387 */ /* 0x0001e80000100a00 */
[----:B0-----:R-:W3:Y:S04]  /*691c0*/  LDL.LU R12, [R1+0xb60] ;  /* 0x000b6000010c7983 */ /* 0x001ee80000300800 */
[----:B------:R-:W3:Y:S04]  /*691d0*/  LDL.LU R13, [R1+0xb64] ;  /* 0x000b6400010d7983 */ /* 0x000ee80000300800 */
[----:B------:R-:W3:Y:S01]  /*691e0*/  LDL.LU R14, [R1+0xb68] ;  /* 0x000b6800010e7983 */ /* 0x000ee20000300800 */
[----:B------:R-:W-:-:S02]  /*691f0*/  IMAD.MOV.U32 R18, RZ, RZ, R26 ;  /* 0x000000ffff127224 */ /* 0x000fc400078e001a */
[----:B------:R-:W-:-:S05]  /*69200*/  IMAD.MOV.U32 R19, RZ, RZ, R25 ;  /* 0x000000ffff137224 */ /* 0x000fca00078e0019 */
[----:B------:R-:W-:Y:S01]  /*69210*/  STL.64 [R1+0x5cb0], R18 ;  /* 0x005cb01201007387 */ /* 0x000fe20000100a00 */
[----:B--2---:R-:W-:-:S05]  /*69220*/  IMAD.MOV.U32 R15, RZ, RZ, R28 ;  /* 0x000000ffff0f7224 */ /* 0x004fca00078e001c */
[----:B---3--:R-:W-:Y:S04]  /*69230*/  STL.64 [R1+0x5c78], R14 ;  /* 0x005c780e01007387 */ /* 0x008fe80000100a00 */
[----:B------:R0:W-:Y:S04]  /*69240*/  STL.64 [R1+0x5c70], R12 ;  /* 0x005c700c01007387 */ /* 0x0001e80000100a00 */
[----:B0-----:R-:W2:Y:S04]  /*69250*/  LDL.LU R12, [R1+0xc80] ;  /* 0x000c8000010c7983 */ /* 0x001ea80000300800 */
[----:B------:R-:W2:Y:S04]  /*69260*/  LDL.LU R13, [R1+0xc84] ;  /* 0x000c8400010d7983 */ /* 0x000ea80000300800 */
[----:B------:R-:W3:Y:S04]  /*69270*/  LDL.LU R14, [R1+0xc88] ;  /* 0x000c8800010e7983 */ /* 0x000ee80000300800 */
[----:B------:R-:W3:Y:S01]  /*69280*/  LDL.LU R15, [R1+0xc8c] ;  /* 0x000c8c00010f7983 */ /* 0x000ee20000300800 */
[----:B------:R-:W-:-:S02]  /*69290*/  IMAD.MOV.U32 R18, RZ, RZ, R24 ;  /* 0x000000ffff127224 */ /* 0x000fc400078e0018 */
[----:B------:R-:W-:-:S05]  /*692a0*/  IMAD.MOV.U32 R19, RZ, RZ, R7 ;  /* 0x000000ffff137224 */ /* 0x000fca00078e0007 */
[----:B------:R-:W-:Y:S04]  /*692b0*/  STL.64 [R1+0x5cc8], R18 ;  /* 0x005cc81201007387 */ /* 0x000fe80000100a00 */
[----:B---3--:R-:W-:Y:S04]  /*692c0*/  STL.64 [R1+0x5c90], R14 ;  /* 0x005c900e01007387 */ /* 0x008fe80000100a00 */
[----:B--2---:R0:W-:Y:S04]  /*692d0*/  STL.64 [R1+0x5c88], R12 ;  /* 0x005c880c01007387 */ /* 0x0041e80000100a00 */
[----:B0-----:R-:W2:Y:S04]  /*692e0*/  LDL.LU R12, [R1+0xc90] ;  /* 0x000c9000010c7983 */ /* 0x001ea80000300800 */
[----:B------:R-:W2:Y:S04]  /*692f0*/  LDL.LU R13, [R1+0xc94] ;  /* 0x000c9400010d7983 */ /* 0x000ea80000300800 */
[----:B------:R-:W3:Y:S04]  /*69300*/  LDL.LU R14, [R1+0xc98] ;  /* 0x000c9800010e7983 */ /* 0x000ee80000300800 */
[----:B------:R-:W3:Y:S01]  /*69310*/  LDL.LU R15, [R1+0xc9c] ;  /* 0x000c9c00010f7983 */ /* 0x000ee20000300800 */
[----:B------:R-:W-:-:S02]  /*69320*/  IMAD.MOV.U32 R18, RZ, RZ, R6 ;  /* 0x000000ffff127224 */ /* 0x000fc400078e0006 */
[----:B----4-:R-:W-:Y:S01]  /*69330*/  IMAD.MOV.U32 R19, RZ, RZ, R5 ;  /* 0x000000ffff137224 */ /* 0x010fe200078e0005 */
[----:B------:R-:W4:Y:S04]  /*69340*/  LDL.LU R24, [R1+0xb80] ;  /* 0x000b800001187983 */ /* 0x000f280000300800 */
[----:B------:R-:W4:Y:S04]  /*69350*/  LDL.LU R25, [R1+0xb84] ;  /* 0x000b840001197983 */ /* 0x000f280000300800 */
[----:B------:R-:W4:Y:S04]  /*69360*/  LDL.LU R26, [R1+0xb88] ;  /* 0x000b8800011a7983 */ /* 0x000f280000300800 */
[----:B------:R-:W4:Y:S04]  /*69370*/  LDL.LU R27, [R1+0xb8c] ;  /* 0x000b8c00011b7983 */ /* 0x000f280000300800 */
[----:B------:R-:W4:Y:S04]  /*69380*/  LDL.LU.64 R6, [R1+0x8] ;  /* 0x0000080001067983 */ /* 0x000f280000300a00 */
[----:B------:R-:W-:Y:S04]  /*69390*/  STL.64 [R1+0x5ce0], R18 ;  /* 0x005ce01201007387 */ /* 0x000fe80000100a00 */
        /* <DEDUP_REMOVED lines=21> */
[----:B------:R-:W3:Y:S04]  /*694f0*/  LDL.LU R14, [R1+0xcc8] ;  /* 0x000cc800010e7983 */ /* 0x000ee80000300800 */
[----:B------:R-:W3:Y:S01]  /*69500*/  LDL.LU R15, [R1+0xccc] ;  /* 0x000ccc00010f7983 */ /* 0x000ee20000300800 */
[----:B------:R-:W-:-:S02]  /*69510*/  IMAD.MOV.U32 R19, RZ, RZ, R0 ;  /* 0x000000ffff137224 */ /* 0x000fc400078e0000 */
[----:B------:R-:W-:Y:S02]  /*69520*/  IMAD.MOV.U32 R18, RZ, RZ, R4 ;  /* 0x000000ffff127224 */ /* 0x000fe400078e0004 */
[----:B------:R-:W-:Y:S02]  /*69530*/  IMAD.MOV.U32 R0, RZ, RZ, R6 ;  /* 0x000000ffff007224 */ /* 0x000fe400078e0006 */
[----:B------:R-:W-:Y:S02]  /*69540*/  IMAD.MOV.U32 R28, RZ, RZ, R7 ;  /* 0x000000ffff1c7224 */ /* 0x000fe400078e0007 */
[----:B------:R-:W0:Y:S04]  /*69550*/  LDSM.16.MT88.4 R4, [R29+UR5+0x10100] ;  /* 0x010100051d04783b */ /* 0x000e280008004200 */
[----:B---3--:R-:W-:Y:S04]  /*69560*/  STL.64 [R1+0x5cf0], R14 ;  /* 0x005cf00e01007387 */ /* 0x008fe80000100a00 */
[----:B--2---:R1:W-:Y:S04]  /*69570*/  STL.64 [R1+0x5ce8], R12 ;  /* 0x005ce80c01007387 */ /* 0x0043e80000100a00 */
[----:B-1----:R-:W2:Y:S04]  /*69580*/  LDL.LU R12, [R1+0xcd0] ;  /* 0x000cd000010c7983 */ /* 0x002ea80000300800 */
[----:B------:R-:W2:Y:S04]  /*69590*/  LDL.LU R13, [R1+0xcd4] ;  /* 0x000cd400010d7983 */ /* 0x000ea80000300800 */
[----:B------:R-:W2:Y:S04]  /*695a0*/  LDL.LU R14, [R1+0xcd8] ;  /* 0x000cd800010e7983 */ /* 0x000ea80000300800 */
[----:B------:R-:W2:Y:S04]  /*695b0*/  LDL.LU R15, [R1+0xcdc] ;  /* 0x000cdc00010f7983 */ /* 0x000ea80000300800 */
[----:B------:R-:W-:Y:S04]  /*695c0*/  STL.64 [R1+0x450], R24 ;  /* 0x0004501801007387 */ /* 0x000fe80000100a00 */
[----:B------:R1:W-:Y:S04]  /*695d0*/  STL.64 [R1+0x458], R26 ;  /* 0x0004581a01007387 */ /* 0x0003e80000100a00 */
[----:B-1----:R-:W3:Y:S04]  /*695e0*/  LDL.LU.64 R26, [R1+0x5d18] ;  /* 0x005d1800011a7983 */ /* 0x002ee80000300a00 */
[----:B------:R-:W4:Y:S04]  /*695f0*/  LDL.LU.64 R24, [R1+0x5d10] ;  /* 0x005d100001187983 */ /* 0x000f280000300a00 */
[----:B0-----:R0:W-:Y:S04]  /*69600*/  STL.64 [R1+0x5b48], R6 ;  /* 0x005b480601007387 */ /* 0x0011e80000100a00 */
[----:B------:R-:W-:Y:S01]  /*69610*/  STL.64 [R1+0x5b40], R4 ;  /* 0x005b400401007387 */ /* 0x000fe20000100a00 */
[----:B0-----:R-:W-:-:S02]  /*69620*/  IMAD.MOV.U32 R6, RZ, RZ, R0 ;  /* 0x000000ffff067224 */ /* 0x001fc400078e0000 */
[----:B------:R-:W-:Y:S01]  /*69630*/  IMAD.MOV.U32 R7, RZ, RZ, R28 ;  /* 0x000000ffff077224 */ /* 0x000fe200078e001c */
[----:B------:R-:W2:Y:S04]  /*69640*/  LDL.LU R0, [R1+0x5d0c] ;  /* 0x005d0c0001007983 */ /* 0x000ea80000300800 */
[----:B------:R-:W2:Y:S01]  /*69650*/  LDL.LU R28, [R1+0x5d08] ;  /* 0x005d0800011c7983 */ /* 0x000ea20000300800 */
[----:B---3--:R-:W-:Y:S03]  /*69660*/  HMMA.16816.F32.BF16 R8, R8, R26, R20 ;  /* 0x0000001a0808723c */ /* 0x008fe60000041814 */
[----:B------:R-:W2:Y:S04]  /*69670*/  LDL.LU.64 R22, [R1+0x5d00] ;  /* 0x005d000001167983 */ /* 0x000ea80000300a00 */
[----:B------:R-:W2:-:S12]  /*69680*/  LDL.LU.64 R20, [R1+0x5cf8] ;  /* 0x005cf80001147983 */ /* 0x000e980000300a00 */
        /* <DEDUP_REMOVED lines=39> */
[----:B0-----:R-:W2:Y:S01]  /*69900*/  LDL.LU.64 R18, [R1+0x5c80] ;  /* 0x005c800001127983 */ /* 0x001ea20000300a00 */
[----:B------:R-:W-:Y:S02]  /*69910*/  IMAD.MOV.U32 R10, RZ, RZ, R28 ;  /* 0x000000ffff0a7224 */ /* 0x000fe400078e001c */
[----:B------:R-:W-:-:S07]  /*69920*/  IMAD.MOV.U32 R11, RZ, RZ, R0 ;  /* 0x000000ffff0b7224 */ /* 0x000fce00078e0000 */
[C---:B---3--:R-:W-:Y:S08]  /*69930*/  HMMA.16816.F32.BF16 R4, R20.reuse, R6, R8 ;  /* 0x000000061404723c */ /* 0x048ff00000041808 */
[----:B--2---:R-:W-:Y:S01]  /*69940*/  HMMA.16816.F32.BF16 R16, R20, R18, R12 ;  /* 0x000000121410723c */ /* 0x004fe2000004180c */
[----:B------:R-:W2:Y:S04]  /*69950*/  LDL.LU.64 R14, [R1+0x5c78] ;  /* 0x005c7800010e7983 */ /* 0x000ea80000300a00 */
[----:B------:R-:W2:Y:S06]  /*69960*/  LDL.LU.64 R12, [R1+0x5c70] ;  /* 0x005c7000010c7983 */ /* 0x000eac0000300a00 */
[----:B------:R-:W-:-:S02]  /*69970*/  IMAD.MOV.U32 R28, RZ, RZ, R6 ;  /* 0x000000ffff1c7224 */ /* 0x000fc400078e0006 */
[----:B------:R-:W-:-:S06]  /*69980*/  IMAD.MOV.U32 R0, RZ, RZ, R7 ;  /* 0x000000ffff007224 */ /* 0x000fcc00078e0007 */
[----:B------:R-:W-:Y:S04]  /*69990*/  STL.64 [R1+0x1d0], R16 ;  /* 0x0001d01001007387 */ /* 0x000fe80000100a00 */
[----:B------:R0:W-:Y:S04]  /*699a0*/  STL.64 [R1+0x1d8], R18 ;  /* 0x0001d81201007387 */ /* 0x0001e80000100a00 */
[----:B0-----:R-:W3:Y:S04]  /*699b0*/  LDL.LU.64 R18, [R1+0x5c68] ;  /* 0x005c680001127983 */ /* 0x001ee80000300a00 */
[----:B------:R-:W3:Y:S04]  /*699c0*/  LDL.LU.64 R16, [R1+0x5c60] ;  /* 0x005c600001107983 */ /* 0x000ee80000300a00 */
[----:B------:R2:W-:Y:S04]  /*699d0*/  STL.64 [R1+0x1c0], R4 ;  /* 0x0001c00401007387 */ /* 0x0005e80000100a00 */
[----:B------:R-:W-:Y:S04]  /*699e0*/  STL [R1+0x581c], R0 ;  /* 0x00581c0001007387 */ /* 0x000fe80000100800 */
[----:B------:R-:W-:Y:S01]  /*699f0*/  STL [R1+0x5818], R28 ;  /* 0x0058181c01007387 */ /* 0x000fe20000100800 */
[----:B--2---:R-:W-:-:S15]  /*69a00*/  HMMA.16816.F32.BF16 R4, R20, R26, R12 ;  /* 0x0000001a1404723c */ /* 0x004fde000004180c */
[----:B------:R-:W-:-:S04]  /*69a10*/  NOP ;  /* 0x0000000000007918 */ /* 0x000fc80000000000 */
[----:B------:R0:W-:Y:S04]  /*69a20*/  STL.64 [R1+0x1b0], R4 ;  /* 0x0001b00401007387 */ /* 0x0001e80000100a00 */
[----:B------:R-:W-:Y:S04]  /*69a30*/  STL.64 [R1+0x1b8], R6 ;  /* 0x0001b80601007387 */ /* 0x000fe80000100a00 */
[----:B------:R-:W2:Y:S04]  /*69a40*/  LDL.LU R26, [R1+0x8b8] ;  /* 0x0008b800011a7983 */ /* 0x000ea80000300800 */
[----:B------:R-:W2:Y:S01]  /*69a50*/  LDL.LU R27, [R1+0x8bc] ;  /* 0x0008bc00011b7983 */ /* 0x000ea20000300800 */
[----:B0-----:R-:W-:-:S02]  /*69a60*/  IMAD.MOV.U32 R4, RZ, RZ, R2 ;  /* 0x000000ffff047224 */ /* 0x001fc400078e0002 */
[----:B------:R-:W-:Y:S01]  /*69a70*/  IMAD.MOV.U32 R5, RZ, RZ, R3 ;  /* 0x000000ffff057224 */ /* 0x000fe200078e0003 */
[----:B------:R-:W2:Y:S04]  /*69a80*/  LDL.LU R2, [R1+0x5c58] ;  /* 0x005c580001027983 */ /* 0x000ea80000300800 */
[----:B------:R-:W2:Y:S04]  /*69a90*/  LDL.LU R3, [R1+0x5c54] ;  /* 0x005c540001037983 */ /* 0x000ea80000300800 */
[----:B------:R0:W-:Y:S04]  /*69aa0*/  STL.64 [R1+0x5be0], R4 ;  /* 0x005be00401007387 */ /* 0x0001e80000100a00 */
[----:B0-----:R-:W2:Y:S04]  /*69ab0*/  LDL.64 R4, [R1+0xc0] ;  /* 0x0000c00001047983 */ /* 0x001ea80000100a00 */
[----:B--2---:R0:W-:Y:S04]  /*69ac0*/  STL.64 [R1+0x5bf8], R4 ;  /* 0x005bf80401007387 */ /* 0x0041e80000100a00 */
[----:B0-----:R-:W2:Y:S04]  /*69ad0*/  LDL.LU R4, [R1+0xb20] ;  /* 0x000b200001047983 */ /* 0x001ea80000300800 */
[----:B------:R-:W2:Y:S04]  /*69ae0*/  LDL.LU R5, [R1+0xb24] ;  /* 0x000b240001057983 */ /* 0x000ea80000300800 */
[----:B------:R-:W2:Y:S04]  /*69af0*/  LDL.LU R6, [R1+0xb28] ;  /* 0x000b280001067983 */ /* 0x000ea80000300800 */
[----:B------:R-:W2:Y:S04]  /*69b00*/  LDL.LU R7, [R1+0xb2c] ;  /* 0x000b2c0001077983 */ /* 0x000ea80000300800 */
[----:B--2---:R-:W-:Y:S04]  /*69b10*/  STL.64 [R1+0x5c08], R6 ;  /* 0x005c080601007387 */ /* 0x004fe80000100a00 */
[----:B------:R3:W-:Y:S02]  /*69b20*/  STL.64 [R1+0x5c00], R4 ;  /* 0x005c000401007387 */ /* 0x0007e40000100a00 */
[----:B---3--:R-:W-:-:S02]  /*69b30*/  IMAD.MOV.U32 R4, RZ, RZ, R16 ;  /* 0x000000ffff047224 */ /* 0x008fc400078e0010 */
[----:B------:R-:W-:Y:S01]  /*69b40*/  IMAD.MOV.U32 R5, RZ, RZ, R17 ;  /* 0x000000ffff057224 */ /* 0x000fe200078e0011 */
[----:B------:R-:W2:Y:S04]  /*69b50*/  LDL.LU R16, [R1+0x5c50] ;  /* 0x005c500001107983 */ /* 0x000ea80000300800 */
[----:B------:R-:W2:Y:S04]  /*69b60*/  LDL.LU R17, [R1+0x5c4c] ;  /* 0x005c4c0001117983 */ /* 0x000ea80000300800 */
[----:B------:R0:W-:Y:S04]  /*69b70*/  STL.64 [R1+0x5c20], R4 ;  /* 0x005c200401007387 */ /* 0x0001e80000100a00 */
[----:B0-----:R-:W3:Y:S04]  /*69b80*/  LDL.LU R4, [R1+0xb40] ;  /* 0x000b400001047983 */ /* 0x001ee80000300800 */
[----:B------:R-:W3:Y:S04]  /*69b90*/  LDL.LU R5, [R1+0xb44] ;  /* 0x000b440001057983 */ /* 0x000ee80000300800 */
[----:B------:R-:W2:Y:S04]  /*69ba0*/  LDL.LU R6, [R1+0xb48] ;  /* 0x000b480001067983 */ /* 0x000ea80000300800 */
[----:B------:R-:W2:Y:S04]  /*69bb0*/  LDL.LU R7, [R1+0xb4c] ;  /* 0x000b4c0001077983 */ /* 0x000ea80000300800 */
[----:B------:R-:W3:Y:S04]  /*69bc0*/  LDL.LU R8, [R1+0xb50] ;  /* 0x000b500001087983 */ /* 0x000ee80000300800 */
[----:B------:R-:W4:Y:S04]  /*69bd0*/  LDL.LU R9, [R1+0xb54] ;  /* 0x000b540001097983 */ /* 0x000f280000300800 */
[----:B------:R-:W4:Y:S04]  /*69be0*/  LDL.LU R10, [R1+0xb58] ;  /* 0x000b5800010a7983 */ /* 0x000f280000300800 */
[----:B------:R-:W4:Y:S04]  /*69bf0*/  LDL.LU R11, [R1+0xb5c] ;  /* 0x000b5c00010b7983 */ /* 0x000f280000300800 */
[----:B--2---:R-:W-:Y:S04]  /*69c00*/  STL.64 [R1+0x5c30], R6 ;  /* 0x005c300601007387 */ /* 0x004fe80000100a00 */
[----:B---3--:R0:W-:Y:S04]  /*69c10*/  STL.64 [R1+0x5c28], R4 ;  /* 0x005c280401007387 */ /* 0x0081e80000100a00 */
[----:B0-----:R-:W2:Y:S04]  /*69c20*/  LDL.64 R4, [R1+0x100] ;  /* 0x0001000001047983 */ /* 0x001ea80000100a00 */
        /* <DEDUP_REMOVED lines=20> */
[----:B------:R-:W3:Y:S04]  /*69d70*/  LDL.LU R18, [R1+0x5c48] ;  /* 0x005c480001127983 */ /* 0x000ee80000300800 */
[----:B------:R-:W3:Y:S04]  /*69d80*/  LDL.LU R19, [R1+0x5c44] ;  /* 0x005c440001137983 */ /* 0x000ee80000300800 */
[----:B0-----:R-:W4:Y:S04]  /*69d90*/  LDL.LU R24, [R1+0x8c0] ;  /* 0x0008c00001187983 */ /* 0x001f280000300800 */
[----:B------:R-:W4:Y:S04]  /*69da0*/  LDL.LU R25, [R1+0x8c4] ;  /* 0x0008c40001197983 */ /* 0x000f280000300800 */
[----:B------:R-:W2:Y:S04]  /*69db0*/  LDL.LU R26, [R1+0x8c8] ;  /* 0x0008c800011a7983 */ /* 0x000ea80000300800 */
[----:B------:R-:W2:Y:S01]  /*69dc0*/  LDL.LU R27, [R1+0x8cc] ;  /* 0x0008cc00011b7983 */ /* 0x000ea20000300800 */
[----:B---3--:R-:W-:Y:S03]  /*69dd0*/  HMMA.16816.F32.BF16 R8, R16, R4, R8 ;  /* 0x000000041008723c */ /* 0x008fe60000041808 */
[----:B--2---:R-:W-:Y:S04]  /*69de0*/  STL.64 [R1+0x5b18], R26 ;  /* 0x005b181a01007387 */ /* 0x004fe80000100a00 */
[----:B----4-:R0:W-:Y:S02]  /*69df0*/  STL.64 [R1+0x5b10], R24 ;  /* 0x005b101801007387 */ /* 0x0101e40000100a00 */
[----:B0-----:R-:W-:-:S02]  /*69e00*/  IMAD.MOV.U32 R24, RZ, RZ, R3 ;  /* 0x000000ffff187224 */ /* 0x001fc400078e0003 */
[----:B------:R-:W2:Y:S08]  /*69e10*/  LDL.LU R3, [R1+0x5c40] ;  /* 0x005c400001037983 */ /* 0x000eb00000300800 */
[----:B------:R0:W-:Y:S04]  /*69e20*/  STL.64 [R1+0x1a0], R8 ;  /* 0x0001a00801007387 */ /* 0x0001e80000100a00 */
[----:B------:R1:W-:Y:S04]  /*69e30*/  STL.64 [R1+0x1a8], R10 ;  /* 0x0001a80a01007387 */ /* 0x0003e80000100a00 */
[----:B0-----:R-:W3:Y:S01]  /*69e40*/  LDL.LU.64 R8, [R1+0x5c38] ;  /* 0x005c380001087983 */ /* 0x001ee20000300a00 */
[----:B-1----:R-:W-:-:S02]  /*69e50*/  IMAD.MOV.U32 R11, RZ, RZ, R4 ;  /* 0x000000ffff0b7224 */ /* 0x002fc400078e0004 */
[----:B------:R-:W-:Y:S01]  /*69e60*/  IMAD.MOV.U32 R10, RZ, RZ, R5 ;  /* 0x000000ffff0a7224 */ /* 0x000fe200078e0005 */
[----:B------:R-:W4:Y:S04]  /*69e70*/  LDL.LU.64 R6, [R1+0x5c30] ;  /* 0x005c300001067983 */ /* 0x000f280000300a00 */
[----:B------:R-:W4:Y:S01]  /*69e80*/  LDL.LU.64 R4, [R1+0x5c28] ;  /* 0x005c280001047983 */ /* 0x000f220000300a00 */
[----:B------:R-:W-:-:S07]  /*69e90*/  IMAD.MOV.U32 R25, RZ, RZ, R2 ;  /* 0x000000ffff197224 */ /* 0x000fce00078e0002 */
[----:B----4-:R-:W-:-:S15]  /*69ea0*/  HMMA.16816.F32.BF16 R4, R16, R24, R4 ;  /* 0x000000181004723c */ /* 0x010fde0000041804 */
[----:B------:R-:W-:-:S04]  /*69eb0*/  NOP ;  /* 0x0000000000007918 */ /* 0x000fc80000000000 */
[----:B------:R0:W-:Y:S04]  /*69ec0*/  STL.64 [R1+0x190], R4 ;  /* 0x0001900401007387 */ /* 0x0001e80000100a00 */
[----:B------:R-:W-:Y:S04]  /*69ed0*/  STL.64 [R1+0x198], R6 ;  /* 0x0001980601007387 */ /* 0x000fe80000100a00 */
[----:B0-----:R-:W4:Y:S04]  /*69ee0*/  LDL.LU.64 R4, [R1+0x5c20] ;  /* 0x005c200001047983 */ /* 0x001f280000300a00 */
[----:B------:R0:W-:Y:S04]  /*69ef0*/  STL.64 [R1+0x5bb8], R24 ;  /* 0x005bb81801007387 */ /* 0x0001e80000100a00 */
[----:B0-----:R-:W3:Y:S04]  /*69f00*/  LDL.LU R24, [R1+0xa10] ;  /* 0x000a100001187983 */ /* 0x001ee80000300800 */
[----:B------:R-:W3:Y:S04]  /*69f10*/  LDL.LU R25, [R1+0xa14] ;  /* 0x000a140001197983 */ /* 0x000ee80000300800 */
[----:B------:R-:W3:Y:S04]  /*69f20*/  LDL.LU R26, [R1+0xa18] ;  /* 0x000a1800011a7983 */ /* 0x000ee80000300800 */
[----:B------:R-:W3:Y:S01]  /*69f30*/  LDL.LU R27, [R1+0xa1c] ;  /* 0x000a1c00011b7983 */ /* 0x000ee20000300800 */
[----:B----4-:R-:W-:Y:S03]  /*69f40*/  HMMA.16816.F32.BF16 R4, R16, R4, R12 ;  /* 0x000000041004723c */ /* 0x010fe6000004180c */
[----:B------:R-:W4:Y:S04]  /*69f50*/  LDL.LU.64 R14, [R1+0x5c18] ;  /* 0x005c1800010e7983 */ /* 0x000f280000300a00 */
[----:B------:R-:W4:-:S12]  /*69f60*/  LDL.LU.64 R12, [R1+0x5c10] ;  /* 0x005c1000010c7983 */ /* 0x000f180000300a00 */
        /* <DEDUP_REMOVED lines=9> */
[----:B------:R0:W-:Y:S04]  /*6a000*/  STL.64 [R1+0x5b98], R20 ;  /* 0x005b981401007387 */ /* 0x0001e80000100a00 */
[----:B0-----:R-:W2:Y:S04]  /*6a010*/  LDL.LU R20, [R1+0xaf0] ;  /* 0x000af00001147983 */ /* 0x001ea80000300800 */
[----:B------:R-:W2:Y:S04]  /*6a020*/  LDL.LU R21, [R1+0xaf4] ;  /* 0x000af40001157983 */ /* 0x000ea80000300800 */
[----:B------:R-:W2:Y:S04]  /*6a030*/  LDL.LU R22, [R1+0xaf8] ;  /* 0x000af80001167983 */ /* 0x000ea80000300800 */
[----:B------:R-:W2:Y:S01]  /*6a040*/  LDL.LU R23, [R1+0xafc] ;  /* 0x000afc0001177983 */ /* 0x000ea20000300800 */
        /* <DEDUP_REMOVED lines=12> */
[----:B------:R0:W-:Y:S04]  /*6a110*/  STL.64 [R1+0x150], R4 ;  /* 0x0001500401007387 */ /* 0x0001e80000100a00 */
[----:B------:R1:W-:Y:S04]  /*6a120*/  STL.64 [R1+0x158], R6 ;  /* 0x0001580601007387 */ /* 0x0003e80000100a00 */
[----:B0-----:R-:W2:Y:S04]  /*6a130*/  LDL.LU R4, [R1+0x8f0] ;  /* 0x0008f00001047983 */ /* 0x001ea80000300800 */
[----:B------:R-:W2:Y:S04]  /*6a140*/  LDL.LU R5, [R1+0x8f4] ;  /* 0x0008f40001057983 */ /* 0x000ea80000300800 */
[----:B-1----:R-:W2:Y:S04]  /*6a150*/  LDL.LU R6, [R1+0x8f8] ;  /* 0x0008f80001067983 */ /* 0x002ea80000300800 */
[----:B------:R-:W2:Y:S04]  /*6a160*/  LDL.LU R7, [R1+0x8fc] ;  /* 0x0008fc0001077983 */ /* 0x000ea80000300800 */
[----:B--2---:R-:W-:Y:S04]  /*6a170*/  STL.64 [R1+0x5b58], R6 ;  /* 0x005b580601007387 */ /* 0x004fe80000100a00 */
[----:B------:R0:W-:Y:S04]  /*6a180*/  STL.64 [R1+0x5b50], R4 ;  /* 0x005b500401007387 */ /* 0x0001e80000100a00 */
[----:B0-----:R-:W2:Y:S02]  /*6a190*/  LDL.64 R4, [R1+0xa0] ;  /* 0x0000a00001047983 */ /* 0x001ea40000100a00 */
[----:B--2---:R-:W-:-:S15]  /*6a1a0*/  HMMA.16816.F32.BF16 R20, R16, R4, R20 ;  /* 0x000000041014723c */ /* 0x004fde0000041814 */
[----:B------:R-:W-:-:S04]  /*6a1b0*/  NOP ;  /* 0x0000000000007918 */ /* 0x000fc80000000000 */
[----:B------:R0:W-:Y:S04]  /*6a1c0*/  STL.64 [R1+0x140], R20 ;  /* 0x0001401401007387 */ /* 0x0001e80000100a00 */
[----:B------:R-:W-:Y:S04]  /*6a1d0*/  STL.64 [R1+0x148], R22 ;  /* 0x0001481601007387 */ /* 0x000fe80000100a00 */
[----:B0-----:R-:W2:Y:S04]  /*6a1e0*/  LDL.64 R20, [R1+0xe0] ;  /* 0x0000e00001147983 */ /* 0x001ea80000100a00 */
[----:B--2---:R-:W-:Y:S04]  /*6a1f0*/  STL.64 [R1+0x5bb0], R20 ;  /* 0x005bb01401007387 */ /* 0x004fe80000100a00 */
[----:B------:R0:W-:Y:S04]  /*6a200*/  STL.64 [R1+0x5b68], R4 ;  /* 0x005b680401007387 */ /* 0x0001e80000100a00 */
[----:B0-----:R-:W2:Y:S04]  /*6a210*/  LDL.64 R4, [R1+0xb0] ;  /* 0x0000b00001047983 */ /* 0x001ea80000100a00 */
[----:B--2---:R3:W-:Y:S02]  /*6a220*/  STL.64 [R1+0x5b80], R4 ;  /* 0x005b800401007387 */ /* 0x0047e40000100a00 */
[----:B---3--:R-:W-:-:S15]  /*6a230*/  HMMA.16816.F32.BF16 R4, R16, R8, R24 ;  /* 0x000000081004723c */ /* 0x008fde0000041818 */
[----:B------:R-:W-:-:S04]  /*6a240*/  NOP ;  /* 0x0000000000007918 */ /* 0x000fc80000000000 */
[----:B------:R-:W-:Y:S04]  /*6a250*/  STL.64 [R1+0x130], R4 ;  /* 0x0001300401007387 */ /* 0x000fe80000100a00 */
[----:B------:R-:W-:Y:S04]  /*6a260*/  STL.64 [R1+0x138], R6 ;  /* 0x0001380601007387 */ /* 0x000fe80000100a00 */
[----:B------:R-:W2:Y:S04]  /*6a270*/  LDL.LU R20, [R1+0x9e0] ;  /* 0x0009e00001147983 */ /* 0x000ea80000300800 */
[----:B------:R-:W2:Y:S04]  /*6a280*/  LDL.LU R21, [R1+0x9e4] ;  /* 0x0009e40001157983 */ /* 0x000ea80000300800 */
[----:B------:R-:W3:Y:S04]  /*6a290*/  LDL.LU R22, [R1+0x9e8] ;  /* 0x0009e80001167983 */ /* 0x000ee80000300800 */
[----:B------:R-:W3:Y:S04]  /*6a2a0*/  LDL.LU R23, [R1+0x9ec] ;  /* 0x0009ec0001177983 */ /* 0x000ee80000300800 */
[----:B---3--:R-:W-:Y:S04]  /*6a2b0*/  STL.64 [R1+0x5bc8], R22 ;  /* 0x005bc81601007387 */ /* 0x008fe80000100a00 */
[----:B--2---:R0:W-:Y:S04]  /*6a2c0*/  STL.64 [R1+0x5bc0], R20 ;  /* 0x005bc01401007387 */ /* 0x0041e80000100a00 */
[----:B0-----:R-:W4:Y:S04]  /*6a2d0*/  LDL.LU R20, [R1+0x9f0] ;  /* 0x0009f00001147983 */ /* 0x001f280000300800 */
[----:B------:R-:W4:Y:S04]  /*6a2e0*/  LDL.LU R21, [R1+0x9f4] ;  /* 0x0009f40001157983 */ /* 0x000f280000300800 */
[----:B------:R-:W4:Y:S04]  /*6a2f0*/  LDL.LU R22, [R1+0x9f8] ;  /* 0x0009f80001167983 */ /* 0x000f280000300800 */
[----:B------:R-:W4:Y:S04]  /*6a300*/  LDL.LU R23, [R1+0x9fc] ;  /* 0x0009fc0001177983 */ /* 0x000f280000300800 */
[----:B------:R-:W2:Y:S04]  /*6a310*/  LDL.LU R4, [R1+0x9b0] ;  /* 0x0009b00001047983 */ /* 0x000ea80000300800 */
        /* <DEDUP_REMOVED lines=17> */
[----:B------:R0:W-:Y:S04]  /*6a430*/  STL.64 [R1+0x5b60], R8 ;  /* 0x005b600801007387 */ /* 0x0001e80000100a00 */
[----:B0-----:R-:W3:Y:S04]  /*6a440*/  LDL.LU R8, [R1+0x990] ;  /* 0x0009900001087983 */ /* 0x001ee80000300800 */
[----:B------:R-:W3:Y:S04]  /*6a450*/  LDL.LU R9, [R1+0x994] ;  /* 0x0009940001097983 */ /* 0x000ee80000300800 */
[----:B------:R-:W2:Y:S04]  /*6a460*/  LDL.LU R10, [R1+0x998] ;  /* 0x00099800010a7983 */ /* 0x000ea80000300800 */
        /* <DEDUP_REMOVED lines=18> */
[----:B------:R0:W-:Y:S01]  /*6a590*/  STL.64 [R1+0x5b28], R24 ;  /* 0x005b281801007387 */ /* 0x0001e20000100a00 */
[----:B------:R-:W-:-:S02]  /*6a5a0*/  IMAD.MOV.U32 R16, RZ, RZ, R2 ;  /* 0x000000ffff107224 */ /* 0x000fc400078e0002 */
[----:B------:R-:W-:Y:S01]  /*6a5b0*/  IMAD.MOV.U32 R17, RZ, RZ, R0 ;  /* 0x000000ffff117224 */ /* 0x000fe200078e0000 */
[----:B0-----:R-:W4:Y:S01]  /*6a5c0*/  LDL.64 R24, [R1+0x100] ;  /* 0x0001000001187983 */ /* 0x001f220000100a00 */
        /* <DEDUP_REMOVED lines=8> */
[----:B------:R-:W3:Y:S02]  /*6a650*/  LDL.LU.64 R20, [R1+0x5b98] ;  /* 0x005b980001147983 */ /* 0x000ee40000300a00 */
        /* <DEDUP_REMOVED lines=32> */
[----:B------:R0:W-:Y:S04]  /*6a860*/  STL.64 [R1+0x40], R8 ;  /* 0x0000400801007387 */ /* 0x0001e80000100a00 */
[----:B------:R1:W-:Y:S04]  /*6a870*/  STL.64 [R1+0x48], R10 ;  /* 0x0000480a01007387 */ /* 0x0003e80000100a00 */
[----:B0-----:R-:W3:Y:S01]  /*6a880*/  LDL.LU.64 R8, [R1+0x5b60] ;  /* 0x005b600001087983 */ /* 0x001ee20000300a00 */
[----:B-1----:R-:W-:Y:S02]  /*6a890*/  IMAD.MOV.U32 R11, RZ, RZ, R4 ;  /* 0x000000ffff0b7224 */ /* 0x002fe400078e0004 */
[----:B------:R-:W-:Y:S01]  /*6a8a0*/  IMAD.MOV.U32 R10, RZ, RZ, R5 ;  /* 0x000000ffff0a7224 */ /* 0x000fe200078e0005 */
[----:B------:R-:W3:Y:S04]  /*6a8b0*/  LDL.LU.64 R6, [R1+0x5b58] ;  /* 0x005b580001067983 */ /* 0x000ee80000300a00 */
[----:B------:R-:W3:Y:S02]  /*6a8c0*/  LDL.LU.64 R4, [R1+0x5b50] ;  /* 0x005b500001047983 */ /* 0x000ee40000300a00 */
[----:B---3--:R-:W-:Y:S02]  /*6a8d0*/  HMMA.16816.F32.BF16 R12, R12, R8, R4 ;  /* 0x000000080c0c723c */ /* 0x008fe40000041804 */
[----:B------:R-:W2:Y:S04]  /*6a8e0*/  LDL.LU.64 R6, [R1+0x5b48] ;  /* 0x005b480001067983 */ /* 0x000ea80000300a00 */
[----:B------:R-:W2:Y:S04]  /*6a8f0*/  LDL.LU.64 R4, [R1+0x5b40] ;  /* 0x005b400001047983 */ /* 0x000ea80000300a00 */
[----:B------:R-:W-:Y:S09]  /*6a900*/  STL.64 [R1+0x5ad8], R8 ;  /* 0x005ad80801007387 */ /* 0x000ff20000100a00 */
[----:B------:R0:W-:Y:S04]  /*6a910*/  STL.64 [R1+0x30], R12 ;  /* 0x0000300c01007387 */ /* 0x0001e80000100a00 */
[----:B------:R-:W-:Y:S01]  /*6a920*/  STL.64 [R1+0x38], R14 ;  /* 0x0000380e01007387 */ /* 0x000fe20000100a00 */
[----:B0-----:R-:W-:-:S02]  /*6a930*/  IMAD.MOV.U32 R12, RZ, RZ, R19 ;  /* 0x000000ffff0c7224 */ /* 0x001fc400078e0013 */
[----:B------:R-:W-:-:S05]  /*6a940*/  IMAD.MOV.U32 R13, RZ, RZ, R18 ;  /* 0x000000ffff0d7224 */ /* 0x000fca00078e0012 */
[----:B------:R0:W-:Y:S02]  /*6a950*/  STL.64 [R1+0x5af8], R12 ;  /* 0x005af80c01007387 */ /* 0x0001e40000100a00 */
[----:B0-----:R-:W-:Y:S02]  /*6a960*/  IMAD.MOV.U32 R12, RZ, RZ, R2 ;  /* 0x000000ffff0c7224 */ /* 0x001fe400078e0002 */
[----:B------:R-:W-:Y:S02]  /*6a970*/  IMAD.MOV.U32 R13, RZ, RZ, R0 ;  /* 0x000000ffff0d7224 */ /* 0x000fe400078e0000 */
[----:B----4-:R-:W-:Y:S02]  /*6a980*/  IMAD.MOV.U32 R2, RZ, RZ, R24 ;  /* 0x000000ffff027224 */ /* 0x010fe400078e0018 */
        /* <DEDUP_REMOVED lines=14> */
[----:B------:R-:W3:Y:S02]  /*6aa70*/  LDL.LU.64 R24, [R1+0x5b10] ;  /* 0x005b100001187983 */ /* 0x000ee40000300a00 */
[C---:B---3--:R-:W-:Y:S02]  /*6aa80*/  HMMA.16816.F32.BF16 R12, R4.reuse, R12, R24 ;  /* 0x0000000c040c723c */ /* 0x048fe40000041818 */
[----:B------:R-:W3:Y:S04]  /*6aa90*/  LDL.LU.64 R26, [R1+0x5b08] ;  /* 0x005b0800011a7983 */ /* 0x000ee80000300a00 */
[----:B------:R-:W3:Y:S04]  /*6aaa0*/  LDL.LU.64 R24, [R1+0x5b00] ;  /* 0x005b000001187983 */ /* 0x000ee80000300a00 */
[----:B--2---:R0:W-:Y:S09]  /*6aab0*/  STL.64 [R1+0x5a80], R20 ;  /* 0x005a801401007387 */ /* 0x0041f20000100a00 */
[----:B------:R-:W-:Y:S04]  /*6aac0*/  STL.64 [R1], R12 ;  /* 0x0000000c01007387 */ /* 0x000fe80000100a00 */
[----:B------:R-:W-:Y:S01]  /*6aad0*/  STL.64 [R1+0x8], R14 ;  /* 0x0000080e01007387 */ /* 0x000fe20000100a00 */
[----:B---3--:R-:W-:Y:S03]  /*6aae0*/  HMMA.16816.F32.BF16 R24, R4, R20, R24 ;  /* 0x000000140418723c */ /* 0x008fe60000041818 */
        /* <DEDUP_REMOVED lines=9> */
[----:B0-----:R-:W2:Y:S04]  /*6ab80*/  LDL.64 R20, [R1+0xf0] ;  /* 0x0000f00001147983 */ /* 0x001ea80000100a00 */
[----:B--2---:R0:W-:Y:S04]  /*6ab90*/  STL.64 [R1+0x5aa8], R20 ;  /* 0x005aa81401007387 */ /* 0x0041e80000100a00 */
[----:B------:R-:W2:Y:S04]  /*6aba0*/  LDL.LU R12, [R1+0x8a0] ;  /* 0x0008a000010c7983 */ /* 0x000ea80000300800 */
[----:B------:R-:W2:Y:S04]  /*6abb0*/  LDL.LU R13, [R1+0x8a4] ;  /* 0x0008a400010d7983 */ /* 0x000ea80000300800 */
[----:B------:R-:W2:Y:S04]  /*6abc0*/  LDL.LU R14, [R1+0x8a8] ;  /* 0x0008a800010e7983 */ /* 0x000ea80000300800 */
[----:B------:R-:W2:Y:S04]  /*6abd0*/  LDL.LU R15, [R1+0x8ac] ;  /* 0x0008ac00010f7983 */ /* 0x000ea80000300800 */
[----:B------:R-:W3:Y:S04]  /*6abe0*/  LDL.LU R8, [R1+0x560] ;  /* 0x0005600001087983 */ /* 0x000ee80000300800 */
[----:B------:R-:W3:Y:S04]  /*6abf0*/  LDL.LU R9, [R1+0x564] ;  /* 0x0005640001097983 */ /* 0x000ee80000300800 */
[----:B------:R-:W3:Y:S04]  /*6ac00*/  LDL.LU R10, [R1+0x568] ;  /* 0x00056800010a7983 */ /* 0x000ee80000300800 */
[----:B------:R-:W3:Y:S01]  /*6ac10*/  LDL.LU R11, [R1+0x56c] ;  /* 0x00056c00010b7983 */ /* 0x000ee20000300800 */
[----:B0-----:R-:W-:-:S02]  /*6ac20*/  IMAD.MOV.U32 R20, RZ, RZ, R2 ;  /* 0x000000ffff147224 */ /* 0x001fc400078e0002 */
[----:B------:R-:W-:-:S05]  /*6ac30*/  IMAD.MOV.U32 R21, RZ, RZ, R0 ;  /* 0x000000ffff157224 */ /* 0x000fca00078e0000 */
        /* <DEDUP_REMOVED lines=14> */
[----:B------:R-:W2:Y:S01]  /*6ad20*/  LDL.64 R26, [R1+0xe8] ;  /* 0x0000e800011a7983 */ /* 0x000ea20000100a00 */
[C---:B------:R-:W-:Y:S03]  /*6ad30*/  HMMA.16816.F32.BF16 R12, R4.reuse, R16, R12 ;  /* 0x00000010040c723c */ /* 0x040fe6000004180c */
        /* <DEDUP_REMOVED lines=18> */
[----:B------:R-:W4:Y:S04]  /*6ae60*/  LDL.LU R18, [R1+0x598] ;  /* 0x0005980001127983 */ /* 0x000f280000300800 */
[----:B------:R-:W4:Y:S01]  /*6ae70*/  LDL.LU R19, [R1+0x59c] ;  /* 0x00059c0001137983 */ /* 0x000f220000300800 */
[----:B---3--:R-:W-:-:S15]  /*6ae80*/  HMMA.16816.F32.BF16 R8, R4, R12, R8 ;  /* 0x0000000c0408723c */ /* 0x008fde0000041808 */
        /* <DEDUP_REMOVED lines=16> */
[----:B0-----:R-:W3:Y:S04]  /*6af90*/  LDL.LU R4, [R1+0x980] ;  /* 0x0009800001047983 */ /* 0x001ee80000300800 */
[----:B------:R-:W3:Y:S04]  /*6afa0*/  LDL.LU R5, [R1+0x984] ;  /* 0x0009840001057983 */ /* 0x000ee80000300800 */
[----:B-1----:R-:W3:Y:S04]  /*6afb0*/  LDL.LU R6, [R1+0x988] ;  /* 0x0009880001067983 */ /* 0x002ee80000300800 */
[----:B------:R-:W3:Y:S01]  /*6afc0*/  LDL.LU R7, [R1+0x98c] ;  /* 0x00098c0001077983 */ /* 0x000ee20000300800 */
[----:B--2---:R-:W-:Y:S03]  /*6afd0*/  HMMA.16816.F32.BF16 R20, R8, R20, R24 ;  /* 0x000000140814723c */ /* 0x004fe60000041818 */
[----:B------:R-:W2:Y:S04]  /*6afe0*/  LDL.LU.64 R26, [R1+0x5ab8] ;  /* 0x005ab800011a7983 */ /* 0x000ea80000300a00 */
[----:B------:R-:W2:-:S12]  /*6aff0*/  LDL.LU.64 R24, [R1+0x5ab0] ;  /* 0x005ab00001187983 */ /* 0x000e980000300a00 */
[----:B------:R0:W-:Y:S04]  /*6b000*/  STL.64 [R1+0x5d0], R20 ;  /* 0x0005d01401007387 */ /* 0x0001e80000100a00 */
[----:B------:R-:W-:Y:S04]  /*6b010*/  STL.64 [R1+0x5d8], R22 ;  /* 0x0005d81601007387 */ /* 0x000fe80000100a00 */
        /* <DEDUP_REMOVED lines=15> */
[----:B0-----:R-:W4:Y:S04]  /*6b110*/  LDL.LU.64 R20, [R1+0x5a80] ;  /* 0x005a800001147983 */ /* 0x001f280000300a00 */
[----:B------:R-:W-:Y:S04]  /*6b120*/  STL.64 [R1+0x5a28], R26 ;  /* 0x005a281a01007387 */ /* 0x000fe80000100a00 */
[----:B------:R0:W-:Y:S04]  /*6b130*/  STL.64 [R1+0x5a20], R24 ;  /* 0x005a201801007387 */ /* 0x0001e80000100a00 */
[----:B0-----:R-:W2:Y:S04]  /*6b140*/  LDL.LU R24, [R1+0x890] ;  /* 0x0008900001187983 */ /* 0x001ea80000300800 */
[----:B------:R-:W2:Y:S04]  /*6b150*/  LDL.LU R25, [R1+0x894] ;  /* 0x0008940001197983 */ /* 0x000ea80000300800 */
[----:B------:R-:W2:Y:S04]  /*6b160*/  LDL.LU R26, [R1+0x898] ;  /* 0x00089800011a7983 */ /* 0x000ea80000300800 */
[----:B------:R-:W2:Y:S01]  /*6b170*/  LDL.LU R27, [R1+0x89c] ;  /* 0x00089c00011b7983 */ /* 0x000ea20000300800 */
[----:B----4-:R-:W-:Y:S03]  /*6b180*/  HMMA.16816.F32.BF16 R20, R8, R20, R16 ;  /* 0x000000140814723c */ /* 0x010fe60000041810 */
[----:B------:R-:W2:-:S15]  /*6b190*/  LDL.LU.64 R16, [R1+0x5a78] ;  /* 0x005a780001107983 */ /* 0x000e9e0000300a00 */
[----:B------:R-:W-:Y:S01]  /*6b1a0*/  NOP ;  /* 0x0000000000007918 */ /* 0x000fe20000000000 */
[----:B------:R-:W-:Y:S04]  /*6b1b0*/  STL.64 [R1+0x610], R20 ;  /* 0x0006101401007387 */ /* 0x000fe80000100a00 */
[----:B------:R-:W-:Y:S04]  /*6b1c0*/  STL.64 [R1+0x618], R22 ;  /* 0x0006181601007387 */ /* 0x000fe80000100a00 */
[----:B------:R-:W0:Y:S04]  /*6b1d0*/  LDSM.16.MT88.4 R20, [R29+UR5+0x10200] ;  /* 0x010200051d14783b */ /* 0x000e280008004200 */
[----:B0-----:R-:W-:Y:S04]  /*6b1e0*/  STL.64 [R1+0x5a60], R22 ;  /* 0x005a601601007387 */ /* 0x001fe80000100a00 */
[----:B------:R2:W-:Y:S02]  /*6b1f0*/  STL.64 [R1+0x5a58], R20 ;  /* 0x005a581401007387 */ /* 0x0005e40000100a00 */
[----:B--2---:R-:W-:Y:S02]  /*6b200*/  HMMA.16816.F32.BF16 R20, R8, R16, R24 ;  /* 0x000000100814723c */ /* 0x004fe40000041818 */
[----:B------:R-:W0:Y:S04]  /*6b210*/  LDSM.16.MT88.4 R16, [R29+UR5+0x10280] ;  /* 0x010280051d10783b */ /* 0x000e280008004200 */
[----:B0-----:R-:W-:-:S13]  /*6b220*/  STL.64 [R1+0x59e8], R18 ;  /* 0x0059e81201007387 */ /* 0x001fda0000100a00 */
[----:B------:R-:W-:Y:S04]  /*6b230*/  STL.64 [R1+0x620], R20 ;  /* 0x0006201401007387 */ /* 0x000fe80000100a00 */
[----:B------:R-:W-:Y:S04]  /*6b240*/  STL.64 [R1+0x628], R22 ;  /* 0x0006281601007387 */ /* 0x000fe80000100a00 */
[----:B------:R0:W-:Y:S04]  /*6b250*/  STL.64 [R1+0x59e0], R16 ;  /* 0x0059e01001007387 */ /* 0x0001e80000100a00 */
[----:B0-----:R-:W2:Y:S01]  /*6b260*/  LDL.64 R16, [R1+0xc0] ;  /* 0x0000c00001107983 */ /* 0x001ea20000100a00 */
[----:B---3--:R-:W-:Y:S01]  /*6b270*/  HMMA.16816.F32.BF16 R4, R8, R12, R4 ;  /* 0x0000000c0804723c */ /* 0x008fe20000041804 */
[----:B------:R-:W-:-:S02]  /*6b280*/  IMAD.MOV.U32 R24, RZ, RZ, R2 ;  /* 0x000000ffff187224 */ /* 0x000fc400078e0002 */
[----:B------:R-:W-:Y:S01]  /*6b290*/  IMAD.MOV.U32 R25, RZ, RZ, R0 ;  /* 0x000000ffff197224 */ /* 0x000fe200078e0000 */
[----:B------:R-:W0:Y:S04]  /*6b2a0*/  LDSM.16.MT88.4 R12, [R29+UR5+0x10300] ;  /* 0x010300051d0c783b */ /* 0x000e280008004200 */
[----:B--2---:R1:W-:Y:S04]  /*6b2b0*/  STL.64 [R1+0x5a08], R16 ;  /* 0x005a081001007387 */ /* 0x0043e80000100a00 */
[----:B-1----:R-:W2:Y:S07]  /*6b2c0*/  LDL.LU R16, [R1+0xbc0] ;  /* 0x000bc00001107983 */ /* 0x002eae0000300800 */
[----:B------:R1:W-:Y:S04]  /*6b2d0*/  STL.64 [R1+0x640], R4 ;  /* 0x0006400401007387 */ /* 0x0003e80000100a00 */
[----:B------:R-:W-:Y:S04]  /*6b2e0*/  STL.64 [R1+0x648], R6 ;  /* 0x0006480601007387 */ /* 0x000fe80000100a00 */
[----:B------:R-:W2:Y:S04]  /*6b2f0*/  LDL.LU R17, [R1+0xbc4] ;  /* 0x000bc40001117983 */ /* 0x000ea80000300800 */
[----:B------:R-:W3:Y:S04]  /*6b300*/  LDL.LU R18, [R1+0xbc8] ;  /* 0x000bc80001127983 */ /* 0x000ee80000300800 */
[----:B------:R-:W3:Y:S04]  /*6b310*/  LDL.LU R19, [R1+0xbcc] ;  /* 0x000bcc0001137983 */ /* 0x000ee80000300800 */
[----:B------:R-:W4:Y:S04]  /*6b320*/  LDL.64 R20, [R1+0x90] ;  /* 0x0000900001147983 */ /* 0x000f280000100a00 */
[----:B-1----:R-:W2:Y:S04]  /*6b330*/  LDL.64 R4, [R1+0xa0] ;  /* 0x0000a00001047983 */ /* 0x002ea80000100a00 */
[----:B----4-:R1:W-:Y:S04]  /*6b340*/  STL.64 [R1+0x5a70], R20 ;  /* 0x005a701401007387 */ /* 0x0103e80000100a00 */
[----:B-1----:R-:W4:Y:S04]  /*6b350*/  LDL.LU R20, [R1+0xac0] ;  /* 0x000ac00001147983 */ /* 0x002f280000300800 */
[----:B------:R-:W4:Y:S04]  /*6b360*/  LDL.LU R21, [R1+0xac4] ;  /* 0x000ac40001157983 */ /* 0x000f280000300800 */
[----:B------:R-:W4:Y:S04]  /*6b370*/  LDL.LU R22, [R1+0xac8] ;  /* 0x000ac80001167983 */ /* 0x000f280000300800 */
[----:B------:R-:W4:Y:S04]  /*6b380*/  LDL.LU R23, [R1+0xacc] ;  /* 0x000acc0001177983 */ /* 0x000f280000300800 */
[----:B------:R1:W-:Y:S04]  /*6b390*/  STL.64 [R1+0x5a40], R24 ;  /* 0x005a401801007387 */ /* 0x0003e80000100a00 */
[----:B-1----:R-:W2:Y:S04]  /*6b3a0*/  LDL.64 R24, [R1+0x100] ;  /* 0x0001000001187983 */ /* 0x002ea80000100a00 */
[----:B--2---:R1:W-:Y:S04]  /*6b3b0*/  STL.64 [R1+0x5a68], R24 ;  /* 0x005a681801007387 */ /* 0x0043e80000100a00 */
[----:B-1----:R-:W2:Y:S04]  /*6b3c0*/  LDL.LU R24, [R1+0xab0] ;  /* 0x000ab00001187983 */ /* 0x002ea80000300800 */
[----:B------:R-:W2:Y:S04]  /*6b3d0*/  LDL.LU R25, [R1+0xab4] ;  /* 0x000ab40001197983 */ /* 0x000ea80000300800 */
[----:B------:R-:W2:Y:S04]  /*6b3e0*/  LDL.LU R26, [R1+0xab8] ;  /* 0x000ab800011a7983 */ /* 0x000ea80000300800 */
[----:B------:R-:W2:Y:S04]  /*6b3f0*/  LDL.LU R27, [R1+0xabc] ;  /* 0x000abc00011b7983 */ /* 0x000ea80000300800 */
[----:B---3--:R-:W-:Y:S04]  /*6b400*/  STL.64 [R1+0x5a18], R18 ;  /* 0x005a181201007387 */ /* 0x008fe80000100a00 */
[----:B------:R1:W-:Y:S04]  /*6b410*/  STL.64 [R1+0x5a10], R16 ;  /* 0x005a101001007387 */ /* 0x0003e80000100a00 */
[----:B-1----:R-:W3:Y:S04]  /*6b420*/  LDL.LU R16, [R1+0xbd0] ;  /* 0x000bd00001107983 */ /* 0x002ee80000300800 */
[----:B------:R-:W3:Y:S04]  /*6b430*/  LDL.LU R17, [R1+0xbd4] ;  /* 0x000bd40001117983 */ /* 0x000ee80000300800 */
[----:B------:R-:W2:Y:S04]  /*6b440*/  LDL.LU R18, [R1+0xbd8] ;  /* 0x000bd80001127983 */ /* 0x000ea80000300800 */
[----:B------:R-:W2:Y:S01]  /*6b450*/  LDL.LU R19, [R1+0xbdc] ;  /* 0x000bdc0001137983 */ /* 0x000ea20000300800 */
[----:B----4-:R-:W-:Y:S03]  /*6b460*/  HMMA.16816.F32.BF16 R20, R8, R4, R20 ;  /* 0x000000040814723c */ /* 0x010fe60000041814 */
[----:B--2---:R-:W-:Y:S04]  /*6b470*/  STL.64 [R1+0x5a38], R18 ;  /* 0x005a381201007387 */ /* 0x004fe80000100a00 */
[----:B---3--:R1:W-:Y:S04]  /*6b480*/  STL.64 [R1+0x5a30], R16 ;  /* 0x005a301001007387 */ /* 0x0083e80000100a00 */
[----:B-1----:R-:W2:Y:S04]  /*6b490*/  LDL.LU R16, [R1+0xbe0] ;  /* 0x000be00001107983 */ /* 0x002ea80000300800 */
[----:B------:R-:W2:Y:S04]  /*6b4a0*/  LDL.LU R17, [R1+0xbe4] ;  /* 0x000be40001117983 */ /* 0x000ea80000300800 */
[----:B------:R-:W3:Y:S04]  /*6b4b0*/  LDL.LU R18, [R1+0xbe8] ;  /* 0x000be80001127983 */ /* 0x000ee80000300800 */
[----:B------:R-:W3:Y:S01]  /*6b4c0*/  LDL.LU R19, [R1+0xbec] ;  /* 0x000bec0001137983 */ /* 0x000ee20000300800 */
[----:B------:R-:W-:-:S02]  /*6b4d0*/  IMAD.MOV.U32 R2, RZ, RZ, R4 ;  /* 0x000000ffff027224 */ /* 0x000fc400078e0004 */
[----:B------:R-:W-:Y:S02]  /*6b4e0*/  IMAD.MOV.U32 R0, RZ, RZ, R5 ;  /* 0x000000ffff007224 */ /* 0x000fe400078e0005 */
[----:B------:R-:W1:Y:S04]  /*6b4f0*/  LDSM.16.MT88.4 R4, [R29+UR5+0x10380] ;  /* 0x010380051d04783b */ /* 0x000e680008004200 */
[----:B---3--:R-:W-:Y:S04]  /*6b500*/  STL.64 [R1+0x5a50], R18 ;  /* 0x005a501201007387 */ /* 0x008fe80000100a00 */
[----:B--2---:R2:W-:Y:S04]  /*6b510*/  STL.64 [R1+0x5a48], R16 ;  /* 0x005a481001007387 */ /* 0x0045e80000100a00 */
[----:B--2---:R-:W2:Y:S04]  /*6b520*/  LDL.LU R16, [R1+0xbf0] ;  /* 0x000bf00001107983 */ /* 0x004ea80000300800 */
[----:B------:R-:W2:Y:S04]  /*6b530*/  LDL.LU R17, [R1+0xbf4] ;  /* 0x000bf40001117983 */ /* 0x000ea80000300800 */
[----:B------:R-:W2:Y:S04]  /*6b540*/  LDL.LU R18, [R1+0xbf8] ;  /* 0x000bf80001127983 */ /* 0x000ea80000300800 */
[----:B------:R-:W2:Y:S04]  /*6b550*/  LDL.LU R19, [R1+0xbfc] ;  /* 0x000bfc0001137983 */ /* 0x000ea80000300800 */
[----:B0-----:R-:W-:Y:S04]  /*6b560*/  STL.64 [R1+0x5978], R14 ;  /* 0x0059780e01007387 */ /* 0x001fe80000100a00 */
[----:B------:R0:W-:Y:S04]  /*6b570*/  STL.64 [R1+0x5970], R12 ;  /* 0x0059700c01007387 */ /* 0x0001e80000100a00 */
[----:B0-----:R-:W3:Y:S04]  /*6b580*/  LDL.64 R12, [R1+0xb0] ;  /* 0x0000b000010c7983 */ /* 0x001ee80000100a00 */
[----:B------:R0:W-:Y:S04]  /*6b590*/  STL.64 [R1+0x660], R20 ;  /* 0x0006601401007387 */ /* 0x0001e80000100a00 */
[----:B------:R-:W-:Y:S04]  /*6b5a0*/  STL.64 [R1+0x668], R22 ;  /* 0x0006681601007387 */ /* 0x000fe80000100a00 */
[----:B0-----:R-:W4:Y:S04]  /*6b5b0*/  LDL.LU.64 R20, [R1+0x5a70] ;  /* 0x005a700001147983 */ /* 0x001f280000300a00 */
[----:B-1----:R-:W-:Y:S04]  /*6b5c0*/  STL.64 [R1+0x58f0], R6 ;  /* 0x0058f00601007387 */ /* 0x002fe80000100a00 */
[----:B------:R0:W-:Y:S02]  /*6b5d0*/  STL.64 [R1+0x58e8], R4 ;  /* 0x0058e80401007387 */ /* 0x0001e40000100a00 */
[----:B0-----:R-:W-:-:S02]  /*6b5e0*/  IMAD.MOV.U32 R4, RZ, RZ, R2 ;  /* 0x000000ffff047224 */ /* 0x001fc400078e0002 */
[----:B------:R-:W-:Y:S01]  /*6b5f0*/  IMAD.MOV.U32 R5, RZ, RZ, R0 ;  /* 0x000000ffff057224 */ /* 0x000fe200078e0000 */
[----:B----4-:R-:W-:Y:S01]  /*6b600*/  HMMA.16816.F32.BF16 R8, R8, R20, R24 ;  /* 0x000000140808723c */ /* 0x010fe20000041818 */
[----:B------:R-:W2:Y:S01]  /*6b610*/  LDL.LU.64 R24, [R1+0x5a68] ;  /* 0x005a680001187983 */ /* 0x000ea20000300a00 */
[----:B------:R-:W-:Y:S02]  /*6b620*/  IMAD.MOV.U32 R2, RZ, RZ, R20 ;  /* 0x000000ffff027224 */ /* 0x000fe400078e0014 */
[----:B------:R-:W-:-:S15]  /*6b630*/  IMAD.MOV.U32 R0, RZ, RZ, R21 ;  /* 0x000000ffff007224 */ /* 0x000fde00078e0015 */
[----:B------:R-:W-:Y:S04]  /*6b640*/  STL.64 [R1+0x650], R8 ;  /* 0x0006500801007387 */ /* 0x000fe80000100a00 */
[----:B------:R-:W-:Y:S04]  /*6b650*/  STL.64 [R1+0x658], R10 ;  /* 0x0006580a01007387 */ /* 0x000fe80000100a00 */
[----:B------:R-:W2:Y:S04]  /*6b660*/  LDL.LU.64 R22, [R1+0x5a60] ;  /* 0x005a600001167983 */ /* 0x000ea80000300a00 */
[----:B------:R-:W2:Y:S04]  /*6b670*/  LDL.LU.64 R20, [R1+0x5a58] ;  /* 0x005a580001147983 */ /* 0x000ea80000300a00 */
[----:B------:R-:W0:Y:S04]  /*6b680*/  LDSM.16.MT88.4 R8, [R3+UR5+0x10000] ;  /* 0x010000050308783b */ /* 0x000e280008004200 */
[----:B0-----:R-:W-:Y:S04]  /*6b690*/  STL.64 [R1+0x5880], R10 ;  /* 0x0058800a01007387 */ /* 0x001fe80000100a00 */
[----:B------:R0:W-:Y:S02]  /*6b6a0*/  STL.64 [R1+0x5878], R8 ;  /* 0x0058780801007387 */ /* 0x0001e40000100a00 */
[----:B0-----:R-:W-:-:S02]  /*6b6b0*/  IMAD.MOV.U32 R8, RZ, RZ, R2 ;  /* 0x000000ffff087224 */ /* 0x001fc400078e0002 */
[----:B------:R-:W-:-:S05]  /*6b6c0*/  IMAD.MOV.U32 R9, RZ, RZ, R0 ;  /* 0x000000ffff097224 */ /* 0x000fca00078e0000 */
        /* <DEDUP_REMOVED lines=26> */
[----:B------:R-:W2:Y:S04]  /*6b870*/  LDL.LU.64 R16, [R1+0x5a10] ;  /* 0x005a100001107983 */ /* 0x000ea80000300a00 */
[----:B------:R-:W-:Y:S04]  /*6b880*/  STL.64 [R1+0x59b0], R26 ;  /* 0x0059b01a01007387 */ /* 0x000fe80000100a00 */
[----:B------:R0:W-:Y:S04]  /*6b890*/  STL.64 [R1+0x59a8], R24 ;  /* 0x0059a81801007387 */ /* 0x0001e80000100a00 */
[----:B0-----:R-:W2:Y:S04]  /*6b8a0*/  LDL.64 R24, [R1+0xf0] ;  /* 0x0000f00001187983 */ /* 0x001ea80000100a00 */
[----:B--2---:R0:W-:Y:S04]  /*6b8b0*/  STL.64 [R1+0x59c8], R24 ;  /* 0x0059c81801007387 */ /* 0x0041e80000100a00 */
[----:B0-----:R-:W2:Y:S02]  /*6b8c0*/  LDL.64 R24, [R1+0xd0] ;  /* 0x0000d00001187983 */ /* 0x001ea40000100a00 */
[----:B--2---:R-:W-:-:S15]  /*6b8d0*/  HMMA.16816.F32.BF16 R16, R20, R24, R16 ;  /* 0x000000181410723c */ /* 0x004fde0000041810 */
[----:B------:R-:W-:-:S04]  /*6b8e0*/  NOP ;  /* 0x0000000000007918 */ /* 0x000fc80000000000 */
[----:B------:R0:W-:Y:S04]  /*6b8f0*/  STL.64 [R1+0x6b0], R16 ;  /* 0x0006b01001007387 */ /* 0x0001e80000100a00 */
[----:B------:R-:W-:Y:S04]  /*6b900*/  STL.64 [R1+0x6b8], R18 ;  /* 0x0006b81201007387 */ /* 0x000fe80000100a00 */
[----:B0-----:R-:W4:Y:S02]  /*6b910*/  LDL.LU.64 R16, [R1+0x5a08] ;  /* 0x005a080001107983 */ /* 0x001f240000300a00 */
[----:B----4-:R-:W-:Y:S01]  /*6b920*/  HMMA.16816.F32.BF16 R8, R20, R16, R8 ;  /* 0x000000101408723c */ /* 0x010fe20000041808 */
[----:B------:R-:W-:-:S15]  /*6b930*/  IMAD.MOV.U32 R6, RZ, RZ, R16 ;  /* 0x000000ffff067224 */ /* 0x000fde00078e0010 */
[----:B------:R-:W-:-:S03]  /*6b940*/  NOP ;  /* 0x0000000000007918 */ /* 0x000fc60000000000 */
[----:B------:R-:W-:Y:S04]  /*6b950*/  STL.64 [R1+0x6c0], R8 ;  /* 0x0006c00801007387 */ /* 0x000fe80000100a00 */
[----:B------:R-:W-:Y:S04]  /*6b960*/  STL.64 [R1+0x6c8], R10 ;  /* 0x0006c80a01007387 */ /* 0x000fe80000100a00 */
[----:B------:R-:W-:Y:S04]  /*6b970*/  STL [R1+0x5a00], R6 ;  /* 0x005a000601007387 */ /* 0x000fe80000100800 */
        /* <DEDUP_REMOVED lines=8> */
[----:B------:R-:W2:Y:S01]  /*6ba00*/  LDL.LU R11, [R1+0xb9c] ;  /* 0x000b9c00010b7983 */ /* 0x000ea20000300800 */
[----:B------:R-:W-:-:S03]  /*6ba10*/  IMAD.MOV.U32 R3, RZ, RZ, R17 ;  /* 0x000000ffff037224 */ /* 0x000fc600078e0011 */
[----:B------:R-:W4:Y:S04]  /*6ba20*/  LDL.LU R16, [R1+0xaa0] ;  /* 0x000aa00001107983 */ /* 0x000f280000300800 */
[----:B------:R-:W4:Y:S04]  /*6ba30*/  LDL.LU R17, [R1+0xaa4] ;  /* 0x000aa40001117983 */ /* 0x000f280000300800 */
[----:B------:R-:W4:Y:S04]  /*6ba40*/  LDL.LU R18, [R1+0xaa8] ;  /* 0x000aa80001127983 */ /* 0x000f280000300800 */
[----:B------:R-:W4:Y:S01]  /*6ba50*/  LDL.LU R19, [R1+0xaac] ;  /* 0x000aac0001137983 */ /* 0x000f220000300800 */
[----:B---3--:R-:W-:-:S15]  /*6ba60*/  HMMA.16816.F32.BF16 R4, R20, R12, R4 ;  /* 0x0000000c1404723c */ /* 0x008fde0000041804 */
[----:B------:R-:W-:-:S04]  /*6ba70*/  NOP ;  /* 0x0000000000007918 */ /* 0x000fc80000000000 */
[----:B------:R-:W-:Y:S04]  /*6ba80*/  STL.64 [R1+0x6d0], R4 ;  /* 0x0006d00401007387 */ /* 0x000fe80000100a00 */
[----:B------:R0:W-:Y:S04]  /*6ba90*/  STL.64 [R1+0x6d8], R6 ;  /* 0x0006d80601007387 */ /* 0x0001e80000100a00 */
[----:B0-----:R-:W3:Y:S04]  /*6baa0*/  LDL.LU R6, [R1+0x5a00] ;  /* 0x005a000001067983 */ /* 0x001ee80000300800 */
[----:B------:R-:W2:Y:S04]  /*6bab0*/  LDL.LU.64 R4, [R1+0x59f8] ;  /* 0x0059f80001047983 */ /* 0x000ea80000300a00 */
[----:B------:R0:W-:Y:S01]  /*6bac0*/  STL.64 [R1+0x5980], R12 ;  /* 0x0059800c01007387 */ /* 0x0001e20000100a00 */
[----:B------:R-:W-:-:S02]  /*6bad0*/  IMAD.MOV.U32 R0, RZ, RZ, R25 ;  /* 0x000000ffff007224 */ /* 0x000fc400078e0019 */
[----:B------:R-:W-:Y:S02]  /*6bae0*/  IMAD.MOV.U32 R2, RZ, RZ, R24 ;  /* 0x000000ffff027224 */ /* 0x000fe400078e0018 */
[----:B------:R-:W-:Y:S02]  /*6baf0*/  IMAD.MOV.U32 R25, RZ, RZ, R14 ;  /* 0x000000ffff197224 */ /* 0x000fe400078e000e */
[----:B------:R-:W-:Y:S02]  /*6bb00*/  IMAD.MOV.U32 R24, RZ, RZ, R15 ;  /* 0x000000ffff187224 */ /* 0x000fe400078e000f */
[----:B0-----:R-:W-:Y:S02]  /*6bb10*/  IMAD.MOV.U32 R13, RZ, RZ, R3 ;  /* 0x000000ffff0d7224 */ /* 0x001fe400078e0003 */
[----:B---3--:R-:W-:-:S05]  /*6bb20*/  IMAD.MOV.U32 R12, RZ, RZ, R6 ;  /* 0x000000ffff0c7224 */ /* 0x008fca00078e0006 */
        /* <DEDUP_REMOVED lines=11> */
[C---:B------:R-:W-:Y:S03]  /*6bbe0*/  HMMA.16816.F32.BF16 R8, R20.reuse, R4, R8 ;  /* 0x000000041408723c */ /* 0x040fe60000041808 */
        /* <DEDUP_REMOVED lines=12> */
[----:B------:R0:W-:Y:S04]  /*6bcb0*/  STL.64 [R1+0x6f0], R8 ;  /* 0x0006f00801007387 */ /* 0x0001e80000100a00 */
[----:B------:R-:W-:Y:S04]  /*6bcc0*/  STL.64 [R1+0x6f8], R10 ;  /* 0x0006f80a01007387 */ /* 0x000fe80000100a00 */
[----:B0-----:R-:W4:Y:S02]  /*6bcd0*/  LDL.LU.64 R8, [R1+0x59f0] ;  /* 0x0059f00001087983 */ /* 0x001f240000300a00 */
[----:B----4-:R-:W-:Y:S02]  /*6bce0*/  HMMA.16816.F32.BF16 R20, R20, R8, R16 ;  /* 0x000000081414723c */ /* 0x010fe40000041810 */
[----:B------:R-:W2:Y:S04]  /*6bcf0*/  LDL.LU.64 R18, [R1+0x59e8] ;  /* 0x0059e80001127983 */ /* 0x000ea80000300a00 */
[----:B------:R-:W2:Y:S04]  /*6bd00*/  LDL.LU.64 R16, [R1+0x59e0] ;  /* 0x0059e00001107983 */ /* 0x000ea80000300a00 */
[----:B------:R0:W-:Y:S04]  /*6bd10*/  STL.64 [R1+0x5988], R8 ;  /* 0x0059880801007387 */ /* 0x0001e80000100a00 */
[----:B0-----:R-:W3:Y:S05]  /*6bd20*/  LDL.LU R8, [R1+0xa50] ;  /* 0x000a500001087983 */ /* 0x001eea0000300800 */
[----:B------:R-:W-:Y:S04]  /*6bd30*/  STL.64 [R1+0x6e0], R20 ;  /* 0x0006e01401007387 */ /* 0x000fe80000100a00 */
[----:B------:R-:W-:Y:S04]  /*6bd40*/  STL.64 [R1+0x6e8], R22 ;  /* 0x0006e81601007387 */ /* 0x000fe80000100a00 */
        /* <DEDUP_REMOVED lines=17> */
[----:B------:R-:W4:Y:S04]  /*6be60*/  LDL.LU.64 R26, [R1+0x59b0] ;  /* 0x0059b000011a7983 */ /* 0x000f280000300a00 */
[----:B------:R-:W2:Y:S02]  /*6be70*/  LDL.LU.64 R24, [R1+0x59a8] ;  /* 0x0059a80001187983 */ /* 0x000ea40000300a00 */
[----:B--2---:R-:W-:-:S15]  /*6be80*/  HMMA.16816.F32.BF16 R12, R16, R24, R12 ;  /* 0x00000018100c723c */ /* 0x004fde000004180c */
[----:B------:R-:W-:-:S04]  /*6be90*/  NOP ;  /* 0x0000000000007918 */ /* 0x000fc80000000000 */
[----:B------:R-:W-:Y:S04]  /*6bea0*/  STL.64 [R1+0x730], R12 ;  /* 0x0007300c01007387 */ /* 0x000fe80000100a00 */
[----:B------:R0:W-:Y:S04]  /*6beb0*/  STL.64 [R1+0x738], R14 ;  /* 0x0007380e01007387 */ /* 0x0001e80000100a00 */
[----:B0-----:R-:W2:Y:S04]  /*6bec0*/  LDL.LU.64 R14, [R1+0x59a0] ;  /* 0x0059a000010e7983 */ /* 0x001ea80000300a00 */
[----:B------:R-:W2:Y:S01]  /*6bed0*/  LDL.LU.64 R12, [R1+0x5998] ;  /* 0x00599800010c7983 */ /* 0x000ea20000300a00 */
[----:B------:R-:W-:-:S02]  /*6bee0*/  IMAD.MOV.U32 R20, RZ, RZ, R2 ;  /* 0x000000ffff147224 */ /* 0x000fc400078e0002 */
[----:B------:R-:W-:Y:S01]  /*6bef0*/  IMAD.MOV.U32 R21, RZ, RZ, R0 ;  /* 0x000000ffff157224 */ /* 0x000fe200078e0000 */
[----:B----4-:R-:W-:Y:S04]  /*6bf00*/  STL.64 [R1+0x5940], R26 ;  /* 0x0059401a01007387 */ /* 0x010fe80000100a00 */
[----:B------:R0:W-:Y:S04]  /*6bf10*/  STL.64 [R1+0x5938], R24 ;  /* 0x0059381801007387 */ /* 0x0001e80000100a00 */
[----:B0-----:R-:W4:Y:S04]  /*6bf20*/  LDL.LU R24, [R1+0xa30] ;  /* 0x000a300001187983 */ /* 0x001f280000300800 */
[----:B------:R-:W4:Y:S04]  /*6bf30*/  LDL.LU R25, [R1+0xa34] ;  /* 0x000a340001197983 */ /* 0x000f280000300800 */
[----:B------:R-:W4:Y:S04]  /*6bf40*/  LDL.LU R26, [R1+0xa38] ;  /* 0x000a3800011a7983 */ /* 0x000f280000300800 */
[----:B------:R-:W4:Y:S01]  /*6bf50*/  LDL.LU R27, [R1+0xa3c] ;  /* 0x000a3c00011b7983 */ /* 0x000f220000300800 */
[----:B--2---:R-:W-:-:S15]  /*6bf60*/  HMMA.16816.F32.BF16 R12, R16, R20, R12 ;  /* 0x00000014100c723c */ /* 0x004fde000004180c */
[----:B------:R-:W-:-:S04]  /*6bf70*/  NOP ;  /* 0x0000000000007918 */ /* 0x000fc80000000000 */
        /* <DEDUP_REMOVED lines=9> */
[----:B------:R-:W3:-:S15]  /*6c010*/  LDL.LU.64 R8, [R1+0x5988] ;  /* 0x0059880001087983 */ /* 0x000ede0000300a00 */
[----:B------:R-:W-:Y:S01]  /*6c020*/  NOP ;  /* 0x0000000000007918 */ /* 0x000fe20000000000 */
[----:B------:R0:W-:Y:S04]  /*6c030*/  STL.64 [R1+0x750], R12 ;  /* 0x0007500c01007387 */ /* 0x0001e80000100a00 */
[----:B------:R1:W-:Y:S04]  /*6c040*/  STL.64 [R1+0x758], R14 ;  /* 0x0007580e01007387 */ /* 0x0003e80000100a00 */
[----:B0-----:R-:W2:Y:S01]  /*6c050*/  LDL.LU.64 R12, [R1+0x5980] ;  /* 0x00598000010c7983 */ /* 0x001ea20000300a00 */
[C---:B----4-:R-:W-:Y:S08]  /*6c060*/  HMMA.16816.F32.BF16 R24, R16.reuse, R4, R24 ;  /* 0x000000041018723c */ /* 0x050ff00000041818 */
[----:B--2---:R-:W-:Y:S01]  /*6c070*/  HMMA.16816.F32.BF16 R20, R16, R12, R20 ;  /* 0x0000000c1014723c */ /* 0x004fe20000041814 */
[----:B------:R-:W-:-:S02]  /*6c080*/  IMAD.MOV.U32 R2, RZ, RZ, R12 ;  /* 0x000000ffff027224 */ /* 0x000fc400078e000c */
[----:B------:R-:W-:-:S15]  /*6c090*/  IMAD.MOV.U32 R0, RZ, RZ, R13 ;  /* 0x000000ffff007224 */ /* 0x000fde00078e000d */
[----:B------:R-:W-:Y:S01]  /*6c0a0*/  NOP ;  /* 0x0000000000007918 */ /* 0x000fe20000000000 */
[----:B------:R0:W-:Y:S04]  /*6c0b0*/  STL.64 [R1+0x760], R20 ;  /* 0x0007601401007387 */ /* 0x0001e80000100a00 */
[----:B------:R2:W-:Y:S04]  /*6c0c0*/  STL.64 [R1+0x768], R22 ;  /* 0x0007681601007387 */ /* 0x0005e80000100a00 */
[----:B-1----:R-:W4:Y:S04]  /*6c0d0*/  LDL.LU.64 R14, [R1+0x5978] ;  /* 0x00597800010e7983 */ /* 0x002f280000300a00 */
[----:B------:R-:W4:Y:S04]  /*6c0e0*/  LDL.LU.64 R12, [R1+0x5970] ;  /* 0x00597000010c7983 */ /* 0x000f280000300a00 */
[----:B0-----:R-:W3:Y:S04]  /*6c0f0*/  LDL.LU R20, [R1+0x940] ;  /* 0x0009400001147983 */ /* 0x001ee80000300800 */
[----:B------:R0:W-:Y:S04]  /*6c100*/  STL.64 [R1+0x790], R24 ;  /* 0x0007901801007387 */ /* 0x0001e80000100a00 */
[----:B------:R-:W-:Y:S04]  /*6c110*/  STL.64 [R1+0x798], R26 ;  /* 0x0007981a01007387 */ /* 0x000fe80000100a00 */
[----:B------:R-:W3:Y:S04]  /*6c120*/  LDL.LU R21, [R1+0x944] ;  /* 0x0009440001157983 */ /* 0x000ee80000300800 */
[----:B--2---:R-:W2:Y:S04]  /*6c130*/  LDL.LU R22, [R1+0x948] ;  /* 0x0009480001167983 */ /* 0x004ea80000300800 */
[----:B------:R-:W2:Y:S01]  /*6c140*/  LDL.LU R23, [R1+0x94c] ;  /* 0x00094c0001177983 */ /* 0x000ea20000300800 */
[----:B0-----:R-:W-:-:S02]  /*6c150*/  IMAD.MOV.U32 R24, RZ, RZ, R6 ;  /* 0x000000ffff187224 */ /* 0x001fc400078e0006 */
[----:B------:R-:W-:Y:S01]  /*6c160*/  IMAD.MOV.U32 R25, RZ, RZ, R3 ;  /* 0x000000ffff197224 */ /* 0x000fe200078e0003 */
[----:B--2---:R-:W-:Y:S04]  /*6c170*/  STL.64 [R1+0x5950], R22 ;  /* 0x0059501601007387 */ /* 0x004fe80000100a00 */
[----:B---3--:R-:W-:Y:S04]  /*6c180*/  STL.64 [R1+0x5948], R20 ;  /* 0x0059481401007387 */ /* 0x008fe80000100a00 */
[----:B------:R0:W-:Y:S04]  /*6c190*/  STL.64 [R1+0x5958], R24 ;  /* 0x0059581801007387 */ /* 0x0001e80000100a00 */
[----:B0-----:R-:W4:Y:S04]  /*6c1a0*/  LDL.64 R24, [R1+0x100] ;  /* 0x0001000001187983 */ /* 0x001f280000100a00 */
        /* <DEDUP_REMOVED lines=10> */
[----:B------:R0:W-:Y:S04]  /*6c250*/  STL.64 [R1+0x5900], R4 ;  /* 0x0059000401007387 */ /* 0x0001e80000100a00 */
[----:B0-----:R-:W2:Y:S04]  /*6c260*/  LDL.LU R4, [R1+0x970] ;  /* 0x0009700001047983 */ /* 0x001ea80000300800 */
[----:B------:R-:W2:Y:S04]  /*6c270*/  LDL.LU R5, [R1+0x974] ;  /* 0x0009740001057983 */ /* 0x000ea80000300800 */
[----:B------:R-:W2:Y:S04]  /*6c280*/  LDL.LU R6, [R1+0x978] ;  /* 0x0009780001067983 */ /* 0x000ea80000300800 */
[----:B------:R-:W2:Y:S02]  /*6c290*/  LDL.LU R7, [R1+0x97c] ;  /* 0x00097c0001077983 */ /* 0x000ea40000300800 */
[----:B--2---:R-:W-:Y:S01]  /*6c2a0*/  HMMA.16816.F32.BF16 R16, R16, R8, R4 ;  /* 0x000000081010723c */ /* 0x004fe20000041804 */
[----:B------:R-:W-:-:S02]  /*6c2b0*/  IMAD.MOV.U32 R4, RZ, RZ, R2 ;  /* 0x000000ffff047224 */ /* 0x000fc400078e0002 */
[----:B------:R-:W-:-:S15]  /*6c2c0*/  IMAD.MOV.U32 R5, RZ, RZ, R0 ;  /* 0x000000ffff057224 */ /* 0x000fde00078e0000 */
[----:B------:R-:W-:Y:S01]  /*6c2d0*/  NOP ;  /* 0x0000000000007918 */ /* 0x000fe20000000000 */
[----:B------:R-:W-:Y:S04]  /*6c2e0*/  STL.64 [R1+0x780], R16 ;  /* 0x0007801001007387 */ /* 0x000fe80000100a00 */
[----:B------:R-:W-:Y:S04]  /*6c2f0*/  STL.64 [R1+0x788], R18 ;  /* 0x0007881201007387 */ /* 0x000fe80000100a00 */
[----:B------:R0:W-:Y:S04]  /*6c300*/  STL.64 [R1+0x5918], R4 ;  /* 0x0059180401007387 */ /* 0x0001e80000100a00 */
        /* <DEDUP_REMOVED lines=14> */
[----:B------:R-:W4:Y:S04]  /*6c3f0*/  LDL.LU R10, [R1+0x908] ;  /* 0x00090800010a7983 */ /* 0x000f280000300800 */
[----:B------:R-:W4:Y:S01]  /*6c400*/  LDL.LU R11, [R1+0x90c] ;  /* 0x00090c00010b7983 */ /* 0x000f220000300800 */
[----:B------:R-:W-:-:S02]  /*6c410*/  IMAD.MOV.U32 R2, RZ, RZ, R24 ;  /* 0x000000ffff027224 */ /* 0x000fc400078e0018 */
[----:B------:R-:W-:Y:S01]  /*6c420*/  IMAD.MOV.U32 R0, RZ, RZ, R25 ;  /* 0x000000ffff007224 */ /* 0x000fe200078e0019 */
[----:B----4-:R-:W-:Y:S04]  /*6c430*/  STL.64 [R1+0x5910], R10 ;  /* 0x0059100a01007387 */ /* 0x010fe80000100a00 */
[----:B---3--:R0:W-:Y:S04]  /*6c440*/  STL.64 [R1+0x5908], R8 ;  /* 0x0059080801007387 */ /* 0x0081e80000100a00 */
[----:B0-----:R-:W3:Y:S04]  /*6c450*/  LDL.LU R8, [R1+0x910] ;  /* 0x0009100001087983 */ /* 0x001ee80000300800 */
[----:B------:R-:W3:Y:S04]  /*6c460*/  LDL.LU R9, [R1+0x914] ;  /* 0x0009140001097983 */ /* 0x000ee80000300800 */
[----:B------:R-:W3:Y:S04]  /*6c470*/  LDL.LU R10, [R1+0x918] ;  /* 0x00091800010a7983 */ /* 0x000ee80000300800 */
[----:B------:R-:W3:Y:S04]  /*6c480*/  LDL.LU R11, [R1+0x91c] ;  /* 0x00091c00010b7983 */ /* 0x000ee80000300800 */
[----:B------:R-:W4:Y:S04]  /*6c490*/  LDL.64 R16, [R1+0xc0] ;  /* 0x0000c00001107983 */ /* 0x000f280000100a00 */
        /* <DEDUP_REMOVED lines=19> */
[----:B0-----:R-:W3:Y:S04]  /*6c5d0*/  LDL.LU R24, [R1+0x5f0] ;  /* 0x0005f00001187983 */ /* 0x001ee80000300800 */
[----:B------:R-:W3:Y:S04]  /*6c5e0*/  LDL.LU R25, [R1+0x5f4] ;  /* 0x0005f40001197983 */ /* 0x000ee80000300800 */
[----:B------:R-:W3:Y:S04]  /*6c5f0*/  LDL.LU R26, [R1+0x5f8] ;  /* 0x0005f800011a7983 */ /* 0x000ee80000300800 */
[----:B------:R-:W3:Y:S01]  /*6c600*/  LDL.LU R27, [R1+0x5fc] ;  /* 0x0005fc00011b7983 */ /* 0x000ee20000300800 */
[----:B--2---:R-:W-:Y:S03]  /*6c610*/  HMMA.16816.F32.BF16 R4, R12, R20, R4 ;  /* 0x000000140c04723c */ /* 0x004fe60000041804 */
[----:B---3--:R-:W-:Y:S04]  /*6c620*/  STL.64 [R1+0x58d8], R26 ;  /* 0x0058d81a01007387 */ /* 0x008fe80000100a00 */
[----:B------:R-:W-:-:S12]  /*6c630*/  STL.64 [R1+0x58d0], R24 ;  /* 0x0058d01801007387 */ /* 0x000fd80000100a00 */
[----:B------:R-:W-:Y:S04]  /*6c640*/  STL.64 [R1+0x7d0], R4 ;  /* 0x0007d00401007387 */ /* 0x000fe80000100a00 */
[----:B------:R0:W-:Y:S04]  /*6c650*/  STL.64 [R1+0x7d8], R6 ;  /* 0x0007d80601007387 */ /* 0x0001e80000100a00 */
[----:B0-----:R-:W4:Y:S04]  /*6c660*/  LDL.LU.64 R6, [R1+0x5928] ;  /* 0x0059280001067983 */ /* 0x001f280000300a00 */
[----:B------:R-:W4:Y:S04]  /*6c670*/  LDL.LU.64 R4, [R1+0x5920] ;  /* 0x0059200001047983 */ /* 0x000f280000300a00 */
[----:B------:R0:W-:Y:S04]  /*6c680*/  STL.64 [R1+0x58e0], R20 ;  /* 0x0058e01401007387 */ /* 0x0001e80000100a00 */
[----:B0-----:R-:W2:Y:S04]  /*6c690*/  LDL.LU R20, [R1+0x870] ;  /* 0x0008700001147983 */ /* 0x001ea80000300800 */
[----:B------:R-:W2:Y:S04]  /*6c6a0*/  LDL.LU R21, [R1+0x874] ;  /* 0x0008740001157983 */ /* 0x000ea80000300800 */
[----:B------:R-:W2:Y:S04]  /*6c6b0*/  LDL.LU R22, [R1+0x878] ;  /* 0x0008780001167983 */ /* 0x000ea80000300800 */
[----:B------:R-:W2:Y:S01]  /*6c6c0*/  LDL.LU R23, [R1+0x87c] ;  /* 0x00087c0001177983 */ /* 0x000ea20000300800 */
[----:B----4-:R-:W-:-:S15]  /*6c6d0*/  HMMA.16816.F32.BF16 R4, R12, R16, R4 ;  /* 0x000000100c04723c */ /* 0x010fde0000041804 */
[----:B------:R-:W-:-:S04]  /*6c6e0*/  NOP ;  /* 0x0000000000007918 */ /* 0x000fc80000000000 */
        /* <DEDUP_REMOVED lines=8> */
[----:B---3--:R-:W-:Y:S03]  /*6c770*/  HMMA.16816.F32.BF16 R4, R12, R4, R8 ;  /* 0x000000040c04723c */ /* 0x008fe60000041808 */
[----:B------:R-:W3:Y:S04]  /*6c780*/  LDL.LU.64 R10, [R1+0x5910] ;  /* 0x00591000010a7983 */ /* 0x000ee80000300a00 */
[----:B------:R-:W3:-:S12]  /*6c790*/  LDL.LU.64 R8, [R1+0x5908] ;  /* 0x0059080001087983 */ /* 0x000ed80000300a00 */
[----:B------:R0:W-:Y:S04]  /*6c7a0*/  STL.64 [R1+0x810], R4 ;  /* 0x0008100401007387 */ /* 0x0001e80000100a00 */
[----:B------:R3:W-:Y:S04]  /*6c7b0*/  STL.64 [R1+0x818], R6 ;  /* 0x0008180601007387 */ /* 0x0007e80000100a00 */
[----:B0-----:R-:W3:Y:S02]  /*6c7c0*/  LDL.LU.64 R4, [R1+0x5900] ;  /* 0x0059000001047983 */ /* 0x001ee40000300a00 */
[----:B---3--:R-:W-:Y:S02]  /*6c7d0*/  HMMA.16816.F32.BF16 R4, R12, R4, R8 ;  /* 0x000000040c04723c */ /* 0x008fe40000041808 */
[----:B------:R-:W4:-:S15]  /*6c7e0*/  LDL.LU.64 R8, [R1+0x58f8] ;  /* 0x0058f80001087983 */ /* 0x000f1e0000300a00 */
[----:B------:R-:W-:Y:S02]  /*6c7f0*/  NOP ;  /* 0x0000000000007918 */ /* 0x000fe40000000000 */
[----:B------:R-:W-:Y:S04]  /*6c800*/  STL.64 [R1+0x840], R4 ;  /* 0x0008400401007387 */ /* 0x000fe80000100a00 */
[----:B------:R0:W-:Y:S04]  /*6c810*/  STL.64 [R1+0x848], R6 ;  /* 0x0008480601007387 */ /* 0x0001e80000100a00 */
[----:B0-----:R-:W2:Y:S04]  /*6c820*/  LDL.LU.64 R6, [R1+0x58f0] ;  /* 0x0058f00001067983 */ /* 0x001ea80000300a00 */
[----:B------:R-:W2:Y:S01]  /*6c830*/  LDL.LU.64 R4, [R1+0x58e8] ;  /* 0x0058e80001047983 */ /* 0x000ea20000300a00 */
[----:B----4-:R-:W-:Y:S03]  /*6c840*/  HMMA.16816.F32.BF16 R12, R12, R8, R16 ;  /* 0x000000080c0c723c */ /* 0x010fe60000041810 */
[----:B------:R-:W3:-:S15]  /*6c850*/  LDL.LU R16, [R1+0x570] ;  /* 0x0005700001107983 */ /* 0x000ede0000300800 */
[----:B------:R-:W-:Y:S01]  /*6c860*/  NOP ;  /* 0x0000000000007918 */ /* 0x000fe20000000000 */
[----:B------:R-:W-:Y:S04]  /*6c870*/  STL.64 [R1+0x820], R12 ;  /* 0x0008200c01007387 */ /* 0x000fe80000100a00 */
[----:B------:R-:W-:Y:S04]  /*6c880*/  STL.64 [R1+0x828], R14 ;  /* 0x0008280e01007387 */ /* 0x000fe80000100a00 */
[----:B------:R-:W3:Y:S04]  /*6c890*/  LDL.LU R17, [R1+0x574] ;  /* 0x0005740001117983 */ /* 0x000ee80000300800 */
[----:B------:R-:W3:Y:S04]  /*6c8a0*/  LDL.LU R18, [R1+0x578] ;  /* 0x0005780001127983 */ /* 0x000ee80000300800 */
[----:B------:R-:W3:Y:S04]  /*6c8b0*/  LDL.LU R19, [R1+0x57c] ;  /* 0x00057c0001137983 */ /* 0x000ee80000300800 */
[----:B------:R0:W-:Y:S04]  /*6c8c0*/  STL.64 [R1+0x5890], R8 ;  /* 0x0058900801007387 */ /* 0x0001e80000100a00 */
[----:B0-----:R-:W4:Y:S04]  /*6c8d0*/  LDL.LU R8, [R1+0x580] ;  /* 0x0005800001087983 */ /* 0x001f280000300800 */
[----:B------:R-:W4:Y:S04]  /*6c8e0*/  LDL.LU R9, [R1+0x584] ;  /* 0x0005840001097983 */ /* 0x000f280000300800 */
[----:B------:R-:W4:Y:S04]  /*6c8f0*/  LDL.LU R10, [R1+0x588] ;  /* 0x00058800010a7983 */ /* 0x000f280000300800 */
[----:B------:R-:W4:Y:S04]  /*6c900*/  LDL.LU R11, [R1+0x58c] ;  /* 0x00058c00010b7983 */ /* 0x000f280000300800 */
[----:B------:R-:W3:Y:S01]  /*6c910*/  LDL.64 R12, [R1+0xb0] ;  /* 0x0000b000010c7983 */ /* 0x000ee20000100a00 */
[----:B------:R-:W-:-:S02]  /*6c920*/  IMAD.MOV.U32 R24, RZ, RZ, R2 ;  /* 0x000000ffff187224 */ /* 0x000fc400078e0002 */
[----:B------:R-:W-:-:S07]  /*6c930*/  IMAD.MOV.U32 R25, RZ, RZ, R0 ;  /* 0x000000ffff197224 */ /* 0x000fce00078e0000 */
[C---:B--2---:R-:W-:Y:S01]  /*6c940*/  HMMA.16816.F32.BF16 R24, R4.reuse, R24, R20 ;  /* 0x000000180418723c */ /* 0x044fe20000041814 */
[----:B---3--:R0:W-:Y:S04]  /*6c950*/  STL.64 [R1+0x58b0], R12 ;  /* 0x0058b00c01007387 */ /* 0x0081e80000100a00 */
[----:B0-----:R-:W2:Y:S04]  /*6c960*/  LDL.64 R12, [R1+0xf0] ;  /* 0x0000f000010c7983 */ /* 0x001ea80000100a00 */
[----:B------:R-:W3:Y:S10]  /*6c970*/  LDL.LU.64 R20, [R1+0x58e0] ;  /* 0x0058e00001147983 */ /* 0x000ef40000300a00 */
        /* <DEDUP_REMOVED lines=9> */
[----:B------:R-:W4:Y:S01]  /*6ca10*/  LDL.LU.64 R24, [R1+0x58c0] ;  /* 0x0058c00001187983 */ /* 0x000f220000300a00 */
[----:B------:R-:W-:-:S02]  /*6ca20*/  IMAD.MOV.U32 R2, RZ, RZ, R12 ;  /* 0x000000ffff027224 */ /* 0x000fc400078e000c */
[----:B------:R-:W-:Y:S01]  /*6ca30*/  IMAD.MOV.U32 R0, RZ, RZ, R13 ;  /* 0x000000ffff007224 */ /* 0x000fe200078e000d */
[----:B----4-:R-:W-:Y:S01]  /*6ca40*/  HMMA.16816.F32.BF16 R8, R4, R24, R8 ;  /* 0x000000180408723c */ /* 0x010fe20000041808 */
[----:B--2---:R-:W-:Y:S04]  /*6ca50*/  STL.64 [R1+0x5848], R26 ;  /* 0x0058481a01007387 */ /* 0x004fe80000100a00 */
[----:B------:R-:W-:-:S14]  /*6ca60*/  STL.64 [R1+0x5840], R24 ;  /* 0x0058401801007387 */ /* 0x000fdc0000100a00 */
[----:B------:R0:W-:Y:S04]  /*6ca70*/  STL.64 [R1+0x880], R8 ;  /* 0x0008800801007387 */ /* 0x0001e80000100a00 */
[----:B------:R-:W-:Y:S04]  /*6ca80*/  STL.64 [R1+0x888], R10 ;  /* 0x0008880a01007387 */ /* 0x000fe80000100a00 */
[----:B------:R-:W2:Y:S04]  /*6ca90*/  LDL.LU R12, [R1+0x550] ;  /* 0x00055000010c7983 */ /* 0x000ea80000300800 */
[----:B------:R-:W2:Y:S04]  /*6caa0*/  LDL.LU R13, [R1+0x554] ;  /* 0x00055400010d7983 */ /* 0x000ea80000300800 */
[----:B------:R-:W2:Y:S04]  /*6cab0*/  LDL.LU R14, [R1+0x558] ;  /* 0x00055800010e7983 */ /* 0x000ea80000300800 */
[----:B------:R-:W2:Y:S04]  /*6cac0*/  LDL.LU R15, [R1+0x55c] ;  /* 0x00055c00010f7983 */ /* 0x000ea80000300800 */
[----:B0-----:R-:W4:Y:S01]  /*6cad0*/  LDL.64 R8, [R1+0xa0] ;  /* 0x0000a00001087983 */ /* 0x001f220000100a00 */
[----:B------:R-:W-:-:S02]  /*6cae0*/  IMAD.MOV.U32 R24, RZ, RZ, R2 ;  /* 0x000000ffff187224 */ /* 0x000fc400078e0002 */
[----:B------:R-:W-:Y:S01]  /*6caf0*/  IMAD.MOV.U32 R25, RZ, RZ, R0 ;  /* 0x000000ffff197224 */ /* 0x000fe200078e0000 */
[----:B----4-:R-:W-:Y:S04]  /*6cb00*/  STL.64 [R1+0x58a8], R8 ;  /* 0x0058a80801007387 */ /* 0x010fe80000100a00 */
[----:B------:R0:W-:Y:S04]  /*6cb10*/  STL.64 [R1+0x5860], R24 ;  /* 0x0058601801007387 */ /* 0x0001e80000100a00 */
[----:B0-----:R-:W4:Y:S01]  /*6cb20*/  LDL.64 R24, [R1+0x100] ;  /* 0x0001000001187983 */ /* 0x001f220000100a00 */
[C---:B---3--:R-:W-:Y:S03]  /*6cb30*/  HMMA.16816.F32.BF16 R16, R4.reuse, R20, R16 ;  /* 0x000000140410723c */ /* 0x048fe60000041810 */
[----:B----4-:R0:W-:Y:S04]  /*6cb40*/  STL.64 [R1+0x5888], R24 ;  /* 0x0058881801007387 */ /* 0x0101e80000100a00 */
[----:B0-----:R-:W3:Y:S04]  /*6cb50*/  LDL.LU R24, [R1+0x520] ;  /* 0x0005200001187983 */ /* 0x001ee80000300800 */
[----:B------:R-:W3:Y:S04]  /*6cb60*/  LDL.LU R25, [R1+0x524] ;  /* 0x0005240001197983 */ /* 0x000ee80000300800 */
[----:B------:R-:W4:Y:S04]  /*6cb70*/  LDL.LU R26, [R1+0x528] ;  /* 0x00052800011a7983 */ /* 0x000f280000300800 */
[----:B------:R-:W4:Y:S04]  /*6cb80*/  LDL.LU R27, [R1+0x52c] ;  /* 0x00052c00011b7983 */ /* 0x000f280000300800 */
[----:B------:R-:W2:Y:S04]  /*6cb90*/  LDL.LU R8, [R1+0x540] ;  /* 0x0005400001087983 */ /* 0x000ea80000300800 */
[----:B------:R-:W2:Y:S04]  /*6cba0*/  LDL.LU R9, [R1+0x544] ;  /* 0x0005440001097983 */ /* 0x000ea80000300800 */
[----:B------:R-:W2:Y:S04]  /*6cbb0*/  LDL.LU R10, [R1+0x548] ;  /* 0x00054800010a7983 */ /* 0x000ea80000300800 */
[----:B------:R-:W2:Y:S04]  /*6cbc0*/  LDL.LU R11, [R1+0x54c] ;  /* 0x00054c00010b7983 */ /* 0x000ea80000300800 */
[----:B----4-:R-:W-:Y:S04]  /*6cbd0*/  STL.64 [R1+0x58a0], R26 ;  /* 0x0058a01a01007387 */ /* 0x010fe80000100a00 */
[----:B---3--:R0:W-:Y:S04]  /*6cbe0*/  STL.64 [R1+0x5898], R24 ;  /* 0x0058981801007387 */ /* 0x0081e80000100a00 */
[----:B0-----:R-:W3:Y:S04]  /*6cbf0*/  LDL.LU R24, [R1+0x530] ;  /* 0x0005300001187983 */ /* 0x001ee80000300800 */
[----:B------:R-:W3:Y:S04]  /*6cc00*/  LDL.LU R25, [R1+0x534] ;  /* 0x0005340001197983 */ /* 0x000ee80000300800 */
[----:B------:R-:W3:Y:S04]  /*6cc10*/  LDL.LU R26, [R1+0x538] ;  /* 0x00053800011a7983 */ /* 0x000ee80000300800 */
[----:B------:R-:W3:Y:S04]  /*6cc20*/  LDL.LU R27, [R1+0x53c] ;  /* 0x00053c00011b7983 */ /* 0x000ee80000300800 */
[----:B------:R0:W-:Y:S04]  /*6cc30*/  STL.64 [R1+0x870], R16 ;  /* 0x0008701001007387 */ /* 0x0001e80000100a00 */
[----:B------:R-:W-:Y:S04]  /*6cc40*/  STL.64 [R1+0x878], R18 ;  /* 0x0008781201007387 */ /* 0x000fe80000100a00 */
[----:B0-----:R-:W2:Y:S04]  /*6cc50*/  LDL.LU.64 R16, [R1+0x58b8] ;  /* 0x0058b80001107983 */ /* 0x001ea80000300a00 */
        /* <DEDUP_REMOVED lines=45> */
[----:B------:R1:W-:Y:S04]  /*6cf30*/  STL.64 [R1+0x8c8], R6 ;  /* 0x0008c80601007387 */ /* 0x0003e80000100a00 */
[----:B0-----:R-:W3:Y:S04]  /*6cf40*/  LDL.LU R4, [R1+0x4d0] ;  /* 0x0004d00001047983 */ /* 0x001ee80000300800 */
[----:B------:R-:W3:Y:S04]  /*6cf50*/  LDL.LU R5, [R1+0x4d4] ;  /* 0x0004d40001057983 */ /* 0x000ee80000300800 */
[----:B-1----:R-:W3:Y:S04]  /*6cf60*/  LDL.LU R6, [R1+0x4d8] ;  /* 0x0004d80001067983 */ /* 0x002ee80000300800 */
[----:B------:R-:W3:Y:S01]  /*6cf70*/  LDL.LU R7, [R1+0x4dc] ;  /* 0x0004dc0001077983 */ /* 0x000ee20000300800 */
        /* <DEDUP_REMOVED lines=20> */
[----:B0-----:R-:W2:Y:S04]  /*6d0c0*/  LDL.LU.64 R20, [R1+0x5838] ;  /* 0x0058380001147983 */ /* 0x001ea80000300a00 */
[----:B----4-:R0:W-:Y:S04]  /*6d0d0*/  STL.64 [R1+0x57e8], R26 ;  /* 0x0057e81a01007387 */ /* 0x0101e80000100a00 */
[----:B------:R-:W-:Y:S01]  /*6d0e0*/  STL.64 [R1+0x57e0], R24 ;  /* 0x0057e01801007387 */ /* 0x000fe20000100a00 */
[----:B0-----:R-:W-:Y:S01]  /*6d0f0*/  LOP3.LUT R27, R29, 0x40, RZ, 0x3c, !PT ;  /* 0x000000401d1b7812 */ /* 0x001fe200078e3cff */
        /* <DEDUP_REMOVED lines=17> */
[----:B------:R-:W2:Y:S01]  /*6d210*/  LDL.LU R23, [R1+0xa0c] ;  /* 0x000a0c0001177983 */ /* 0x000ea20000300800 */
[----:B---3--:R-:W-:-:S15]  /*6d220*/  HMMA.16816.F32.BF16 R4, R8, R16, R4 ;  /* 0x000000100804723c */ /* 0x008fde0000041804 */
        /* <DEDUP_REMOVED lines=8> */
[----:B0-----:R-:W3:Y:S04]  /*6d2b0*/  LDL.LU R16, [R1+0xad0] ;  /* 0x000ad00001107983 */ /* 0x001ee80000300800 */
[----:B------:R-:W3:Y:S04]  /*6d2c0*/  LDL.LU R17, [R1+0xad4] ;  /* 0x000ad40001117983 */ /* 0x000ee80000300800 */
[----:B------:R-:W3:Y:S04]  /*6d2d0*/  LDL.LU R18, [R1+0xad8] ;  /* 0x000ad80001127983 */ /* 0x000ee80000300800 */
[----:B------:R-:W3:Y:S01]  /*6d2e0*/  LDL.LU R19, [R1+0xadc] ;  /* 0x000adc0001137983 */ /* 0x000ee20000300800 */
[----:B--2---:R-:W-:-:S15]  /*6d2f0*/  HMMA.16816.F32.BF16 R20, R8, R12, R20 ;  /* 0x0000000c0814723c */ /* 0x004fde0000041814 */
[----:B------:R-:W-:-:S04]  /*6d300*/  NOP ;  /* 0x0000000000007918 */ /* 0x000fc80000000000 */
[----:B------:R-:W-:Y:S04]  /*6d310*/  STL.64 [R1+0x920], R20 ;  /* 0x0009201401007387 */ /* 0x000fe80000100a00 */
[----:B------:R0:W-:Y:S04]  /*6d320*/  STL.64 [R1+0x928], R22 ;  /* 0x0009281601007387 */ /* 0x0001e80000100a00 */
[----:B0-----:R-:W2:Y:S04]  /*6d330*/  LDL.LU.64 R22, [R1+0x5828] ;  /* 0x0058280001167983 */ /* 0x001ea80000300a00 */
[----:B------:R-:W2:Y:S01]  /*6d340*/  LDL.LU.64 R20, [R1+0x5820] ;  /* 0x0058200001147983 */ /* 0x000ea20000300a00 */
[----:B------:R-:W-:-:S02]  /*6d350*/  IMAD.MOV.U32 R7, RZ, RZ, R12 ;  /* 0x000000ffff077224 */ /* 0x000fc400078e000c */
[----:B------:R-:W-:Y:S02]  /*6d360*/  IMAD.MOV.U32 R6, RZ, RZ, R13 ;  /* 0x000000ffff067224 */ /* 0x000fe400078e000d */
[----:B------:R-:W0:Y:S04]  /*6d370*/  LDSM.16.MT88.4 R12, [R27+UR5+0x10180] ;  /* 0x010180051b0c783b */ /* 0x000e280008004200 */
[----:B0-----:R-:W-:Y:S04]  /*6d380*/  STL.64 [R1+0x5718], R14 ;  /* 0x0057180e01007387 */ /* 0x001fe80000100a00 */
[----:B------:R0:W-:Y:S02]  /*6d390*/  STL.64 [R1+0x5710], R12 ;  /* 0x0057100c01007387 */ /* 0x0001e40000100a00 */
[----:B0-----:R-:W-:-:S02]  /*6d3a0*/  IMAD.MOV.U32 R12, RZ, RZ, R0 ;  /* 0x000000ffff0c7224 */ /* 0x001fc400078e0000 */
[----:B------:R-:W-:Y:S01]  /*6d3b0*/  IMAD.MOV.U32 R13, RZ, RZ, R28 ;  /* 0x000000ffff0d7224 */ /* 0x000fe200078e001c */
[----:B------:R-:W4:Y:S04]  /*6d3c0*/  LDL.LU R0, [R1+0x581c] ;  /* 0x00581c0001007983 */ /* 0x000f280000300800 */
[----:B------:R-:W3:Y:S02]  /*6d3d0*/  LDL.LU R28, [R1+0x5818] ;  /* 0x00581800011c7983 */ /* 0x000ee40000300800 */
[----:B--2---:R-:W-:-:S15]  /*6d3e0*/  HMMA.16816.F32.BF16 R20, R8, R12, R20 ;  /* 0x0000000c0814723c */ /* 0x004fde0000041814 */
[----:B------:R-:W-:-:S04]  /*6d3f0*/  NOP ;  /* 0x0000000000007918 */ /* 0x000fc80000000000 */
[----:B------:R-:W-:Y:S04]  /*6d400*/  STL.64 [R1+0x970], R20 ;  /* 0x0009701401007387 */ /* 0x000fe80000100a00 */
[----:B------:R0:W-:Y:S04]  /*6d410*/  STL.64 [R1+0x978], R22 ;  /* 0x0009781601007387 */ /* 0x0001e80000100a00 */
[----:B0-----:R-:W2:Y:S04]  /*6d420*/  LDL.LU.64 R22, [R1+0x5810] ;  /* 0x0058100001167983 */ /* 0x001ea80000300a00 */
[----:B------:R-:W2:Y:S04]  /*6d430*/  LDL.LU.64 R20, [R1+0x5808] ;  /* 0x0058080001147983 */ /* 0x000ea80000300a00 */
[----:B------:R0:W-:Y:S02]  /*6d440*/  STL.64 [R1+0x5798], R12 ;  /* 0x0057980c01007387 */ /* 0x0001e40000100a00 */
[----:B0-----:R-:W-:-:S02]  /*6d450*/  IMAD.MOV.U32 R12, RZ, RZ, R7 ;  /* 0x000000ffff0c7224 */ /* 0x001fc400078e0007 */
[----:B------:R-:W-:-:S05]  /*6d460*/  IMAD.MOV.U32 R13, RZ, RZ, R6 ;  /* 0x000000ffff0d7224 */ /* 0x000fca00078e0006 */
[----:B------:R0:W-:Y:S02]  /*6d470*/  STL.64 [R1+0x57a8], R12 ;  /* 0x0057a80c01007387 */ /* 0x0001e40000100a00 */
[----:B0-----:R-:W-:Y:S02]  /*6d480*/  IMAD.MOV.U32 R12, RZ, RZ, R5 ;  /* 0x000000ffff0c7224 */ /* 0x001fe400078e0005 */
[----:B------:R-:W-:Y:S02]  /*6d490*/  IMAD.MOV.U32 R13, RZ, RZ, R4 ;  /* 0x000000ffff0d7224 */ /* 0x000fe400078e0004 */
[----:B------:R-:W0:Y:S04]  /*6d4a0*/  LDSM.16.MT88.4 R4, [R27+UR5+0x10200] ;  /* 0x010200051b04783b */ /* 0x000e280008004200 */
[----:B------:R1:W-:Y:S04]  /*6d4b0*/  STL.64 [R1+0x57c0], R12 ;  /* 0x0057c00c01007387 */ /* 0x0003e80000100a00 */
[----:B-1----:R-:W3:Y:S04]  /*6d4c0*/  LDL.64 R12, [R1+0x90] ;  /* 0x00009000010c7983 */ /* 0x002ee80000100a00 */
[----:B0-----:R-:W-:Y:S04]  /*6d4d0*/  STL.64 [R1+0x5688], R6 ;  /* 0x0056880601007387 */ /* 0x001fe80000100a00 */
[----:B------:R3:W-:Y:S02]  /*6d4e0*/  STL.64 [R1+0x5680], R4 ;  /* 0x0056800401007387 */ /* 0x0007e40000100a00 */
[----:B---3--:R-:W-:Y:S01]  /*6d4f0*/  HMMA.16816.F32.BF16 R4, R8, R12, R16 ;  /* 0x0000000c0804723c */ /* 0x008fe20000041810 */
[----:B------:R-:W-:-:S02]  /*6d500*/  IMAD.MOV.U32 R16, RZ, RZ, R2 ;  /* 0x000000ffff107224 */ /* 0x000fc400078e0002 */
[----:B------:R-:W-:Y:S01]  /*6d510*/  IMAD.MOV.U32 R17, RZ, RZ, R3 ;  /* 0x000000ffff117224 */ /* 0x000fe200078e0003 */
[----:B------:R-:W0:-:S15]  /*6d520*/  LDSM.16.MT88.4 R8, [R27+UR5+0x10280] ;  /* 0x010280051b08783b */ /* 0x000e1e0008004200 */
[----:B------:R1:W-:Y:S04]  /*6d530*/  STL.64 [R1+0x950], R4 ;  /* 0x0009500401007387 */ /* 0x0003e80000100a00 */
[----:B------:R3:W-:Y:S04]  /*6d540*/  STL.64 [R1+0x958], R6 ;  /* 0x0009580601007387 */ /* 0x0007e80000100a00 */
[----:B------:R-:W2:Y:S04]  /*6d550*/  LDL.LU R2, [R1+0x5804] ;  /* 0x0058040001027983 */ /* 0x000ea80000300800 */
[----:B------:R-:W2:Y:S04]  /*6d560*/  LDL.LU R3, [R1+0x5800] ;  /* 0x0058000001037983 */ /* 0x000ea80000300800 */
[----:B-1----:R-:W2:Y:S04]  /*6d570*/  LDL.LU R4, [R1+0xc50] ;  /* 0x000c500001047983 */ /* 0x002ea80000300800 */
[----:B------:R-:W2:Y:S04]  /*6d580*/  LDL.LU R5, [R1+0xc54] ;  /* 0x000c540001057983 */ /* 0x000ea80000300800 */
[----:B---3--:R-:W3:Y:S04]  /*6d590*/  LDL.LU R6, [R1+0xc58] ;  /* 0x000c580001067983 */ /* 0x008ee80000300800 */
[----:B------:R-:W3:Y:S01]  /*6d5a0*/  LDL.LU R7, [R1+0xc5c] ;  /* 0x000c5c0001077983 */ /* 0x000ee20000300800 */
[----:B------:R-:W-:-:S02]  /*6d5b0*/  IMAD.MOV.U32 R19, RZ, RZ, R12 ;  /* 0x000000ffff137224 */ /* 0x000fc400078e000c */
[----:B------:R-:W-:Y:S01]  /*6d5c0*/  IMAD.MOV.U32 R18, RZ, RZ, R13 ;  /* 0x000000ffff127224 */ /* 0x000fe200078e000d */
[----:B---3--:R-:W-:Y:S04]  /*6d5d0*/  STL.64 [R1+0x57f8], R6 ;  /* 0x0057f80601007387 */ /* 0x008fe80000100a00 */
[----:B--2---:R1:W-:Y:S04]  /*6d5e0*/  STL.64 [R1+0x57f0], R4 ;  /* 0x0057f00401007387 */ /* 0x0043e80000100a00 */
[----:B-1----:R-:W2:Y:S04]  /*6d5f0*/  LDL.LU R4, [R1+0xc60] ;  /* 0x000c600001047983 */ /* 0x002ea80000300800 */
[----:B------:R-:W2:Y:S04]  /*6d600*/  LDL.LU R5, [R1+0xc64] ;  /* 0x000c640001057983 */ /* 0x000ea80000300800 */
[----:B------:R-:W2:Y:S04]  /*6d610*/  LDL.LU R6, [R1+0xc68] ;  /* 0x000c680001067983 */ /* 0x000ea80000300800 */
[----:B------:R-:W2:Y:S04]  /*6d620*/  LDL.LU R7, [R1+0xc6c] ;  /* 0x000c6c0001077983 */ /* 0x000ea80000300800 */
[----:B------:R-:W3:Y:S04]  /*6d630*/  LDL.64 R12, [R1+0xd0] ;  /* 0x0000d000010c7983 */ /* 0x000ee80000100a00 */
[----:B------:R-:W2:Y:S04]  /*6d640*/  LDL.64 R24, [R1+0xf0] ;  /* 0x0000f00001187983 */ /* 0x000ea80000100a00 */
[----:B---3--:R1:W-:Y:S04]  /*6d650*/  STL.64 [R1+0x57d8], R12 ;  /* 0x0057d80c01007387 */ /* 0x0083e80000100a00 */
[----:B-1----:R-:W3:Y:S04]  /*6d660*/  LDL.LU R12, [R1+0xc40] ;  /* 0x000c4000010c7983 */ /* 0x002ee80000300800 */
[----:B------:R-:W3:Y:S04]  /*6d670*/  LDL.LU R13, [R1+0xc44] ;  /* 0x000c4400010d7983 */ /* 0x000ee80000300800 */
[----:B------:R-:W3:Y:S04]  /*6d680*/  LDL.LU R14, [R1+0xc48] ;  /* 0x000c4800010e7983 */ /* 0x000ee80000300800 */
[----:B------:R-:W3:Y:S04]  /*6d690*/  LDL.LU R15, [R1+0xc4c] ;  /* 0x000c4c00010f7983 */ /* 0x000ee80000300800 */
[----:B0-----:R-:W-:Y:S04]  /*6d6a0*/  STL.64 [R1+0x5620], R10 ;  /* 0x0056200a01007387 */ /* 0x001fe80000100a00 */
[----:B------:R0:W-:Y:S02]  /*6d6b0*/  STL.64 [R1+0x5618], R8 ;  /* 0x0056180801007387 */ /* 0x0001e40000100a00 */
[----:B0-----:R-:W-:-:S02]  /*6d6c0*/  IMAD.MOV.U32 R8, RZ, RZ, R19 ;  /* 0x000000ffff087224 */ /* 0x001fc400078e0013 */
[----:B------:R-:W-:-:S05]  /*6d6d0*/  IMAD.MOV.U32 R9, RZ, RZ, R18 ;  /* 0x000000ffff097224 */ /* 0x000fca00078e0012 */
        /* <DEDUP_REMOVED lines=30> */
[----:B------:R-:W2:Y:S01]  /*6d8c0*/  LDL.LU.64 R26, [R1+0x57e8] ;  /* 0x0057e800011a7983 */ /* 0x000ea20000300a00 */
[----:B0-----:R-:W-:Y:S02]  /*6d8d0*/  IMAD.MOV.U32 R7, RZ, RZ, R24 ;  /* 0x000000ffff077224 */ /* 0x001fe400078e0018 */
[----:B------:R-:W-:-:S02]  /*6d8e0*/  IMAD.MOV.U32 R6, RZ, RZ, R25 ;  /* 0x000000ffff067224 */ /* 0x000fc400078e0019 */
        /* <DEDUP_REMOVED lines=8> */
[----:B0-----:R-:W2:Y:S04]  /*6d970*/  LDL.LU R24, [R1+0xc00] ;  /* 0x000c000001187983 */ /* 0x001ea80000300800 */
[----:B------:R-:W2:Y:S04]  /*6d980*/  LDL.LU R25, [R1+0xc04] ;  /* 0x000c040001197983 */ /* 0x000ea80000300800 */
[----:B------:R-:W2:Y:S04]  /*6d990*/  LDL.LU R26, [R1+0xc08] ;  /* 0x000c0800011a7983 */ /* 0x000ea80000300800 */
[----:B------:R-:W2:Y:S01]  /*6d9a0*/  LDL.LU R27, [R1+0xc0c] ;  /* 0x000c0c00011b7983 */ /* 0x000ea20000300800 */
        /* <DEDUP_REMOVED lines=13> */
[----:B------:R3:W-:Y:S04]  /*6da80*/  STL.64 [R1+0xa88], R14 ;  /* 0x000a880e01007387 */ /* 0x0007e80000100a00 */
[----:B0-----:R-:W3:Y:S02]  /*6da90*/  LDL.LU.64 R12, [R1+0x57a8] ;  /* 0x0057a800010c7983 */ /* 0x001ee40000300a00 */
[----:B---3--:R-:W-:Y:S02]  /*6daa0*/  HMMA.16816.F32.BF16 R12, R20, R12, R8 ;  /* 0x0000000c140c723c */ /* 0x008fe40000041808 */
[----:B------:R-:W3:-:S15]  /*6dab0*/  LDL.LU.64 R8, [R1+0x57a0] ;  /* 0x0057a00001087983 */ /* 0x000ede0000300a00 */
[----:B------:R-:W-:Y:S02]  /*6dac0*/  NOP ;  /* 0x0000000000007918 */ /* 0x000fe40000000000 */
[----:B------:R0:W-:Y:S04]  /*6dad0*/  STL.64 [R1+0xb30], R12 ;  /* 0x000b300c01007387 */ /* 0x0001e80000100a00 */
[----:B------:R2:W-:Y:S04]  /*6dae0*/  STL.64 [R1+0xb38], R14 ;  /* 0x000b380e01007387 */ /* 0x0005e80000100a00 */
[----:B0-----:R-:W2:Y:S02]  /*6daf0*/  LDL.LU.64 R12, [R1+0x5798] ;  /* 0x00579800010c7983 */ /* 0x001ea40000300a00 */
[----:B--2---:R-:W-:Y:S01]  /*6db00*/  HMMA.16816.F32.BF16 R12, R20, R12, R24 ;  /* 0x0000000c140c723c */ /* 0x004fe20000041818 */
[----:B------:R-:W-:-:S02]  /*6db10*/  IMAD.MOV.U32 R24, RZ, RZ, R7 ;  /* 0x000000ffff187224 */ /* 0x000fc400078e0007 */
[----:B------:R-:W-:-:S15]  /*6db20*/  IMAD.MOV.U32 R25, RZ, RZ, R6 ;  /* 0x000000ffff197224 */ /* 0x000fde00078e0006 */
[----:B------:R-:W-:Y:S01]  /*6db30*/  NOP ;  /* 0x0000000000007918 */ /* 0x000fe20000000000 */
[----:B------:R-:W-:Y:S04]  /*6db40*/  STL.64 [R1+0xb50], R12 ;  /* 0x000b500c01007387 */ /* 0x000fe80000100a00 */
[----:B------:R-:W-:Y:S04]  /*6db50*/  STL.64 [R1+0xb58], R14 ;  /* 0x000b580e01007387 */ /* 0x000fe80000100a00 */
[----:B------:R0:W-:Y:S04]  /*6db60*/  STL.64 [R1+0x5770], R24 ;  /* 0x0057701801007387 */ /* 0x0001e80000100a00 */
[----:B0-----:R-:W2:Y:S04]  /*6db70*/  LDL.64 R24, [R1+0x100] ;  /* 0x0001000001187983 */ /* 0x001ea80000100a00 */
[----:B------:R-:W2:Y:S04]  /*6db80*/  LDL.LU R12, [R1+0x410] ;  /* 0x00041000010c7983 */ /* 0x000ea80000300800 */
[----:B------:R-:W2:Y:S04]  /*6db90*/  LDL.LU R13, [R1+0x414] ;  /* 0x00041400010d7983 */ /* 0x000ea80000300800 */
[----:B------:R-:W2:Y:S04]  /*6dba0*/  LDL.LU R14, [R1+0x418] ;  /* 0x00041800010e7983 */ /* 0x000ea80000300800 */
[----:B------:R-:W2:Y:S01]  /*6dbb0*/  LDL.LU R15, [R1+0x41c] ;  /* 0x00041c00010f7983 */ /* 0x000ea20000300800 */
[----:B---3--:R-:W-:Y:S03]  /*6dbc0*/  HMMA.16816.F32.BF16 R20, R20, R8, R16 ;  /* 0x000000081414723c */ /* 0x008fe60000041810 */
[----:B--2---:R-:W-:Y:S04]  /*6dbd0*/  STL.64 [R1+0x5768], R14 ;  /* 0x0057680e01007387 */ /* 0x004fe80000100a00 */
        /* <DEDUP_REMOVED lines=11> */
[----:B------:R-:W2:Y:S04]  /*6dc90*/  LDL.LU.64 R18, [R1+0x5790] ;  /* 0x0057900001127983 */ /* 0x000ea80000300a00 */
[----:B------:R-:W2:Y:S04]  /*6dca0*/  LDL.LU.64 R16, [R1+0x5788] ;  /* 0x0057880001107983 */ /* 0x000ea80000300a00 */
[----:B------:R0:W-:Y:S04]  /*6dcb0*/  STL.64 [R1+0xb20], R20 ;  /* 0x000b201401007387 */ /* 0x0001e80000100a00 */
[----:B------:R-:W-:Y:S01]  /*6dcc0*/  STL.64 [R1+0xb28], R22 ;  /* 0x000b281601007387 */ /* 0x000fe20000100a00 */
[----:B0-----:R-:W-:-:S02]  /*6dcd0*/  IMAD.MOV.U32 R21, RZ, RZ, R4 ;  /* 0x000000ffff157224 */ /* 0x001fc400078e0004 */
[----:B------:R-:W-:Y:S01]  /*6dce0*/  IMAD.MOV.U32 R20, RZ, RZ, R5 ;  /* 0x000000ffff147224 */ /* 0x000fe200078e0005 */
[----:B------:R-:W3:Y:S04]  /*6dcf0*/  LDL.LU R4, [R1+0x2f0] ;  /* 0x0002f00001047983 */ /* 0x000ee80000300800 */
[----:B------:R-:W3:Y:S04]  /*6dd00*/  LDL.LU R5, [R1+0x2f4] ;  /* 0x0002f40001057983 */ /* 0x000ee80000300800 */
[----:B------:R-:W2:Y:S04]  /*6dd10*/  LDL.LU R6, [R1+0x2f8] ;  /* 0x0002f80001067983 */ /* 0x000ea80000300800 */
[----:B------:R-:W2:Y:S04]  /*6dd20*/  LDL.LU R7, [R1+0x2fc] ;  /* 0x0002fc0001077983 */ /* 0x000ea80000300800 */
[----:B--2---:R-:W-:Y:S04]  /*6dd30*/  STL.64 [R1+0x5698], R6 ;  /* 0x0056980601007387 */ /* 0x004fe80000100a00 */
[----:B---3--:R0:W-:Y:S04]  /*6dd40*/  STL.64 [R1+0x5690], R4 ;  /* 0x0056900401007387 */ /* 0x0081e80000100a00 */
[----:B0-----:R-:W2:Y:S01]  /*6dd50*/  LDL.64 R4, [R1+0xa0] ;  /* 0x0000a00001047983 */ /* 0x001ea20000100a00 */
[----:B------:R-:W-:Y:S03]  /*6dd60*/  HMMA.16816.F32.BF16 R12, R16, R24, R12 ;  /* 0x00000018100c723c */ /* 0x000fe6000004180c */
        /* <DEDUP_REMOVED lines=17> */
[----:B------:R-:W3:Y:S04]  /*6de80*/  LDL.LU.64 R24, [R1+0x5770] ;  /* 0x0057700001187983 */ /* 0x000ee80000300a00 */
[----:B------:R-:W-:Y:S04]  /*6de90*/  STL.64 [R1+0x5728], R10 ;  /* 0x0057280a01007387 */ /* 0x000fe80000100a00 */
[----:B------:R0:W-:Y:S04]  /*6dea0*/  STL.64 [R1+0x5720], R8 ;  /* 0x0057200801007387 */ /* 0x0001e80000100a00 */
[----:B0-----:R-:W2:Y:S01]  /*6deb0*/  LDL.64 R8, [R1+0xb0] ;  /* 0x0000b00001087983 */ /* 0x001ea20000100a00 */
[C---:B---3--:R-:W-:Y:S03]  /*6dec0*/  HMMA.16816.F32.BF16 R24, R16.reuse, R24, R12 ;  /* 0x000000181018723c */ /* 0x048fe6000004180c */
[----:B--2---:R0:W-:Y:S04]  /*6ded0*/  STL.64 [R1+0x5730], R8 ;  /* 0x0057300801007387 */ /* 0x0041e80000100a00 */
[----:B0-----:R-:W2:Y:S04]  /*6dee0*/  LDL.64 R8, [R1+0xc0] ;  /* 0x0000c00001087983 */ /* 0x001ea80000100a00 */
[----:B------:R-:W3:Y:S04]  /*6def0*/  LDL.LU.64 R14, [R1+0x5768] ;  /* 0x00576800010e7983 */ /* 0x000ee80000300a00 */
[----:B------:R-:W3:Y:S04]  /*6df00*/  LDL.LU.64 R12, [R1+0x5760] ;  /* 0x00576000010c7983 */ /* 0x000ee80000300a00 */
[----:B------:R-:W-:Y:S04]  /*6df10*/  STL.64 [R1+0xb00], R24 ;  /* 0x000b001801007387 */ /* 0x000fe80000100a00 */
[----:B------:R0:W-:Y:S04]  /*6df20*/  STL.64 [R1+0xb08], R26 ;  /* 0x000b081a01007387 */ /* 0x0001e80000100a00 */
[----:B0-----:R-:W2:Y:S04]  /*6df30*/  LDL.LU.64 R26, [R1+0x5758] ;  /* 0x00575800011a7983 */ /* 0x001ea80000300a00 */
[----:B------:R-:W3:Y:S01]  /*6df40*/  LDL.LU.64 R24, [R1+0x5750] ;  /* 0x0057500001187983 */ /* 0x000ee20000300a00 */
[C---:B------:R-:W-:Y:S08]  /*6df50*/  HMMA.16816.F32.BF16 R4, R16.reuse, R20, R4 ;  /* 0x000000141004723c */ /* 0x040ff00000041804 */
        /* <DEDUP_REMOVED lines=18> */
[----:B------:R0:W-:Y:S04]  /*6e080*/  STL.64 [R1+0x56f0], R20 ;  /* 0x0056f01401007387 */ /* 0x0001e80000100a00 */
[----:B0-----:R-:W3:Y:S04]  /*6e090*/  LDL.LU R20, [R1+0x3e0] ;  /* 0x0003e00001147983 */ /* 0x001ee80000300800 */
[----:B------:R-:W3:Y:S04]  /*6e0a0*/  LDL.LU R21, [R1+0x3e4] ;  /* 0x0003e40001157983 */ /* 0x000ee80000300800 */
[----:B------:R-:W3:Y:S04]  /*6e0b0*/  LDL.LU R22, [R1+0x3e8] ;  /* 0x0003e80001167983 */ /* 0x000ee80000300800 */
[----:B------:R-:W3:Y:S01]  /*6e0c0*/  LDL.LU R23, [R1+0x3ec] ;  /* 0x0003ec0001177983 */ /* 0x000ee20000300800 */
        /* <DEDUP_REMOVED lines=8> */
[C---:B---3--:R-:W-:Y:S08]  /*6e150*/  HMMA.16816.F32.BF16 R20, R16.reuse, R8, R20 ;  /* 0x000000081014723c */ /* 0x048ff00000041814 */
[----:B--2---:R-:W-:Y:S11]  /*6e160*/  HMMA.16816.F32.BF16 R24, R16, R4, R24 ;  /* 0x000000041018723c */ /* 0x004ff60000041818 */
[----:B------:R0:W-:Y:S04]  /*6e170*/  STL.64 [R1+0xac0], R20 ;  /* 0x000ac01401007387 */ /* 0x0001e80000100a00 */
[----:B------:R-:W-:Y:S04]  /*6e180*/  STL.64 [R1+0xac8], R22 ;  /* 0x000ac81601007387 */ /* 0x000fe80000100a00 */
[----:B------:R-:W2:Y:S01]  /*6e190*/  LDL.LU.64 R10, [R1+0x5728] ;  /* 0x00572800010a7983 */ /* 0x000ea20000300a00 */
[----:B0-----:R-:W-:-:S02]  /*6e1a0*/  IMAD.MOV.U32 R20, RZ, RZ, R9 ;  /* 0x000000ffff147224 */ /* 0x001fc400078e0009 */
[----:B------:R-:W-:Y:S02]  /*6e1b0*/  IMAD.MOV.U32 R21, RZ, RZ, R8 ;  /* 0x000000ffff157224 */ /* 0x000fe400078e0008 */
[----:B------:R-:W3:Y:S04]  /*6e1c0*/  LDL.LU.64 R8, [R1+0x5720] ;  /* 0x0057200001087983 */ /* 0x000ee80000300a00 */
[----:B------:R0:W-:Y:S04]  /*6e1d0*/  STL.64 [R1+0x56a8], R4 ;  /* 0x0056a80401007387 */ /* 0x0001e80000100a00 */
[----:B------:R1:W-:Y:S04]  /*6e1e0*/  STL.64 [R1+0xa90], R24 ;  /* 0x000a901801007387 */ /* 0x0003e80000100a00 */
[----:B------:R-:W-:Y:S01]  /*6e1f0*/  STL.64 [R1+0xa98], R26 ;  /* 0x000a981a01007387 */ /* 0x000fe20000100a00 */
[----:B0-----:R-:W-:-:S02]  /*6e200*/  IMAD.MOV.U32 R5, RZ, RZ, R20 ;  /* 0x000000ffff057224 */ /* 0x001fc400078e0014 */
[----:B------:R-:W-:Y:S01]  /*6e210*/  IMAD.MOV.U32 R4, RZ, RZ, R21 ;  /* 0x000000ffff047224 */ /* 0x000fe200078e0015 */
[----:B------:R-:W2:Y:S04]  /*6e220*/  LDL.LU R20, [R1+0x370] ;  /* 0x0003700001147983 */ /* 0x000ea80000300800 */
[----:B------:R-:W2:Y:S04]  /*6e230*/  LDL.LU R21, [R1+0x374] ;  /* 0x0003740001157983 */ /* 0x000ea80000300800 */
[----:B------:R-:W2:Y:S04]  /*6e240*/  LDL.LU R22, [R1+0x378] ;  /* 0x0003780001167983 */ /* 0x000ea80000300800 */
[----:B------:R-:W2:Y:S04]  /*6e250*/  LDL.LU R23, [R1+0x37c] ;  /* 0x00037c0001177983 */ /* 0x000ea80000300800 */
[----:B--2---:R-:W-:Y:S04]  /*6e260*/  STL.64 [R1+0x5700], R22 ;  /* 0x0057001601007387 */ /* 0x004fe80000100a00 */
[----:B------:R0:W-:Y:S04]  /*6e270*/  STL.64 [R1+0x56f8], R20 ;  /* 0x0056f81401007387 */ /* 0x0001e80000100a00 */
[----:B-1----:R-:W2:Y:S01]  /*6e280*/  LDL.64 R24, [R1+0xf0] ;  /* 0x0000f00001187983 */ /* 0x002ea20000100a00 */
[----:B---3--:R-:W-:Y:S01]  /*6e290*/  HMMA.16816.F32.BF16 R16, R16, R8, R12 ;  /* 0x000000081010723c */ /* 0x008fe2000004180c */
[----:B0-----:R-:W-:-:S02]  /*6e2a0*/  IMAD.MOV.U32 R21, RZ, RZ, R10 ;  /* 0x000000ffff157224 */ /* 0x001fc400078e000a */
[----:B------:R-:W-:Y:S01]  /*6e2b0*/  IMAD.MOV.U32 R20, RZ, RZ, R11 ;  /* 0x000000ffff147224 */ /* 0x000fe200078e000b */
        /* <DEDUP_REMOVED lines=16> */
[----:B------:R1:W-:Y:S04]  /*6e3c0*/  STL.64 [R1+0xa78], R18 ;  /* 0x000a781201007387 */ /* 0x0003e80000100a00 */
[----:B0-----:R-:W2:Y:S04]  /*6e3d0*/  LDL.LU R16, [R1+0x360] ;  /* 0x0003600001107983 */ /* 0x001ea80000300800 */
[----:B------:R-:W2:Y:S04]  /*6e3e0*/  LDL.LU R17, [R1+0x364] ;  /* 0x0003640001117983 */ /* 0x000ea80000300800 */
[----:B-1----:R-:W2:Y:S04]  /*6e3f0*/  LDL.LU R18, [R1+0x368] ;  /* 0x0003680001127983 */ /* 0x002ea80000300800 */
[----:B------:R-:W2:Y:S04]  /*6e400*/  LDL.LU R19, [R1+0x36c] ;  /* 0x00036c0001137983 */ /* 0x000ea80000300800 */
        /* <DEDUP_REMOVED lines=25> */
[----:B------:R0:W-:Y:S04]  /*6e5a0*/  STL.64 [R1+0xa50], R20 ;  /* 0x000a501401007387 */ /* 0x0001e80000100a00 */
[----:B------:R1:W-:Y:S04]  /*6e5b0*/  STL.64 [R1+0xa58], R22 ;  /* 0x000a581601007387 */ /* 0x0003e80000100a00 */
[----:B0-----:R-:W3:Y:S01]  /*6e5c0*/  LDL.LU.64 R20, [R1+0x56f0] ;  /* 0x0056f00001147983 */ /* 0x001ee20000300a00 */
[----:B-1----:R-:W-:Y:S02]  /*6e5d0*/  IMAD.MOV.U32 R23, RZ, RZ, R24 ;  /* 0x000000ffff177224 */ /* 0x002fe400078e0018 */
[----:B------:R-:W-:Y:S01]  /*6e5e0*/  IMAD.MOV.U32 R22, RZ, RZ, R25 ;  /* 0x000000ffff167224 */ /* 0x000fe200078e0019 */
[----:B------:R-:W2:Y:S04]  /*6e5f0*/  LDL.LU.64 R26, [R1+0x56e8] ;  /* 0x0056e800011a7983 */ /* 0x000ea80000300a00 */
[----:B------:R-:W2:Y:S02]  /*6e600*/  LDL.LU.64 R24, [R1+0x56e0] ;  /* 0x0056e00001187983 */ /* 0x000ea40000300a00 */
[----:B--2---:R-:W-:-:S15]  /*6e610*/  HMMA.16816.F32.BF16 R16, R12, R24, R16 ;  /* 0x000000180c10723c */ /* 0x004fde0000041810 */
[----:B------:R-:W-:-:S04]  /*6e620*/  NOP ;  /* 0x0000000000007918 */ /* 0x000fc80000000000 */
[----:B------:R0:W-:Y:S04]  /*6e630*/  STL.64 [R1+0xa40], R16 ;  /* 0x000a401001007387 */ /* 0x0001e80000100a00 */
[----:B------:R1:W-:Y:S04]  /*6e640*/  STL.64 [R1+0xa48], R18 ;  /* 0x000a481201007387 */ /* 0x0003e80000100a00 */
[----:B0-----:R-:W2:Y:S04]  /*6e650*/  LDL.LU R16, [R1+0x220] ;  /* 0x0002200001107983 */ /* 0x001ea80000300800 */
[----:B------:R-:W2:Y:S04]  /*6e660*/  LDL.LU R17, [R1+0x224] ;  /* 0x0002240001117983 */ /* 0x000ea80000300800 */
[----:B-1----:R-:W2:Y:S04]  /*6e670*/  LDL.LU R18, [R1+0x228] ;  /* 0x0002280001127983 */ /* 0x002ea80000300800 */
[----:B------:R-:W2:Y:S01]  /*6e680*/  LDL.LU R19, [R1+0x22c] ;  /* 0x00022c0001137983 */ /* 0x000ea20000300800 */
[----:B---3--:R-:W-:Y:S03]  /*6e690*/  HMMA.16816.F32.BF16 R4, R12, R20, R4 ;  /* 0x000000140c04723c */ /* 0x008fe60000041804 */
[----:B--2---:R-:W-:Y:S04]  /*6e6a0*/  STL.64 [R1+0x55e8], R18 ;  /* 0x0055e81201007387 */ /* 0x004fe80000100a00 */
[----:B------:R-:W-:-:S12]  /*6e6b0*/  STL.64 [R1+0x55e0], R16 ;  /* 0x0055e01001007387 */ /* 0x000fd80000100a00 */
[----:B------:R0:W-:Y:S04]  /*6e6c0*/  STL.64 [R1+0xa30], R4 ;  /* 0x000a300401007387 */ /* 0x0001e80000100a00 */
[----:B------:R-:W-:Y:S04]  /*6e6d0*/  STL.64 [R1+0xa38], R6 ;  /* 0x000a380601007387 */ /* 0x000fe80000100a00 */
[----:B0-----:R-:W2:Y:S04]  /*6e6e0*/  LDL.LU.64 R4, [R1+0x56d8] ;  /* 0x0056d80001047983 */ /* 0x001ea80000300a00 */
[----:B------:R0:W-:Y:S01]  /*6e6f0*/  STL.64 [R1+0x5678], R20 ;  /* 0x0056781401007387 */ /* 0x0001e20000100a00 */
[----:B------:R-:W-:-:S02]  /*6e700*/  IMAD.MOV.U32 R17, RZ, RZ, R22 ;  /* 0x000000ffff117224 */ /* 0x000fc400078e0016 */
[----:B------:R-:W-:Y:S01]  /*6e710*/  IMAD.MOV.U32 R16, RZ, RZ, R23 ;  /* 0x000000ffff107224 */ /* 0x000fe200078e0017 */
        /* <DEDUP_REMOVED lines=24> */
[----:B------:R-:W2:Y:S02]  /*6e8a0*/  LDL.LU.64 R4, [R1+0x5690] ;  /* 0x0056900001047983 */ /* 0x000ea40000300a00 */
[----:B--2---:R-:W-:Y:S02]  /*6e8b0*/  HMMA.16816.F32.BF16 R12, R12, R8, R4 ;  /* 0x000000080c0c723c */ /* 0x004fe40000041804 */
[----:B------:R-:W2:Y:S04]  /*6e8c0*/  LDL.LU.64 R6, [R1+0x5688] ;  /* 0x0056880001067983 */ /* 0x000ea80000300a00 */
[----:B------:R-:W2:Y:S04]  /*6e8d0*/  LDL.LU.64 R4, [R1+0x5680] ;  /* 0x0056800001047983 */ /* 0x000ea80000300a00 */
[----:B------:R0:W-:Y:S04]  /*6e8e0*/  STL.64 [R1+0x5630], R8 ;  /* 0x0056300801007387 */ /* 0x0001e80000100a00 */
[----:B0-----:R-:W2:Y:S05]  /*6e8f0*/  LDL.LU R8, [R1+0x2e0] ;  /* 0x0002e00001087983 */ /* 0x001eaa0000300800 */
[----:B------:R0:W-:Y:S04]  /*6e900*/  STL.64 [R1+0x9e0], R12 ;  /* 0x0009e00c01007387 */ /* 0x0001e80000100a00 */
[----:B------:R-:W-:Y:S04]  /*6e910*/  STL.64 [R1+0x9e8], R14 ;  /* 0x0009e80e01007387 */ /* 0x000fe80000100a00 */
[----:B------:R-:W2:Y:S04]  /*6e920*/  LDL.LU R9, [R1+0x2e4] ;  /* 0x0002e40001097983 */ /* 0x000ea80000300800 */
[----:B------:R-:W2:Y:S04]  /*6e930*/  LDL.LU R10, [R1+0x2e8] ;  /* 0x0002e800010a7983 */ /* 0x000ea80000300800 */
[----:B------:R-:W2:Y:S04]  /*6e940*/  LDL.LU R11, [R1+0x2ec] ;  /* 0x0002ec00010b7983 */ /* 0x000ea80000300800 */
[----:B0-----:R-:W2:Y:S04]  /*6e950*/  LDL.LU.64 R12, [R1+0xb0] ;  /* 0x0000b000010c7983 */ /* 0x001ea80000300a00 */
[----:B--2---:R0:W-:Y:S04]  /*6e960*/  STL.64 [R1+0x5658], R12 ;  /* 0x0056580c01007387 */ /* 0x0041e80000100a00 */
[----:B0-----:R-:W2:Y:S02]  /*6e970*/  LDL.64 R12, [R1+0x100] ;  /* 0x00010000010c7983 */ /* 0x001ea40000100a00 */
[----:B--2---:R-:W-:-:S15]  /*6e980*/  HMMA.16816.F32.BF16 R8, R4, R12, R8 ;  /* 0x0000000c0408723c */ /* 0x004fde0000041808 */
[----:B------:R-:W-:-:S04]  /*6e990*/  NOP ;  /* 0x0000000000007918 */ /* 0x000fc80000000000 */
[----:B------:R-:W-:Y:S04]  /*6e9a0*/  STL.64 [R1+0x9d0], R8 ;  /* 0x0009d00801007387 */ /* 0x000fe80000100a00 */
[----:B------:R0:W-:Y:S02]  /*6e9b0*/  STL.64 [R1+0x9d8], R10 ;  /* 0x0009d80a01007387 */ /* 0x0001e40000100a00 */
[----:B0-----:R-:W-:Y:S02]  /*6e9c0*/  IMAD.MOV.U32 R11, RZ, RZ, R12 ;  /* 0x000000ffff0b7224 */ /* 0x001fe400078e000c */
[----:B------:R-:W-:Y:S02]  /*6e9d0*/  IMAD.MOV.U32 R10, RZ, RZ, R13 ;  /* 0x000000ffff0a7224 */ /* 0x000fe400078e000d */
[----:B---3--:R-:W-:Y:S01]  /*6e9e0*/  HMMA.16816.F32.BF16 R12, R4, R16, R20 ;  /* 0x00000010040c723c */ /* 0x008fe20000041814 */
[----:B------:R-:W-:-:S02]  /*6e9f0*/  IMAD.MOV.U32 R8, RZ, RZ, R19 ;  /* 0x000000ffff087224 */ /* 0x000fc400078e0013 */
[----:B------:R-:W-:-:S15]  /*6ea00*/  IMAD.MOV.U32 R9, RZ, RZ, R18 ;  /* 0x000000ffff097224 */ /* 0x000fde00078e0012 */
[----:B------:R-:W-:Y:S01]  /*6ea10*/  NOP ;  /* 0x0000000000007918 */ /* 0x000fe20000000000 */
[----:B------:R-:W-:Y:S04]  /*6ea20*/  STL.64 [R1+0x9b0], R12 ;  /* 0x0009b00c01007387 */ /* 0x000fe80000100a00 */
[----:B------:R-:W-:Y:S04]  /*6ea30*/  STL.64 [R1+0x9b8], R14 ;  /* 0x0009b80e01007387 */ /* 0x000fe80000100a00 */
[----:B------:R-:W2:Y:S04]  /*6ea40*/  LDL.LU R20, [R1+0x2c0] ;  /* 0x0002c00001147983 */ /* 0x000ea80000300800 */
[----:B------:R-:W2:Y:S04]  /*6ea50*/  LDL.LU R21, [R1+0x2c4] ;  /* 0x0002c40001157983 */ /* 0x000ea80000300800 */
[----:B------:R-:W2:Y:S04]  /*6ea60*/  LDL.LU R22, [R1+0x2c8] ;  /* 0x0002c80001167983 */ /* 0x000ea80000300800 */
[----:B------:R-:W2:Y:S04]  /*6ea70*/  LDL.LU R23, [R1+0x2cc] ;  /* 0x0002cc0001177983 */ /* 0x000ea80000300800 */
[----:B------:R0:W-:Y:S04]  /*6ea80*/  STL.64 [R1+0x5660], R8 ;  /* 0x0056600801007387 */ /* 0x0001e80000100a00 */
[----:B------:R1:W-:Y:S04]  /*6ea90*/  STL.64 [R1+0x5600], R16 ;  /* 0x0056001001007387 */ /* 0x0003e80000100a00 */
[----:B0-----:R-:W3:Y:S01]  /*6eaa0*/  LDL.LU R8, [R1+0x2a0] ;  /* 0x0002a00001087983 */ /* 0x001ee20000300800 */
[----:B-1----:R-:W-:-:S03]  /*6eab0*/  IMAD.MOV.U32 R17, RZ, RZ, R10 ;  /* 0x000000ffff117224 */ /* 0x002fc600078e000a */
[----:B------:R-:W3:Y:S01]  /*6eac0*/  LDL.LU R9, [R1+0x2a4] ;  /* 0x0002a40001097983 */ /* 0x000ee20000300800 */
[----:B------:R-:W-:-:S03]  /*6ead0*/  IMAD.MOV.U32 R16, RZ, RZ, R11 ;  /* 0x000000ffff107224 */ /* 0x000fc600078e000b */
[----:B------:R-:W2:Y:S04]  /*6eae0*/  LDL.LU R10, [R1+0x2a8] ;  /* 0x0002a800010a7983 */ /* 0x000ea80000300800 */
[----:B------:R-:W2:Y:S04]  /*6eaf0*/  LDL.LU R11, [R1+0x2ac] ;  /* 0x0002ac00010b7983 */ /* 0x000ea80000300800 */
[----:B--2---:R-:W-:Y:S04]  /*6eb00*/  STL.64 [R1+0x5670], R10 ;  /* 0x0056700a01007387 */ /* 0x004fe80000100a00 */
[----:B---3--:R0:W-:Y:S04]  /*6eb10*/  STL.64 [R1+0x5668], R8 ;  /* 0x0056680801007387 */ /* 0x0081e80000100a00 */
[----:B0-----:R-:W2:Y:S04]  /*6eb20*/  LDL.LU R8, [R1+0x2b0] ;  /* 0x0002b00001087983 */ /* 0x001ea80000300800 */
[----:B------:R-:W2:Y:S04]  /*6eb30*/  LDL.LU R9, [R1+0x2b4] ;  /* 0x0002b40001097983 */ /* 0x000ea80000300800 */
[----:B------:R-:W2:Y:S04]  /*6eb40*/  LDL.LU R10, [R1+0x2b8] ;  /* 0x0002b800010a7983 */ /* 0x000ea80000300800 */
[----:B------:R-:W2:Y:S04]  /*6eb50*/  LDL.LU R11, [R1+0x2bc] ;  /* 0x0002bc00010b7983 */ /* 0x000ea80000300800 */
[----:B------:R-:W3:Y:S04]  /*6eb60*/  LDL.64 R12, [R1+0xc0] ;  /* 0x0000c000010c7983 */ /* 0x000ee80000100a00 */
        /* <DEDUP_REMOVED lines=37> */
[----:B------:R-:W3:Y:S02]  /*6edc0*/  LDL.LU.64 R8, [R1+0x5668] ;  /* 0x0056680001087983 */ /* 0x000ee40000300a00 */
[----:B---3--:R-:W-:-:S15]  /*6edd0*/  HMMA.16816.F32.BF16 R8, R4, R12, R8 ;  /* 0x0000000c0408723c */ /* 0x008fde0000041808 */
[----:B------:R-:W-:-:S04]  /*6ede0*/  NOP ;  /* 0x0000000000007918 */ /* 0x000fc80000000000 */
[----:B------:R0:W-:Y:S04]  /*6edf0*/  STL.64 [R1+0x940], R8 ;  /* 0x0009400801007387 */ /* 0x0001e80000100a00 */
[----:B------:R1:W-:Y:S04]  /*6ee00*/  STL.64 [R1+0x948], R10 ;  /* 0x0009480a01007387 */ /* 0x0003e80000100a00 */
[----:B0-----:R-:W3:Y:S01]  /*6ee10*/  LDL.LU.64 R8, [R1+0x5660] ;  /* 0x0056600001087983 */ /* 0x001ee20000300a00 */
[----:B-1----:R-:W-:Y:S02]  /*6ee20*/  IMAD.MOV.U32 R11, RZ, RZ, R12 ;  /* 0x000000ffff0b7224 */ /* 0x002fe400078e000c */
[----:B------:R-:W-:-:S02]  /*6ee30*/  IMAD.MOV.U32 R10, RZ, RZ, R13 ;  /* 0x000000ffff0a7224 */ /* 0x000fc400078e000d */
[----:B------:R-:W2:Y:S02]  /*6ee40*/  LDL.LU.64 R12, [R1+0x5658] ;  /* 0x00565800010c7983 */ /* 0x000ea40000300a00 */
[----:B--2---:R-:W-:-:S15]  /*6ee50*/  HMMA.16816.F32.BF16 R16, R4, R12, R16 ;  /* 0x0000000c0410723c */ /* 0x004fde0000041810 */
[----:B------:R-:W-:-:S04]  /*6ee60*/  NOP ;  /* 0x0000000000007918 */ /* 0x000fc80000000000 */
[----:B------:R-:W-:Y:S04]  /*6ee70*/  STL.64 [R1+0x930], R16 ;  /* 0x0009301001007387 */ /* 0x000fe80000100a00 */
[----:B------:R0:W-:Y:S04]  /*6ee80*/  STL.64 [R1+0x938], R18 ;  /* 0x0009381201007387 */ /* 0x0001e80000100a00 */
[----:B0-----:R-:W3:Y:S04]  /*6ee90*/  LDL.LU.64 R18, [R1+0x5650] ;  /* 0x0056500001127983 */ /* 0x001ee80000300a00 */
[----:B------:R-:W3:Y:S04]  /*6eea0*/  LDL.LU.64 R16, [R1+0x5648] ;  /* 0x0056480001107983 */ /* 0x000ee80000300a00 */
[----:B------:R0:W-:Y:S02]  /*6eeb0*/  STL.64 [R1+0x55c8], R12 ;  /* 0x0055c80c01007387 */ /* 0x0001e40000100a00 */
[----:B0-----:R-:W-:-:S02]  /*6eec0*/  IMAD.MOV.U32 R12, RZ, RZ, R11 ;  /* 0x000000ffff0c7224 */ /* 0x001fc400078e000b */
[----:B------:R-:W-:-:S05]  /*6eed0*/  IMAD.MOV.U32 R13, RZ, RZ, R10 ;  /* 0x000000ffff0d7224 */ /* 0x000fca00078e000a */
        /* <DEDUP_REMOVED lines=8> */
[----:B------:R0:W-:Y:S04]  /*6ef60*/  STL.64 [R1+0xab0], R8 ;  /* 0x000ab00801007387 */ /* 0x0001e80000100a00 */
[----:B------:R1:W-:Y:S04]  /*6ef70*/  STL.64 [R1+0xab8], R10 ;  /* 0x000ab80a01007387 */ /* 0x0003e80000100a00 */
[----:B0-----:R-:W3:Y:S02]  /*6ef80*/  LDL.LU.64 R8, [R1+0x5630] ;  /* 0x0056300001087983 */ /* 0x001ee40000300a00 */
[----:B---3--:R-:W-:Y:S02]  /*6ef90*/  HMMA.16816.F32.BF16 R4, R4, R8, R16 ;  /* 0x000000080404723c */ /* 0x008fe40000041810 */
[----:B------:R-:W3:Y:S04]  /*6efa0*/  LDL.LU.64 R16, [R1+0x5628] ;  /* 0x0056280001107983 */ /* 0x000ee80000300a00 */
[----:B-1----:R-:W3:Y:S04]  /*6efb0*/  LDL.LU.64 R10, [R1+0x5620] ;  /* 0x00562000010a7983 */ /* 0x002ee80000300a00 */
[----:B------:R-:W3:Y:S09]  /*6efc0*/  LDL.LU.64 R8, [R1+0x5618] ;  /* 0x0056180001087983 */ /* 0x000ef20000300a00 */
[----:B------:R0:W-:Y:S04]  /*6efd0*/  STL.64 [R1+0xaa0], R4 ;  /* 0x000aa00401007387 */ /* 0x0001e80000100a00 */
[----:B------:R-:W-:Y:S04]  /*6efe0*/  STL.64 [R1+0xaa8], R6 ;  /* 0x000aa80601007387 */ /* 0x000fe80000100a00 */
[----:B0-----:R-:W2:Y:S01]  /*6eff0*/  LDL.LU.64 R4, [R1+0xa0] ;  /* 0x0000a00001047983 */ /* 0x001ea20000300a00 */
[C---:B---3--:R-:W-:Y:S03]  /*6f000*/  HMMA.16816.F32.BF16 R16, R8.reuse, R16, R24 ;  /* 0x000000100810723c */ /* 0x048fe60000041818 */
[----:B--2---:R0:W-:Y:S04]  /*6f010*/  STL.64 [R1+0x55d0], R4 ;  /* 0x0055d00401007387 */ /* 0x0041e80000100a00 */
[----:B0-----:R-:W2:Y:S04]  /*6f020*/  LDL.LU R4, [R1+0x270] ;  /* 0x0002700001047983 */ /* 0x001ea80000300800 */
[----:B------:R-:W2:Y:S04]  /*6f030*/  LDL.LU R5, [R1+0x274] ;  /* 0x0002740001057983 */ /* 0x000ea80000300800 */
[----:B------:R-:W2:Y:S04]  /*6f040*/  LDL.LU R6, [R1+0x278] ;  /* 0x0002780001067983 */ /* 0x000ea80000300800 */
[----:B------:R-:W2:Y:S04]  /*6f050*/  LDL.LU R7, [R1+0x27c] ;  /* 0x00027c0001077983 */ /* 0x000ea80000300800 */
[----:B------:R-:W3:Y:S04]  /*6f060*/  LDL.LU.64 R26, [R1+0x5610] ;  /* 0x00561000011a7983 */ /* 0x000ee80000300a00 */
[----:B------:R-:W3:Y:S04]  /*6f070*/  LDL.LU.64 R24, [R1+0x5608] ;  /* 0x0056080001187983 */ /* 0x000ee80000300a00 */
[----:B------:R0:W-:Y:S04]  /*6f080*/  STL.64 [R1+0xbe0], R16 ;  /* 0x000be01001007387 */ /* 0x0001e80000100a00 */
[----:B------:R3:W-:Y:S04]  /*6f090*/  STL.64 [R1+0xbe8], R18 ;  /* 0x000be81201007387 */ /* 0x0007e80000100a00 */
[----:B0-----:R-:W3:Y:S02]  /*6f0a0*/  LDL.LU.64 R16, [R1+0x5600] ;  /* 0x0056000001107983 */ /* 0x001ee40000300a00 */
[----:B---3--:R-:W-:Y:S02]  /*6f0b0*/  HMMA.16816.F32.BF16 R16, R8, R16, R24 ;  /* 0x000000100810723c */ /* 0x008fe40000041818 */
[----:B------:R-:W3:Y:S04]  /*6f0c0*/  LDL.LU.64 R26, [R1+0x55f8] ;  /* 0x0055f800011a7983 */ /* 0x000ee80000300a00 */
[----:B------:R-:W2:-:S13]  /*6f0d0*/  LDL.LU.64 R24, [R1+0x55f0] ;  /* 0x0055f00001187983 */ /* 0x000e9a0000300a00 */
[----:B------:R-:W-:Y:S04]  /*6f0e0*/  STL.64 [R1+0xbd0], R16 ;  /* 0x000bd01001007387 */ /* 0x000fe80000100a00 */
[----:B------:R0:W-:Y:S04]  /*6f0f0*/  STL.64 [R1+0xbd8], R18 ;  /* 0x000bd81201007387 */ /* 0x0001e80000100a00 */
[----:B0-----:R-:W4:Y:S04]  /*6f100*/  LDL.LU.64 R18, [R1+0x55e8] ;  /* 0x0055e80001127983 */ /* 0x001f280000300a00 */
[----:B------:R-:W4:Y:S01]  /*6f110*/  LDL.LU.64 R16, [R1+0x55e0] ;  /* 0x0055e00001107983 */ /* 0x000f220000300a00 */
[C---:B------:R-:W-:Y:S03]  /*6f120*/  HMMA.16816.F32.BF16 R20, R8.reuse, R20, R12 ;  /* 0x000000140814723c */ /* 0x040fe6000004180c */
[----:B---3--:R-:W-:Y:S04]  /*6f130*/  STL.64 [R1+0x5590], R26 ;  /* 0x0055901a01007387 */ /* 0x008fe80000100a00 */
[----:B--2---:R0:W-:Y:S01]  /*6f140*/  STL.64 [R1+0x5588], R24 ;  /* 0x0055881801007387 */ /* 0x0041e20000100a00 */
[----:B----4-:R-:W-:-:S15]  /*6f150*/  HMMA.16816.F32.BF16 R16, R8, R24, R16 ;  /* 0x000000180810723c */ /* 0x010fde0000041810 */
[----:B------:R-:W-:-:S04]  /*6f160*/  NOP ;  /* 0x0000000000007918 */ /* 0x000fc80000000000 */
[----:B------:R-:W-:Y:S04]  /*6f170*/  STL.64 [R1+0xbc0], R16 ;  /* 0x000bc01001007387 */ /* 0x000fe80000100a00 */
[----:B------:R1:W-:Y:S04]  /*6f180*/  STL.64 [R1+0xbc8], R18 ;  /* 0x000bc81201007387 */ /* 0x0003e80000100a00 */
[----:B0-----:R-:W2:Y:S04]  /*6f190*/  LDL.LU R24, [R1+0x3c0] ;  /* 0x0003c00001187983 */ /* 0x001ea80000300800 */
[----:B------:R-:W2:Y:S04]  /*6f1a0*/  LDL.LU R25, [R1+0x3c4] ;  /* 0x0003c40001197983 */ /* 0x000ea80000300800 */
[----:B------:R-:W2:Y:S04]  /*6f1b0*/  LDL.LU R26, [R1+0x3c8] ;  /* 0x0003c800011a7983 */ /* 0x000ea80000300800 */
[----:B------:R-:W2:Y:S04]  /*6f1c0*/  LDL.LU R27, [R1+0x3cc] ;  /* 0x0003cc00011b7983 */ /* 0x000ea80000300800 */
[----:B------:R-:W3:Y:S04]  /*6f1d0*/  LDL.LU.64 R12, [R1+0x55d8] ;  /* 0x0055d800010c7983 */ /* 0x000ee80000300a00 */
[----:B------:R-:W-:Y:S04]  /*6f1e0*/  STL.64 [R1+0xbb0], R20 ;  /* 0x000bb01401007387 */ /* 0x000fe80000100a00 */
[----:B------:R-:W-:Y:S01]  /*6f1f0*/  STL.64 [R1+0xbb8], R22 ;  /* 0x000bb81601007387 */ /* 0x000fe20000100a00 */
[----:B-1----:R-:W-:-:S05]  /*6f200*/  LOP3.LUT R19, R29, 0x40, RZ, 0x3c, !PT ;  /* 0x000000401d137812 */ /* 0x002fca00078e3cff */
[----:B------:R-:W0:Y:S04]  /*6f210*/  LDSM.16.MT88.4 R20, [R19+UR5+0x10300] ;  /* 0x010300051314783b */ /* 0x000e280008004200 */
[----:B------:R-:W1:Y:S04]  /*6f220*/  LDSM.16.MT88.4 R16, [R19+UR5+0x10380] ;  /* 0x010380051310783b */ /* 0x000e680008004200 */
[----:B0-----:R-:W-:Y:S04]  /*6f230*/  STL.64 [R1+0x55b0], R22 ;  /* 0x0055b01601007387 */ /* 0x001fe80000100a00 */
[----:B------:R0:W-:Y:S04]  /*6f240*/  STL.64 [R1+0x55a8], R20 ;  /* 0x0055a81401007387 */ /* 0x0001e80000100a00 */
[----:B0-----:R-:W4:Y:S04]  /*6f250*/  LDL.LU R20, [R1+0x310] ;  /* 0x0003100001147983 */ /* 0x001f280000300800 */
[----:B------:R-:W4:Y:S01]  /*6f260*/  LDL.LU R21, [R1+0x314] ;  /* 0x0003140001157983 */ /* 0x000f220000300800 */
[----:B---3--:R-:W-:Y:S03]  /*6f270*/  HMMA.16816.F32.BF16 R12, R8, R12, R4 ;  /* 0x0000000c080c723c */ /* 0x008fe60000041804 */
[----:B------:R-:W2:-:S15]  /*6f280*/  LDL.LU.64 R4, [R1+0x55d0] ;  /* 0x0055d00001047983 */ /* 0x000e9e0000300a00 */
[----:B------:R-:W-:Y:S01]  /*6f290*/  NOP ;  /* 0x0000000000007918 */ /* 0x000fe20000000000 */
[----:B------:R0:W-:Y:S04]  /*6f2a0*/  STL.64 [R1+0xba0], R12 ;  /* 0x000ba00c01007387 */ /* 0x0001e80000100a00 */
[----:B0-----:R-:W4:Y:S01]  /*6f2b0*/  LDL.LU.64 R12, [R1+0x55c8] ;  /* 0x0055c800010c7983 */ /* 0x001f220000300a00 */
[----:B------:R-:W-:Y:S02]  /*6f2c0*/  IMAD.MOV.U32 R23, RZ, RZ, R2 ;  /* 0x000000ffff177224 */ /* 0x000fe400078e0002 */
[----:B------:R-:W-:Y:S02]  /*6f2d0*/  IMAD.MOV.U32 R22, RZ, RZ, R3 ;  /* 0x000000ffff167224 */ /* 0x000fe400078e0003 */
[----:B------:R-:W-:Y:S02]  /*6f2e0*/  IMAD.MOV.U32 R2, RZ, RZ, R15 ;  /* 0x000000ffff027224 */ /* 0x000fe400078e000f */
[----:B------:R-:W-:-:S03]  /*6f2f0*/  IMAD.MOV.U32 R3, RZ, RZ, R14 ;  /* 0x000000ffff037224 */ /* 0x000fc600078e000e */
[----:B------:R-:W-:Y:S04]  /*6f300*/  STL [R1+0x4ea4], R2 ;  /* 0x004ea40201007387 */ /* 0x000fe80000100800 */
[----:B------:R-:W-:Y:S04]  /*6f310*/  STL [R1+0x4ea0], R3 ;  /* 0x004ea00301007387 */ /* 0x000fe80000100800 */
[----:B-1----:R-:W-:Y:S04]  /*6f320*/  STL.64 [R1+0x5538], R18 ;  /* 0x0055381201007387 */ /* 0x002fe80000100a00 */
[----:B------:R4:W-:Y:S02]  /*6f330*/  STL.64 [R1+0x5530], R16 ;  /* 0x0055301001007387 */ /* 0x0009e40000100a00 */
[----:B----4-:R-:W-:Y:S01]  /*6f340*/  HMMA.16816.F32.BF16 R16, R8, R12, R20 ;  /* 0x0000000c0810723c */ /* 0x010fe20000041814 */
[----:B------:R-:W-:-:S02]  /*6f350*/  IMAD.MOV.U32 R3, RZ, RZ, R12 ;  /* 0x000000ffff037224 */ /* 0x000fc400078e000c */
[----:B------:R-:W-:Y:S02]  /*6f360*/  IMAD.MOV.U32 R2, RZ, RZ, R13 ;  /* 0x000000ffff027224 */ /* 0x000fe400078e000d */
[----:B------:R-:W0:-:S14]  /*6f370*/  LDSM.16.MT88.4 R12, [R29+UR5+0x14000] ;  /* 0x014000051d0c783b */ /* 0x000e1c0008004200 */
[----:B------:R-:W-:Y:S04]  /*6f380*/  STL.64 [R1+0xb90], R16 ;  /* 0x000b901001007387 */ /* 0x000fe80000100a00 */
[----:B------:R-:W-:Y:S04]  /*6f390*/  STL.64 [R1+0xb98], R18 ;  /* 0x000b981201007387 */ /* 0x000fe80000100a00 */
[----:B0-----:R-:W-:Y:S04]  /*6f3a0*/  STL.64 [R1+0x54b0], R14 ;  /* 0x0054b00e01007387 */ /* 0x001fe80000100a00 */
[----:B------:R0:W-:Y:S02]  /*6f3b0*/  STL.64 [R1+0x54a8], R12 ;  /* 0x0054a80c01007387 */ /* 0x0001e40000100a00 */
[----:B0-----:R-:W-:-:S02]  /*6f3c0*/  IMAD.MOV.U32 R12, RZ, RZ, R3 ;  /* 0x000000ffff0c7224 */ /* 0x001fc400078e0003 */
[----:B------:R-:W-:-:S05]  /*6f3d0*/  IMAD.MOV.U32 R13, RZ, RZ, R2 ;  /* 0x000000ffff0d7224 */ /* 0x000fca00078e0002 */
[----:B------:R2:W-:Y:S02]  /*6f3e0*/  STL.64 [R1+0x5550], R12 ;  /* 0x0055500c01007387 */ /* 0x0005e40000100a00 */
[----:B--2---:R-:W-:-:S15]  /*6f3f0*/  HMMA.16816.F32.BF16 R12, R8, R4, R24 ;  /* 0x00000004080c723c */ /* 0x004fde0000041818 */
[----:B------:R-:W-:-:S04]  /*6f400*/  NOP ;  /* 0x0000000000007918 */ /* 0x000fc80000000000 */
[----:B------:R0:W-:Y:S04]  /*6f410*/  STL.64 [R1+0xb80], R12 ;  /* 0x000b800c01007387 */ /* 0x0001e80000100a00 */
[----:B------:R-:W-:Y:S04]  /*6f420*/  STL.64 [R1+0xb88], R14 ;  /* 0x000b880e01007387 */ /* 0x000fe80000100a00 */
[----:B------:R-:W2:Y:S04]  /*6f430*/  LDL.LU.64 R20, [R1+0x90] ;  /* 0x0000900001147983 */ /* 0x000ea80000300a00 */
[----:B0-----:R-:W3:Y:S04]  /*6f440*/  LDL.LU.64 R12, [R1+0xc0] ;  /* 0x0000c000010c7983 */ /* 0x001ee80000300a00 */
[----:B---3--:R0:W-:Y:S04]  /*6f450*/  STL.64 [R1+0x5568], R12 ;  /* 0x0055680c01007387 */ /* 0x0081e80000100a00 */
[----:B0-----:R-:W3:Y:S01]  /*6f460*/  LDL.LU.64 R12, [R1+0xd0] ;  /* 0x0000d000010c7983 */ /* 0x001ee20000300a00 */
[----:B------:R-:W-:-:S02]  /*6f470*/  IMAD.MOV.U32 R3, RZ, RZ, R4 ;  /* 0x000000ffff037224 */ /* 0x000fc400078e0004 */
[----:B------:R-:W-:Y:S02]  /*6f480*/  IMAD.MOV.U32 R2, RZ, RZ, R5 ;  /* 0x000000ffff027224 */ /* 0x000fe400078e0005 */
[----:B------:R-:W0:Y:S04]  /*6f490*/  LDSM.16.MT88.4 R4, [R29+UR5+0x14080] ;  /* 0x014080051d04783b */ /* 0x000e280008004200 */
[----:B---3--:R1:W-:Y:S04]  /*6f4a0*/  STL.64 [R1+0x5580], R12 ;  /* 0x0055800c01007387 */ /* 0x0083e80000100a00 */
[----:B-1----:R-:W3:Y:S04]  /*6f4b0*/  LDL.LU R12, [R1+0x490] ;  /* 0x00049000010c7983 */ /* 0x002ee80000300800 */
[----:B------:R-:W3:Y:S04]  /*6f4c0*/  LDL.LU R13, [R1+0x494] ;  /* 0x00049400010d7983 */ /* 0x000ee80000300800 */
        /* <DEDUP_REMOVED lines=12> */
[----:B----4-:R-:W-:Y:S04]  /*6f590*/  STL.64 [R1+0x55a0], R14 ;  /* 0x0055a00e01007387 */ /* 0x010fe80000100a00 */
[----:B---3--:R1:W-:Y:S04]  /*6f5a0*/  STL.64 [R1+0x5598], R12 ;  /* 0x0055980c01007387 */ /* 0x0083e80000100a00 */
[----:B-1----:R-:W3:Y:S04]  /*6f5b0*/  LDL.LU.64 R12, [R1+0x100] ;  /* 0x00010000010c7983 */ /* 0x002ee80000300a00 */
[----:B------:R-:W4:Y:S04]  /*6f5c0*/  LDL.LU.64 R24, [R1+0xf0] ;  /* 0x0000f00001187983 */ /* 0x000f280000300a00 */
[----:B0-----:R0:W-:Y:S04]  /*6f5d0*/  STL.64 [R1+0x5430], R6 ;  /* 0x0054300601007387 */ /* 0x0011e80000100a00 */
[----:B------:R1:W-:Y:S04]  /*6f5e0*/  STL.64 [R1+0x5428], R4 ;  /* 0x0054280401007387 */ /* 0x0003e80000100a00 */
[----:B0-----:R-:W2:Y:S04]  /*6f5f0*/  LDL R6, [R1+0xa8] ;  /* 0x0000a80001067983 */ /* 0x001ea80000100800 */
[----:B------:R-:W2:Y:S01]  /*6f600*/  LDL R7, [R1+0xac] ;  /* 0x0000ac0001077983 */ /* 0x000ea20000100800 */
[----:B-1----:R-:W-:-:S02]  /*6f610*/  IMAD.MOV.U32 R4, RZ, RZ, R3 ;  /* 0x000000ffff047224 */ /* 0x002fc400078e0003 */
[----:B------:R-:W-:Y:S01]  /*6f620*/  IMAD.MOV.U32 R5, RZ, RZ, R2 ;  /* 0x000000ffff057224 */ /* 0x000fe200078e0002 */
[----:B--2---:R-:W-:Y:S04]  /*6f630*/  STL.64 [R1+0x5560], R6 ;  /* 0x0055600601007387 */ /* 0x004fe80000100a00 */
        /* <DEDUP_REMOVED lines=19> */
[----:B------:R-:W3:Y:S04]  /*6f770*/  LDL.LU.64 R22, [R1+0x55b0] ;  /* 0x0055b00001167983 */ /* 0x000ee80000300a00 */
[----:B------:R-:W3:Y:S04]  /*6f780*/  LDL.LU.64 R20, [R1+0x55a8] ;  /* 0x0055a80001147983 */ /* 0x000ee80000300a00 */
        /* <DEDUP_REMOVED lines=15> */
[----:B------:R-:W-:Y:S04]  /*6f880*/  STL.64 [R1+0xb68], R18 ;  /* 0x000b681201007387 */ /* 0x000fe80000100a00 */
[----:B------:R-:W2:Y:S01]  /*6f890*/  LDL.LU.64 R14, [R1+0x55a0] ;  /* 0x0055a000010e7983 */ /* 0x000ea20000300a00 */
[----:B0-----:R-:W-:Y:S02]  /*6f8a0*/  IMAD.MOV.U32 R17, RZ, RZ, R12 ;  /* 0x000000ffff117224 */ /* 0x001fe400078e000c */
[----:B------:R-:W-:-:S02]  /*6f8b0*/  IMAD.MOV.U32 R16, RZ, RZ, R13 ;  /* 0x000000ffff107224 */ /* 0x000fc400078e000d */
[----:B------:R-:W2:Y:S01]  /*6f8c0*/  LDL.LU.64 R12, [R1+0x5598] ;  /* 0x00559800010c7983 */ /* 0x000ea20000300a00 */
[----:B----4-:R-:W-:-:S15]  /*6f8d0*/  HMMA.16816.F32.BF16 R8, R20, R24, R8 ;  /* 0x000000181408723c */ /* 0x010fde0000041808 */
[----:B------:R-:W-:-:S04]  /*6f8e0*/  NOP ;  /* 0x0000000000007918 */ /* 0x000fc80000000000 */
[----:B------:R0:W-:Y:S04]  /*6f8f0*/  STL.64 [R1+0xb40], R8 ;  /* 0x000b400801007387 */ /* 0x0001e80000100a00 */
[----:B------:R-:W-:Y:S04]  /*6f900*/  STL.64 [R1+0xb48], R10 ;  /* 0x000b480a01007387 */ /* 0x000fe80000100a00 */
[----:B------:R-:W3:Y:S01]  /*6f910*/  LDL.LU.64 R26, [R1+0x5590] ;  /* 0x00559000011a7983 */ /* 0x000ee20000300a00 */
[----:B0-----:R-:W-:Y:S02]  /*6f920*/  IMAD.MOV.U32 R9, RZ, RZ, R24 ;  /* 0x000000ffff097224 */ /* 0x001fe400078e0018 */
[----:B------:R-:W-:-:S02]  /*6f930*/  IMAD.MOV.U32 R8, RZ, RZ, R25 ;  /* 0x000000ffff087224 */ /* 0x000fc400078e0019 */
[----:B------:R-:W2:Y:S02]  /*6f940*/  LDL.LU.64 R24, [R1+0x5588] ;  /* 0x0055880001187983 */ /* 0x000ea40000300a00 */
[----:B--2---:R-:W-:-:S15]  /*6f950*/  HMMA.16816.F32.BF16 R12, R20, R24, R12 ;  /* 0x00000018140c723c */ /* 0x004fde000004180c */
[----:B------:R-:W-:-:S04]  /*6f960*/  NOP ;  /* 0x0000000000007918 */ /* 0x000fc80000000000 */
[----:B------:R0:W-:Y:S04]  /*6f970*/  STL.64 [R1+0x850], R12 ;  /* 0x0008500c01007387 */ /* 0x0001e80000100a00 */
[----:B------:R-:W-:Y:S04]  /*6f980*/  STL.64 [R1+0x858], R14 ;  /* 0x0008580e01007387 */ /* 0x000fe80000100a00 */
[----:B0-----:R-:W2:Y:S04]  /*6f990*/  LDL.LU.64 R12, [R1+0x5580] ;  /* 0x00558000010c7983 */ /* 0x001ea80000300a00 */
[----:B---3--:R-:W-:Y:S04]  /*6f9a0*/  STL.64 [R1+0x5500], R26 ;  /* 0x0055001a01007387 */ /* 0x008fe80000100a00 */
[----:B------:R0:W-:Y:S04]  /*6f9b0*/  STL.64 [R1+0x54f8], R24 ;  /* 0x0054f81801007387 */ /* 0x0001e80000100a00 */
        /* <DEDUP_REMOVED lines=20> */
[----:B------:R-:W4:Y:S04]  /*6fb00*/  LDL.LU.64 R4, [R1+0x5558] ;  /* 0x0055580001047983 */ /* 0x000f280000300a00 */
[----:B------:R-:W3:Y:S02]  /*6fb10*/  LDL.LU.64 R12, [R1+0x5550] ;  /* 0x00555000010c7983 */ /* 0x000ee40000300a00 */
[----:B---3--:R-:W-:Y:S02]  /*6fb20*/  HMMA.16816.F32.BF16 R24, R20, R12, R24 ;  /* 0x0000000c1418723c */ /* 0x008fe40000041818 */
[----:B------:R0:W-:Y:S02]  /*6fb30*/  STL.64 [R1+0x54c8], R12 ;  /* 0x0054c80c01007387 */ /* 0x0001e40000100a00 */
[----:B0-----:R-:W-:-:S02]  /*6fb40*/  IMAD.MOV.U32 R12, RZ, RZ, R11 ;  /* 0x000000ffff0c7224 */ /* 0x001fc400078e000b */
[----:B------:R-:W-:-:S13]  /*6fb50*/  IMAD.MOV.U32 R13, RZ, RZ, R10 ;  /* 0x000000ffff0d7224 */ /* 0x000fda00078e000a */
[----:B------:R0:W-:Y:S04]  /*6fb60*/  STL.64 [R1+0x7e0], R24 ;  /* 0x0007e01801007387 */ /* 0x0001e80000100a00 */
[----:B------:R-:W-:Y:S01]  /*6fb70*/  STL.64 [R1+0x7e8], R26 ;  /* 0x0007e81a01007387 */ /* 0x000fe20000100a00 */
[----:B0-----:R-:W-:Y:S02]  /*6fb80*/  IMAD.MOV.U32 R24, RZ, RZ, R9 ;  /* 0x000000ffff187224 */ /* 0x001fe400078e0009 */
[----:B------:R-:W-:Y:S02]  /*6fb90*/  IMAD.MOV.U32 R25, RZ, RZ, R8 ;  /* 0x000000ffff197224 */ /* 0x000fe400078e0008 */
[----:B------:R-:W4:Y:S04]  /*6fba0*/  LDL.LU R8, [R1+0x450] ;  /* 0x0004500001087983 */ /* 0x000f280000300800 */
[----:B------:R-:W4:Y:S04]  /*6fbb0*/  LDL.LU R9, [R1+0x454] ;  /* 0x0004540001097983 */ /* 0x000f280000300800 */
[----:B------:R-:W4:Y:S04]  /*6fbc0*/  LDL.LU R10, [R1+0x458] ;  /* 0x00045800010a7983 */ /* 0x000f280000300800 */
[----:B------:R-:W4:Y:S04]  /*6fbd0*/  LDL.LU R11, [R1+0x45c] ;  /* 0x00045c00010b7983 */ /* 0x000f280000300800 */
[----:B------:R-:W-:Y:S04]  /*6fbe0*/  STL.64 [R1+0x5518], R24 ;  /* 0x0055181801007387 */ /* 0x000fe80000100a00 */
[----:B------:R0:W-:Y:S04]  /*6fbf0*/  STL.64 [R1+0x54e0], R12 ;  /* 0x0054e00c01007387 */ /* 0x0001e80000100a00 */
[----:B0-----:R-:W3:Y:S04]  /*6fc00*/  LDL.LU R12, [R1+0x1f0] ;  /* 0x0001f000010c7983 */ /* 0x001ee80000300800 */
[----:B------:R-:W3:Y:S04]  /*6fc10*/  LDL.LU R13, [R1+0x1f4] ;  /* 0x0001f400010d7983 */ /* 0x000ee80000300800 */
[----:B------:R-:W2:Y:S04]  /*6fc20*/  LDL.LU R14, [R1+0x1f8] ;  /* 0x0001f800010e7983 */ /* 0x000ea80000300800 */
[----:B------:R-:W2:Y:S01]  /*6fc30*/  LDL.LU R15, [R1+0x1fc] ;  /* 0x0001fc00010f7983 */ /* 0x000ea20000300800 */
[----:B------:R-:W-:-:S02]  /*6fc40*/  IMAD.MOV.U32 R25, RZ, RZ, R16 ;  /* 0x000000ffff197224 */ /* 0x000fc400078e0010 */
[----:B------:R-:W-:Y:S01]  /*6fc50*/  IMAD.MOV.U32 R24, RZ, RZ, R17 ;  /* 0x000000ffff187224 */ /* 0x000fe200078e0011 */
[----:B------:R-:W3:Y:S04]  /*6fc60*/  LDL.LU R16, [R1+0x3a0] ;  /* 0x0003a00001107983 */ /* 0x000ee80000300800 */
[----:B------:R-:W4:Y:S04]  /*6fc70*/  LDL.LU R17, [R1+0x3a4] ;  /* 0x0003a40001117983 */ /* 0x000f280000300800 */
[----:B------:R-:W4:Y:S04]  /*6fc80*/  LDL.LU R18, [R1+0x3a8] ;  /* 0x0003a80001127983 */ /* 0x000f280000300800 */
[----:B------:R-:W4:Y:S04]  /*6fc90*/  LDL.LU R19, [R1+0x3ac] ;  /* 0x0003ac0001137983 */ /* 0x000f280000300800 */
[----:B--2---:R-:W-:Y:S04]  /*6fca0*/  STL.64 [R1+0x54f0], R14 ;  /* 0x0054f00e01007387 */ /* 0x004fe80000100a00 */
[----:B---3--:R0:W-:Y:S04]  /*6fcb0*/  STL.64 [R1+0x54e8], R12 ;  /* 0x0054e80c01007387 */ /* 0x0081e80000100a00 */
        /* <DEDUP_REMOVED lines=21> */
[----:B------:R-:W-:Y:S04]  /*6fe10*/  STL.64 [R1+0x54c0], R6 ;  /* 0x0054c00601007387 */ /* 0x000fe80000100a00 */
        /* <DEDUP_REMOVED lines=16> */
[----:B0-----:R-:W2:Y:S04]  /*6ff20*/  LDL R22, [R1+0xd8] ;  /* 0x0000d80001167983 */ /* 0x001ea80000100800 */
[----:B------:R-:W2:Y:S01]  /*6ff30*/  LDL R23, [R1+0xdc] ;  /* 0x0000dc0001177983 */ /* 0x000ea20000100800 */
[----:B----4-:R-:W-:Y:S03]  /*6ff40*/  HMMA.16816.F32.BF16 R24, R16, R24, R12 ;  /* 0x000000181018723c */ /* 0x010fe6000004180c */
[----:B------:R-:W4:Y:S04]  /*6ff50*/  LDL.LU.64 R14, [R1+0x5528] ;  /* 0x00552800010e7983 */ /* 0x000f280000300a00 */
[----:B------:R-:W4:-:S12]  /*6ff60*/  LDL.LU.64 R12, [R1+0x5520] ;  /* 0x00552000010c7983 */ /* 0x000f180000300a00 */
[----:B------:R0:W-:Y:S04]  /*6ff70*/  STL.64 [R1+0x690], R24 ;  /* 0x0006901801007387 */ /* 0x0001e80000100a00 */
[----:B------:R4:W-:Y:S04]  /*6ff80*/  STL.64 [R1+0x698], R26 ;  /* 0x0006981a01007387 */ /* 0x0009e80000100a00 */
[----:B0-----:R-:W4:Y:S02]  /*6ff90*/  LDL.LU.64 R24, [R1+0x5518] ;  /* 0x0055180001187983 */ /* 0x001f240000300a00 */
        /* <DEDUP_REMOVED lines=12> */
[----:B------:R-:W4:Y:S01]  /*70060*/  LDL.LU.64 R12, [R1+0x54e8] ;  /* 0x0054e800010c7983 */ /* 0x000f220000300a00 */
[----:B------:R-:W-:-:S02]  /*70070*/  IMAD.MOV.U32 R20, RZ, RZ, R3 ;  /* 0x000000ffff147224 */ /* 0x000fc400078e0003 */
[----:B------:R-:W-:Y:S01]  /*70080*/  IMAD.MOV.U32 R21, RZ, RZ, R2 ;  /* 0x000000ffff157224 */ /* 0x000fe200078e0002 */
[----:B--2---:R0:W-:Y:S04]  /*70090*/  STL.64 [R1+0x5478], R26 ;  /* 0x0054781a01007387 */ /* 0x0041e80000100a00 */
[----:B------:R-:W2:Y:S04]  /*700a0*/  LDL.LU R24, [R1+0x1b0] ;  /* 0x0001b00001187983 */ /* 0x000ea80000300800 */
[----:B------:R-:W2:Y:S04]  /*700b0*/  LDL.LU R25, [R1+0x1b4] ;  /* 0x0001b40001197983 */ /* 0x000ea80000300800 */
[----:B0-----:R-:W2:Y:S04]  /*700c0*/  LDL.LU R26, [R1+0x1b8] ;  /* 0x0001b800011a7983 */ /* 0x001ea80000300800 */
[----:B------:R-:W2:Y:S01]  /*700d0*/  LDL.LU R27, [R1+0x1bc] ;  /* 0x0001bc00011b7983 */ /* 0x000ea20000300800 */
[----:B----4-:R-:W-:-:S15]  /*700e0*/  HMMA.16816.F32.BF16 R12, R16, R20, R12 ;  /* 0x00000014100c723c */ /* 0x010fde000004180c */
[----:B------:R-:W-:-:S04]  /*700f0*/  NOP ;  /* 0x0000000000007918 */ /* 0x000fc80000000000 */
[----:B------:R0:W-:Y:S04]  /*70100*/  STL.64 [R1+0x5c0], R12 ;  /* 0x0005c00c01007387 */ /* 0x0001e80000100a00 */
[----:B------:R1:W-:Y:S04]  /*70110*/  STL.64 [R1+0x5c8], R14 ;  /* 0x0005c80e01007387 */ /* 0x0003e80000100a00 */
[----:B0-----:R-:W1:Y:S04]  /*70120*/  LDL.LU.64 R12, [R1+0x54e0] ;  /* 0x0054e000010c7983 */ /* 0x001e680000300a00 */
[----:B------:R-:W-:Y:S04]  /*70130*/  STL.64 [R1+0x5470], R22 ;  /* 0x0054701601007387 */ /* 0x000fe80000100a00 */
[----:B------:R-:W4:Y:S04]  /*70140*/  LDL.LU R20, [R1+0x1c0] ;  /* 0x0001c00001147983 */ /* 0x000f280000300800 */
[----:B------:R-:W4:Y:S01]  /*70150*/  LDL.LU R21, [R1+0x1c4] ;  /* 0x0001c40001157983 */ /* 0x000f220000300800 */
[----:B-1----:R-:W-:Y:S03]  /*70160*/  HMMA.16816.F32.BF16 R12, R16, R12, R4 ;  /* 0x0000000c100c723c */ /* 0x002fe60000041804 */
[----:B------:R-:W2:Y:S04]  /*70170*/  LDL.LU.64 R6, [R1+0x54d8] ;  /* 0x0054d80001067983 */ /* 0x000ea80000300a00 */
[----:B------:R-:W2:-:S12]  /*70180*/  LDL.LU.64 R4, [R1+0x54d0] ;  /* 0x0054d00001047983 */ /* 0x000e980000300a00 */
[----:B------:R0:W-:Y:S04]  /*70190*/  STL.64 [R1+0x590], R12 ;  /* 0x0005900c01007387 */ /* 0x0001e80000100a00 */
[----:B------:R2:W-:Y:S04]  /*701a0*/  STL.64 [R1+0x598], R14 ;  /* 0x0005980e01007387 */ /* 0x0005e80000100a00 */
[----:B0-----:R-:W2:Y:S01]  /*701b0*/  LDL.LU.64 R12, [R1+0x54c8] ;  /* 0x0054c800010c7983 */ /* 0x001ea20000300a00 */
[----:B------:R-:W-:Y:S02]  /*701c0*/  IMAD.MOV.U32 R22, RZ, RZ, R28 ;  /* 0x000000ffff167224 */ /* 0x000fe400078e001c */
[----:B------:R-:W-:Y:S01]  /*701d0*/  IMAD.MOV.U32 R23, RZ, RZ, R0 ;  /* 0x000000ffff177224 */ /* 0x000fe200078e0000 */
[----:B--2---:R-:W-:Y:S01]  /*701e0*/  HMMA.16816.F32.BF16 R12, R16, R12, R4 ;  /* 0x0000000c100c723c */ /* 0x004fe20000041804 */
[----:B------:R-:W2:Y:S04]  /*701f0*/  LDL.LU.64 R6, [R1+0x54c0] ;  /* 0x0054c00001067983 */ /* 0x000ea80000300a00 */
[----:B------:R-:W4:-:S14]  /*70200*/  LDL.LU.64 R4, [R1+0x54b8] ;  /* 0x0054b80001047983 */ /* 0x000f1c0000300a00 */
[----:B------:R-:W-:Y:S04]  /*70210*/  STL.64 [R1+0x580], R12 ;  /* 0x0005800c01007387 */ /* 0x000fe80000100a00 */
[----:B------:R0:W-:Y:S04]  /*70220*/  STL.64 [R1+0x588], R14 ;  /* 0x0005880e01007387 */ /* 0x0001e80000100a00 */
[----:B0-----:R-:W3:Y:S04]  /*70230*/  LDL.LU.64 R14, [R1+0x54b0] ;  /* 0x0054b000010e7983 */ /* 0x001ee80000300a00 */
[----:B------:R-:W3:Y:S01]  /*70240*/  LDL.LU.64 R12, [R1+0x54a8] ;  /* 0x0054a800010c7983 */ /* 0x000ee20000300a00 */
[----:B----4-:R-:W-:Y:S03]  /*70250*/  HMMA.16816.F32.BF16 R20, R16, R4, R20 ;  /* 0x000000041014723c */ /* 0x010fe60000041814 */
[----:B--2---:R-:W-:-:S15]  /*70260*/  STL.64 [R1+0x5440], R6 ;  /* 0x0054400601007387 */ /* 0x004fde0000100a00 */
[----:B------:R-:W-:Y:S01]  /*70270*/  NOP ;  /* 0x0000000000007918 */ /* 0x000fe20000000000 */
[----:B------:R-:W-:Y:S04]  /*70280*/  STL.64 [R1+0x570], R20 ;  /* 0x0005701401007387 */ /* 0x000fe80000100a00 */
[----:B------:R0:W-:Y:S02]  /*70290*/  STL.64 [R1+0x578], R22 ;  /* 0x0005781601007387 */ /* 0x0001e40000100a00 */
[----:B0-----:R-:W-:-:S15]  /*702a0*/  HMMA.16816.F32.BF16 R20, R16, R8, R24 ;  /* 0x000000081014723c */ /* 0x001fde0000041818 */
[----:B------:R-:W-:-:S04]  /*702b0*/  NOP ;  /* 0x0000000000007918 */ /* 0x000fc80000000000 */
[----:B------:R0:W-:Y:S04]  /*702c0*/  STL.64 [R1+0x550], R20 ;  /* 0x0005501401007387 */ /* 0x0001e80000100a00 */
[----:B------:R-:W2:Y:S04]  /*702d0*/  LDL R26, [R1+0xf8] ;  /* 0x0000f800011a7983 */ /* 0x000ea80000100800 */
[----:B------:R-:W2:Y:S04]  /*702e0*/  LDL R27, [R1+0xfc] ;  /* 0x0000fc00011b7983 */ /* 0x000ea80000100800 */
[----:B------:R-:W4:Y:S04]  /*702f0*/  LDL R6, [R1+0xb8] ;  /* 0x0000b80001067983 */ /* 0x000f280000100800 */
[----:B------:R-:W4:Y:S01]  /*70300*/  LDL R7, [R1+0xbc] ;  /* 0x0000bc0001077983 */ /* 0x000f220000100800 */
[----:B------:R-:W-:-:S02]  /*70310*/  IMAD.MOV.U32 R28, RZ, RZ, R22 ;  /* 0x000000ffff1c7224 */ /* 0x000fc400078e0016 */
[----:B------:R-:W-:Y:S01]  /*70320*/  IMAD.MOV.U32 R0, RZ, RZ, R23 ;  /* 0x000000ffff007224 */ /* 0x000fe200078e0017 */
[----:B--2---:R1:W-:Y:S04]  /*70330*/  STL.64 [R1+0x5490], R26 ;  /* 0x0054901a01007387 */ /* 0x0043e80000100a00 */
[----:B0-----:R-:W2:Y:S04]  /*70340*/  LDL.LU R20, [R1+0x180] ;  /* 0x0001800001147983 */ /* 0x001ea80000300800 */
[----:B------:R-:W2:Y:S04]  /*70350*/  LDL.LU R21, [R1+0x184] ;  /* 0x0001840001157983 */ /* 0x000ea80000300800 */
[----:B------:R-:W2:Y:S04]  /*70360*/  LDL.LU R22, [R1+0x188] ;  /* 0x0001880001167983 */ /* 0x000ea80000300800 */
[----:B------:R-:W2:Y:S04]  /*70370*/  LDL.LU R23, [R1+0x18c] ;  /* 0x00018c0001177983 */ /* 0x000ea80000300800 */
[----:B-1----:R-:W3:Y:S04]  /*70380*/  LDL.64 R26, [R1+0x108] ;  /* 0x00010800011a7983 */ /* 0x002ee80000100a00 */
        /* <DEDUP_REMOVED lines=12> */
[----:B----4-:R0:W-:Y:S04]  /*70450*/  STL.64 [R1+0x5458], R6 ;  /* 0x0054580601007387 */ /* 0x0101e80000100a00 */
        /* <DEDUP_REMOVED lines=8> */
[----:B------:R-:W2:Y:S04]  /*704e0*/  LDL.LU R6, [R1+0x178] ;  /* 0x0001780001067983 */ /* 0x000ea80000300800 */
[----:B------:R-:W2:Y:S04]  /*704f0*/  LDL.LU R7, [R1+0x17c] ;  /* 0x00017c0001077983 */ /* 0x000ea80000300800 */
[----:B---3--:R0:W-:Y:S04]  /*70500*/  STL.64 [R1+0x5438], R10 ;  /* 0x0054380a01007387 */ /* 0x0081e80000100a00 */
[----:B------:R-:W3:Y:S04]  /*70510*/  LDL.LU R8, [R1+0x140] ;  /* 0x0001400001087983 */ /* 0x000ee80000300800 */
[----:B------:R-:W3:Y:S04]  /*70520*/  LDL.LU R9, [R1+0x144] ;  /* 0x0001440001097983 */ /* 0x000ee80000300800 */
[----:B0-----:R-:W4:Y:S04]  /*70530*/  LDL.LU R10, [R1+0x148] ;  /* 0x00014800010a7983 */ /* 0x001f280000300800 */
[----:B------:R-:W4:Y:S01]  /*70540*/  LDL.LU R11, [R1+0x14c] ;  /* 0x00014c00010b7983 */ /* 0x000f220000300800 */
[----:B------:R-:W-:Y:S01]  /*70550*/  HMMA.16816.F32.BF16 R20, R12, R26, R20 ;  /* 0x0000001a0c14723c */ /* 0x000fe20000041814 */
[----:B------:R-:W-:-:S02]  /*70560*/  IMAD.MOV.U32 R2, RZ, RZ, R26 ;  /* 0x000000ffff027224 */ /* 0x000fc400078e001a */
[----:B----4-:R-:W-:Y:S04]  /*70570*/  STL.64 [R1+0x5450], R10 ;  /* 0x0054500a01007387 */ /* 0x010fe80000100a00 */
[----:B---3--:R0:W-:Y:S04]  /*70580*/  STL.64 [R1+0x5448], R8 ;  /* 0x0054480801007387 */ /* 0x0081e80000100a00 */
[----:B0-----:R-:W3:Y:S04]  /*70590*/  LDL.LU R8, [R1+0x150] ;  /* 0x0001500001087983 */ /* 0x001ee80000300800 */
[----:B------:R-:W3:Y:S04]  /*705a0*/  LDL.LU R9, [R1+0x154] ;  /* 0x0001540001097983 */ /* 0x000ee80000300800 */
[----:B------:R-:W3:Y:S04]  /*705b0*/  LDL.LU R10, [R1+0x158] ;  /* 0x00015800010a7983 */ /* 0x000ee80000300800 */
[----:B------:R-:W3:Y:S04]  /*705c0*/  LDL.LU R11, [R1+0x15c] ;  /* 0x00015c00010b7983 */ /* 0x000ee80000300800 */
[----:B------:R-:W4:Y:S04]  /*705d0*/  LDL R18, [R1+0xc8] ;  /* 0x0000c80001127983 */ /* 0x000f280000100800 */
[----:B------:R-:W4:Y:S04]  /*705e0*/  LDL R19, [R1+0xcc] ;  /* 0x0000cc0001137983 */ /* 0x000f280000100800 */
[----:B------:R0:W-:Y:S04]  /*705f0*/  STL [R1+0x4e44], R0 ;  /* 0x004e440001007387 */ /* 0x0001e80000100800 */
[----:B------:R-:W-:Y:S04]  /*70600*/  STL [R1+0x4e40], R28 ;  /* 0x004e401c01007387 */ /* 0x000fe80000100800 */
[----:B------:R-:W-:Y:S04]  /*70610*/  STL.64 [R1+0x540], R20 ;  /* 0x0005401401007387 */ /* 0x000fe80000100a00 */
[----:B------:R1:W-:Y:S01]  /*70620*/  STL.64 [R1+0x548], R22 ;  /* 0x0005481601007387 */ /* 0x0003e20000100a00 */
[----:B0-----:R-:W-:-:S03]  /*70630*/  IMAD.MOV.U32 R0, RZ, RZ, R27 ;  /* 0x000000ffff007224 */ /* 0x001fc600078e001b */
[----:B-1----:R-:W2:Y:S04]  /*70640*/  LDL.LU.64 R22, [R1+0x54a0] ;  /* 0x0054a00001167983 */ /* 0x002ea80000300a00 */
        /* <DEDUP_REMOVED lines=12> */
[----:B0-----:R-:W2:Y:S04]  /*70710*/  LDL.LU.64 R22, [R1+0x5470] ;  /* 0x0054700001167983 */ /* 0x001ea80000300a00 */
[----:B------:R0:W-:Y:S04]  /*70720*/  STL.64 [R1+0x5408], R26 ;  /* 0x0054081a01007387 */ /* 0x0001e80000100a00 */
[----:B------:R-:W3:Y:S04]  /*70730*/  LDL.LU R24, [R1+0x110] ;  /* 0x0001100001187983 */ /* 0x000ee80000300800 */
[----:B------:R-:W3:Y:S04]  /*70740*/  LDL.LU R25, [R1+0x114] ;  /* 0x0001140001197983 */ /* 0x000ee80000300800 */
[----:B0-----:R-:W3:Y:S04]  /*70750*/  LDL.LU R26, [R1+0x118] ;  /* 0x00011800011a7983 */ /* 0x001ee80000300800 */
        /* <DEDUP_REMOVED lines=12> */
[----:B------:R-:W2:Y:S01]  /*70820*/  LDL.LU R23, [R1+0x12c] ;  /* 0x00012c0001177983 */ /* 0x000ea20000300800 */
        /* <DEDUP_REMOVED lines=32> */
[----:B------:R-:W4:Y:S04]  /*70a30*/  LDL.LU R8, [R1+0x80] ;  /* 0x0000800001087983 */ /* 0x000f280000300800 */
[----:B------:R-:W4:Y:S04]  /*70a40*/  LDL.LU R9, [R1+0x84] ;  /* 0x0000840001097983 */ /* 0x000f280000300800 */
[----:B0-----:R-:W4:Y:S04]  /*70a50*/  LDL.LU R10, [R1+0x88] ;  /* 0x00008800010a7983 */ /* 0x001f280000300800 */
        /* <DEDUP_REMOVED lines=16> */
[----:B0-----:R-:W4:Y:S02]  /*70b60*/  LDL.LU.64 R26, [R1+0x5408] ;  /* 0x00540800011a7983 */ /* 0x001f240000300a00 */
[----:B----4-:R-:W-:Y:S02]  /*70b70*/  HMMA.16816.F32.BF16 R8, R4, R26, R8 ;  /* 0x0000001a0408723c */ /* 0x010fe40000041808 */
[----:B------:R-:W-:-:S15]  /*70b80*/  STL.64 [R1+0x5390], R26 ;  /* 0x0053901a01007387 */ /* 0x000fde0000100a00 */
[----:B------:R-:W-:Y:S02]  /*70b90*/  NOP ;  /* 0x0000000000007918 */ /* 0x000fe40000000000 */
[----:B------:R-:W-:Y:S04]  /*70ba0*/  STL.64 [R1+0x470], R8 ;  /* 0x0004700801007387 */ /* 0x000fe80000100a00 */
[----:B------:R0:W-:Y:S04]  /*70bb0*/  STL.64 [R1+0x478], R10 ;  /* 0x0004780a01007387 */ /* 0x0001e80000100a00 */
[----:B0-----:R-:W2:Y:S01]  /*70bc0*/  LDL.64 R10, [R1+0xa8] ;  /* 0x0000a800010a7983 */ /* 0x001ea20000100a00 */
[----:B------:R-:W-:Y:S02]  /*70bd0*/  IMAD.MOV.U32 R2, RZ, RZ, R14 ;  /* 0x000000ffff027224 */ /* 0x000fe400078e000e */
[----:B------:R-:W-:-:S02]  /*70be0*/  IMAD.MOV.U32 R0, RZ, RZ, R15 ;  /* 0x000000ffff007224 */ /* 0x000fc400078e000f */
[----:B------:R-:W-:Y:S02]  /*70bf0*/  IMAD.MOV.U32 R26, RZ, RZ, R2 ;  /* 0x000000ffff1a7224 */ /* 0x000fe400078e0002 */
[----:B------:R-:W-:Y:S01]  /*70c00*/  IMAD.MOV.U32 R27, RZ, RZ, R0 ;  /* 0x000000ffff1b7224 */ /* 0x000fe200078e0000 */
[----:B--2---:R0:W-:Y:S04]  /*70c10*/  STL.64 [R1+0x53f0], R10 ;  /* 0x0053f00a01007387 */ /* 0x0041e80000100a00 */
[----:B------:R-:W2:Y:S04]  /*70c20*/  LDL.LU R8, [R1+0x50] ;  /* 0x0000500001087983 */ /* 0x000ea80000300800 */
[----:B------:R-:W2:Y:S04]  /*70c30*/  LDL.LU R9, [R1+0x54] ;  /* 0x0000540001097983 */ /* 0x000ea80000300800 */
[----:B0-----:R-:W2:Y:S04]  /*70c40*/  LDL.LU R10, [R1+0x58] ;  /* 0x00005800010a7983 */ /* 0x001ea80000300800 */
[----:B------:R-:W2:Y:S04]  /*70c50*/  LDL.LU R11, [R1+0x5c] ;  /* 0x00005c00010b7983 */ /* 0x000ea80000300800 */
[----:B------:R-:W4:Y:S04]  /*70c60*/  LDL.LU R12, [R1+0x60] ;  /* 0x00006000010c7983 */ /* 0x000f280000300800 */
[----:B------:R-:W4:Y:S04]  /*70c70*/  LDL.LU R13, [R1+0x64] ;  /* 0x00006400010d7983 */ /* 0x000f280000300800 */
[----:B------:R-:W4:Y:S04]  /*70c80*/  LDL.LU R14, [R1+0x68] ;  /* 0x00006800010e7983 */ /* 0x000f280000300800 */
[----:B------:R-:W4:Y:S04]  /*70c90*/  LDL.LU R15, [R1+0x6c] ;  /* 0x00006c00010f7983 */ /* 0x000f280000300800 */
[----:B------:R0:W-:Y:S04]  /*70ca0*/  STL.64 [R1+0x53a8], R26 ;  /* 0x0053a81a01007387 */ /* 0x0001e80000100a00 */
[----:B0-----:R-:W2:Y:S01]  /*70cb0*/  LDL.64 R26, [R1+0x108] ;  /* 0x00010800011a7983 */ /* 0x001ea20000100a00 */
[C---:B---3--:R-:W-:Y:S03]  /*70cc0*/  HMMA.16816.F32.BF16 R16, R4.reuse, R22, R16 ;  /* 0x000000160410723c */ /* 0x048fe60000041810 */
[----:B--2---:R0:W-:Y:S04]  /*70cd0*/  STL.64 [R1+0x53d0], R26 ;  /* 0x0053d01a01007387 */ /* 0x0041e80000100a00 */
        /* <DEDUP_REMOVED lines=14> */
[----:B------:R-:W3:Y:S04]  /*70dc0*/  LDL.LU R20, [R1] ;  /* 0x0000000001147983 */ /* 0x000ee80000300800 */
[----:B------:R-:W3:Y:S04]  /*70dd0*/  LDL.LU R21, [R1+0x4] ;  /* 0x0000040001157983 */ /* 0x000ee80000300800 */
[----:B0-----:R-:W2:Y:S04]  /*70de0*/  LDL.LU R22, [R1+0x8] ;  /* 0x0000080001167983 */ /* 0x001ea80000300800 */
[----:B------:R-:W2:Y:S04]  /*70df0*/  LDL.LU R23, [R1+0xc] ;  /* 0x00000c0001177983 */ /* 0x000ea80000300800 */
        /* <DEDUP_REMOVED lines=71> */
[----:B------:R-:W2:Y:S01]  /*71270*/  LDL.LU.64 R24, [R1+0x5378] ;  /* 0x0053780001187983 */ /* 0x000ea20000300a00 */
[C---:B----4-:R-:W-:Y:S08]  /*71280*/  HMMA.16816.F32.BF16 R16, R8.reuse, R18, R12 ;  /* 0x000000120810723c */ /* 0x050ff0000004180c */
[----:B--2---:R-:W-:Y:S01]  /*71290*/  HMMA.16816.F32.BF16 R20, R8, R22, R24 ;  /* 0x000000160814723c */ /* 0x004fe20000041818 */
[----:B------:R-:W-:-:S02]  /*712a0*/  IMAD.MOV.U32 R26, RZ, RZ, R2 ;  /* 0x000000ffff1a7224 */ /* 0x000fc400078e0002 */
[----:B------:R-:W-:-:S15]  /*712b0*/  IMAD.MOV.U32 R27, RZ, RZ, R0 ;  /* 0x000000ffff1b7224 */ /* 0x000fde00078e0000 */
[----:B------:R-:W-:Y:S01]  /*712c0*/  NOP ;  /* 0x0000000000007918 */ /* 0x000fe20000000000 */
[----:B------:R-:W-:Y:S04]  /*712d0*/  STL.64 [R1+0x3d0], R20 ;  /* 0x0003d01401007387 */ /* 0x000fe80000100a00 */
[----:B------:R-:W-:Y:S04]  /*712e0*/  STL.64 [R1+0x3d8], R22 ;  /* 0x0003d81601007387 */ /* 0x000fe80000100a00 */
[----:B------:R0:W-:Y:S04]  /*712f0*/  STL.64 [R1+0x5360], R26 ;  /* 0x0053601a01007387 */ /* 0x0001e80000100a00 */
[----:B------:R-:W2:Y:S04]  /*71300*/  LDL.LU R24, [R1+0x5a0] ;  /* 0x0005a00001187983 */ /* 0x000ea80000300800 */
[----:B------:R-:W2:Y:S04]  /*71310*/  LDL.LU R25, [R1+0x5a4] ;  /* 0x0005a40001197983 */ /* 0x000ea80000300800 */
[----:B------:R-:W-:Y:S04]  /*71320*/  LDSM.16.MT88.4 R20, [R29+UR5+0x14180] ;  /* 0x014180051d14783b */ /* 0x000fe80008004200 */
[----:B0-----:R-:W2:Y:S04]  /*71330*/  LDL.LU R26, [R1+0x5a8] ;  /* 0x0005a800011a7983 */ /* 0x001ea80000300800 */
[----:B------:R-:W2:Y:S04]  /*71340*/  LDL.LU R27, [R1+0x5ac] ;  /* 0x0005ac00011b7983 */ /* 0x000ea80000300800 */
[----:B------:R-:W3:Y:S04]  /*71350*/  LDL.LU.64 R14, [R1+0x5370] ;  /* 0x00537000010e7983 */ /* 0x000ee80000300a00 */
        /* <DEDUP_REMOVED lines=8> */
[----:B------:R-:W4:Y:S01]  /*713e0*/  LDL.LU R19, [R1+0x5dc] ;  /* 0x0005dc0001137983 */ /* 0x000f220000300800 */
        /* <DEDUP_REMOVED lines=8> */
[----:B0-----:R0:W-:Y:S04]  /*71470*/  STL.64 [R1+0x5268], R14 ;  /* 0x0052680e01007387 */ /* 0x0011e80000100a00 */
[----:B------:R-:W-:Y:S04]  /*71480*/  STL.64 [R1+0x5260], R12 ;  /* 0x0052600c01007387 */ /* 0x000fe80000100a00 */
[----:B0-----:R-:W3:Y:S01]  /*71490*/  LDL.64 R14, [R1+0x98] ;  /* 0x00009800010e7983 */ /* 0x001ee20000100a00 */
        /* <DEDUP_REMOVED lines=8> */
[----:B0-----:R-:W3:Y:S04]  /*71520*/  LDL.LU R4, [R1+0x5b0] ;  /* 0x0005b00001047983 */ /* 0x001ee80000300800 */
[----:B------:R-:W3:Y:S04]  /*71530*/  LDL.LU R5, [R1+0x5b4] ;  /* 0x0005b40001057983 */ /* 0x000ee80000300800 */
[----:B------:R-:W3:Y:S04]  /*71540*/  LDL.LU R6, [R1+0x5b8] ;  /* 0x0005b80001067983 */ /* 0x000ee80000300800 */
[----:B------:R-:W3:Y:S02]  /*71550*/  LDL.LU R7, [R1+0x5bc] ;  /* 0x0005bc0001077983 */ /* 0x000ee40000300800 */
[----:B---3--:R-:W-:-:S15]  /*71560*/  HMMA.16816.F32.BF16 R8, R8, R14, R4 ;  /* 0x0000000e0808723c */ /* 0x008fde0000041804 */
[----:B------:R-:W-:-:S04]  /*71570*/  NOP ;  /* 0x0000000000007918 */ /* 0x000fc80000000000 */
[----:B------:R-:W-:Y:S04]  /*71580*/  STL.64 [R1+0x300], R8 ;  /* 0x0003000801007387 */ /* 0x000fe80000100a00 */
[----:B------:R-:W-:Y:S04]  /*71590*/  STL.64 [R1+0x308], R10 ;  /* 0x0003080a01007387 */ /* 0x000fe80000100a00 */
[----:B------:R-:W0:Y:S01]  /*715a0*/  LDSM.16.MT88.4 R8, [R29+UR5+0x14380] ;  /* 0x014380051d08783b */ /* 0x000e220008004200 */
[----:B------:R-:W-:Y:S02]  /*715b0*/  IMAD.MOV.U32 R5, RZ, RZ, R14 ;  /* 0x000000ffff057224 */ /* 0x000fe400078e000e */
[----:B------:R-:W-:Y:S01]  /*715c0*/  IMAD.MOV.U32 R4, RZ, RZ, R15 ;  /* 0x000000ffff047224 */ /* 0x000fe200078e000f */
[----:B0-----:R0:W-:Y:S02]  /*715d0*/  STL.64 [R1+0x5178], R10 ;  /* 0x0051780a01007387 */ /* 0x0011e40000100a00 */
[----:B0-----:R-:W-:-:S02]  /*715e0*/  IMAD.MOV.U32 R10, RZ, RZ, R5 ;  /* 0x000000ffff0a7224 */ /* 0x001fc400078e0005 */
[----:B------:R-:W-:Y:S02]  /*715f0*/  IMAD.MOV.U32 R11, RZ, RZ, R4 ;  /* 0x000000ffff0b7224 */ /* 0x000fe400078e0004 */
[----:B----4-:R-:W-:Y:S01]  /*71600*/  HMMA.16816.F32.BF16 R4, R20, R26, R16 ;  /* 0x0000001a1404723c */ /* 0x010fe20000041810 */
[----:B------:R-:W-:Y:S04]  /*71610*/  STL.64 [R1+0x5170], R8 ;  /* 0x0051700801007387 */ /* 0x000fe80000100a00 */
[----:B------:R-:W-:Y:S04]  /*71620*/  STL.64 [R1+0x52e8], R10 ;  /* 0x0052e80a01007387 */ /* 0x000fe80000100a00 */
[----:B------:R0:W-:Y:S04]  /*71630*/  STL.64 [R1+0x52f0], R26 ;  /* 0x0052f01a01007387 */ /* 0x0001e80000100a00 */
[----:B------:R-:W2:Y:S06]  /*71640*/  LDL.LU R12, [R1+0x6f0] ;  /* 0x0006f000010c7983 */ /* 0x000eac0000300800 */
[----:B------:R1:W-:Y:S04]  /*71650*/  STL.64 [R1+0x2f0], R4 ;  /* 0x0002f00401007387 */ /* 0x0003e80000100a00 */
[----:B------:R3:W-:Y:S04]  /*71660*/  STL.64 [R1+0x2f8], R6 ;  /* 0x0002f80601007387 */ /* 0x0007e80000100a00 */
[----:B------:R-:W2:Y:S04]  /*71670*/  LDL.LU R13, [R1+0x6f4] ;  /* 0x0006f400010d7983 */ /* 0x000ea80000300800 */
[----:B------:R-:W4:Y:S04]  /*71680*/  LDL.LU R14, [R1+0x6f8] ;  /* 0x0006f800010e7983 */ /* 0x000f280000300800 */
[----:B------:R-:W4:Y:S04]  /*71690*/  LDL.LU R15, [R1+0x6fc] ;  /* 0x0006fc00010f7983 */ /* 0x000f280000300800 */
[----:B------:R-:W2:Y:S04]  /*716a0*/  LDL.LU R16, [R1+0x650] ;  /* 0x0006500001107983 */ /* 0x000ea80000300800 */
[----:B------:R-:W2:Y:S04]  /*716b0*/  LDL.LU R17, [R1+0x654] ;  /* 0x0006540001117983 */ /* 0x000ea80000300800 */
[----:B------:R-:W2:Y:S04]  /*716c0*/  LDL.LU R18, [R1+0x658] ;  /* 0x0006580001127983 */ /* 0x000ea80000300800 */
[----:B------:R-:W2:Y:S04]  /*716d0*/  LDL.LU R19, [R1+0x65c] ;  /* 0x00065c0001137983 */ /* 0x000ea80000300800 */
[----:B--2---:R2:W-:Y:S04]  /*716e0*/  STL.64 [R1+0x5300], R18 ;  /* 0x0053001201007387 */ /* 0x0045e80000100a00 */
[----:B------:R-:W-:Y:S04]  /*716f0*/  STL.64 [R1+0x52f8], R16 ;  /* 0x0052f81001007387 */ /* 0x000fe80000100a00 */
[----:B------:R-:W4:Y:S04]  /*71700*/  LDL.LU R24, [R1+0x660] ;  /* 0x0006600001187983 */ /* 0x000f280000300800 */
[----:B------:R-:W4:Y:S04]  /*71710*/  LDL.LU R25, [R1+0x664] ;  /* 0x0006640001197983 */ /* 0x000f280000300800 */
[----:B0-----:R-:W4:Y:S04]  /*71720*/  LDL.LU R26, [R1+0x668] ;  /* 0x00066800011a7983 */ /* 0x001f280000300800 */
[----:B------:R-:W4:Y:S04]  /*71730*/  LDL.LU R27, [R1+0x66c] ;  /* 0x00066c00011b7983 */ /* 0x000f280000300800 */
[----:B-1----:R-:W4:Y:S04]  /*71740*/  LDL.LU R4, [R1+0x610] ;  /* 0x0006100001047983 */ /* 0x002f280000300800 */
[----:B------:R-:W4:Y:S04]  /*71750*/  LDL.LU R5, [R1+0x614] ;  /* 0x0006140001057983 */ /* 0x000f280000300800 */
[----:B---3--:R-:W3:Y:S04]  /*71760*/  LDL.LU R6, [R1+0x618] ;  /* 0x0006180001067983 */ /* 0x008ee80000300800 */
[----:B------:R-:W3:Y:S01]  /*71770*/  LDL.LU R7, [R1+0x61c] ;  /* 0x00061c0001077983 */ /* 0x000ee20000300800 */
[----:B--2---:R-:W-:-:S02]  /*71780*/  IMAD.MOV.U32 R18, RZ, RZ, R2 ;  /* 0x000000ffff127224 */ /* 0x004fc400078e0002 */
[----:B------:R-:W-:Y:S01]  /*71790*/  IMAD.MOV.U32 R19, RZ, RZ, R0 ;  /* 0x000000ffff137224 */ /* 0x000fe200078e0000 */
[----:B---3--:R0:W-:Y:S04]  /*717a0*/  STL.64 [R1+0x5338], R6 ;  /* 0x0053380601007387 */ /* 0x0081e80000100a00 */
[----:B----4-:R-:W-:Y:S01]  /*717b0*/  STL.64 [R1+0x5330], R4 ;  /* 0x0053300401007387 */ /* 0x010fe20000100a00 */
[----:B0-----:R-:W-:Y:S02]  /*717c0*/  IMAD.MOV.U32 R6, RZ, RZ, R28 ;  /* 0x000000ffff067224 */ /* 0x001fe400078e001c */
[----:B------:R-:W-:-:S05]  /*717d0*/  IMAD.MOV.U32 R7, RZ, RZ, R3 ;  /* 0x000000ffff077224 */ /* 0x000fca00078e0003 */
[----:B------:R0:W-:Y:S04]  /*717e0*/  STL.64 [R1+0x5348], R6 ;  /* 0x0053480601007387 */ /* 0x0001e80000100a00 */
[----:B0-----:R-:W2:Y:S04]  /*717f0*/  LDL.64 R6, [R1+0xf8] ;  /* 0x0000f80001067983 */ /* 0x001ea80000100a00 */
[----:B------:R-:W-:Y:S04]  /*71800*/  STL.64 [R1+0x5310], R26 ;  /* 0x0053101a01007387 */ /* 0x000fe80000100a00 */
[----:B------:R-:W-:Y:S04]  /*71810*/  STL.64 [R1+0x5308], R24 ;  /* 0x0053081801007387 */ /* 0x000fe80000100a00 */
[----:B------:R0:W-:Y:S04]  /*71820*/  STL.64 [R1+0x5318], R18 ;  /* 0x0053181201007387 */ /* 0x0001e80000100a00 */
[----:B------:R-:W3:Y:S04]  /*71830*/  LDL.LU R16, [R1+0x620] ;  /* 0x0006200001107983 */ /* 0x000ee80000300800 */
[----:B------:R-:W3:Y:S04]  /*71840*/  LDL.LU R17, [R1+0x624] ;  /* 0x0006240001117983 */ /* 0x000ee80000300800 */
[----:B0-----:R-:W4:Y:S04]  /*71850*/  LDL.LU R18, [R1+0x628] ;  /* 0x0006280001127983 */ /* 0x001f280000300800 */
[----:B------:R-:W4:Y:S04]  /*71860*/  LDL.LU R19, [R1+0x62c] ;  /* 0x00062c0001137983 */ /* 0x000f280000300800 */
[----:B----4-:R0:W-:Y:S04]  /*71870*/  STL.64 [R1+0x5328], R18 ;  /* 0x0053281201007387 */ /* 0x0101e80000100a00 */
[----:B---3--:R1:W-:Y:S04]  /*71880*/  STL.64 [R1+0x5320], R16 ;  /* 0x0053201001007387 */ /* 0x0083e80000100a00 */
[----:B0-----:R-:W3:Y:S04]  /*71890*/  LDL.64 R18, [R1+0xd8] ;  /* 0x0000d80001127983 */ /* 0x001ee80000100a00 */
[----:B---3--:R0:W-:Y:S04]  /*718a0*/  STL.64 [R1+0x5340], R18 ;  /* 0x0053401201007387 */ /* 0x0081e80000100a00 */
[----:B-1----:R-:W3:Y:S04]  /*718b0*/  LDL.LU R16, [R1+0x600] ;  /* 0x0006000001107983 */ /* 0x002ee80000300800 */
[----:B------:R-:W3:Y:S04]  /*718c0*/  LDL.LU R17, [R1+0x604] ;  /* 0x0006040001117983 */ /* 0x000ee80000300800 */
[----:B0-----:R-:W4:Y:S04]  /*718d0*/  LDL.LU R18, [R1+0x608] ;  /* 0x0006080001127983 */ /* 0x001f280000300800 */
[----:B------:R-:W4:Y:S04]  /*718e0*/  LDL.LU R19, [R1+0x60c] ;  /* 0x00060c0001137983 */ /* 0x000f280000300800 */
[----:B----4-:R-:W-:Y:S04]  /*718f0*/  STL.64 [R1+0x5358], R18 ;  /* 0x0053581201007387 */ /* 0x010fe80000100a00 */
[----:B---3--:R0:W-:Y:S04]  /*71900*/  STL.64 [R1+0x5350], R16 ;  /* 0x0053501001007387 */ /* 0x0081e80000100a00 */
[----:B0-----:R-:W3:Y:S04]  /*71910*/  LDL.LU R16, [R1+0x5e0] ;  /* 0x0005e00001107983 */ /* 0x001ee80000300800 */
[----:B------:R-:W3:Y:S04]  /*71920*/  LDL.LU R17, [R1+0x5e4] ;  /* 0x0005e40001117983 */ /* 0x000ee80000300800 */
[----:B------:R-:W3:Y:S04]  /*71930*/  LDL.LU R18, [R1+0x5e8] ;  /* 0x0005e80001127983 */ /* 0x000ee80000300800 */
[----:B------:R-:W3:Y:S04]  /*71940*/  LDL.LU R19, [R1+0x5ec] ;  /* 0x0005ec0001137983 */ /* 0x000ee80000300800 */
[----:B------:R-:W4:Y:S04]  /*71950*/  LDL.LU R24, [R1+0x640] ;  /* 0x0006400001187983 */ /* 0x000f280000300800 */
[----:B------:R-:W4:Y:S04]  /*71960*/  LDL.LU R25, [R1+0x644] ;  /* 0x0006440001197983 */ /* 0x000f280000300800 */
[----:B------:R-:W4:Y:S04]  /*71970*/  LDL.LU R26, [R1+0x648] ;  /* 0x00064800011a7983 */ /* 0x000f280000300800 */
[----:B------:R-:W4:Y:S04]  /*71980*/  LDL.LU R27, [R1+0x64c] ;  /* 0x00064c00011b7983 */ /* 0x000f280000300800 */
[----:B------:R-:W4:Y:S04]  /*71990*/  LDL.64 R10, [R1+0xa8] ;  /* 0x0000a800010a7983 */ /* 0x000f280000100a00 */
[----:B------:R-:W-:Y:S04]  /*719a0*/  STL.64 [R1+0x5278], R14 ;  /* 0x0052780e01007387 */ /* 0x000fe80000100a00 */
[----:B------:R0:W-:Y:S04]  /*719b0*/  STL.64 [R1+0x5270], R12 ;  /* 0x0052700c01007387 */ /* 0x0001e80000100a00 */
[----:B0-----:R-:W4:Y:S04]  /*719c0*/  LDL.LU R12, [R1+0x6d0] ;  /* 0x0006d000010c7983 */ /* 0x001f280000300800 */
[----:B------:R-:W4:Y:S04]  /*719d0*/  LDL.LU R13, [R1+0x6d4] ;  /* 0x0006d400010d7983 */ /* 0x000f280000300800 */
[----:B------:R-:W4:Y:S04]  /*719e0*/  LDL.LU R14, [R1+0x6d8] ;  /* 0x0006d800010e7983 */ /* 0x000f280000300800 */
[----:B------:R-:W4:Y:S01]  /*719f0*/  LDL.LU R15, [R1+0x6dc] ;  /* 0x0006dc00010f7983 */ /* 0x000f220000300800 */
[----:B--2---:R-:W-:-:S02]  /*71a00*/  IMAD.MOV.U32 R2, RZ, RZ, R6 ;  /* 0x000000ffff027224 */ /* 0x004fc400078e0006 */
[----:B------:R-:W-:Y:S01]  /*71a10*/  IMAD.MOV.U32 R0, RZ, RZ, R7 ;  /* 0x000000ffff007224 */ /* 0x000fe200078e0007 */
[C---:B---3--:R-:W-:Y:S01]  /*71a20*/  HMMA.16816.F32.BF16 R16, R20.reuse, R6, R16 ;  /* 0x000000061410723c */ /* 0x048fe20000041810 */
[----:B----4-:R0:W-:Y:S04]  /*71a30*/  STL.64 [R1+0x5288], R14 ;  /* 0x0052880e01007387 */ /* 0x0101e80000100a00 */
[----:B------:R-:W-:Y:S04]  /*71a40*/  STL.64 [R1+0x5280], R12 ;  /* 0x0052800c01007387 */ /* 0x000fe80000100a00 */
[----:B0-----:R-:W2:Y:S10]  /*71a50*/  LDL.64 R14, [R1+0xc8] ;  /* 0x0000c800010e7983 */ /* 0x001eb40000100a00 */
[----:B------:R-:W-:Y:S04]  /*71a60*/  STL.64 [R1+0x2e0], R16 ;  /* 0x0002e01001007387 */ /* 0x000fe80000100a00 */
[----:B------:R0:W-:Y:S04]  /*71a70*/  STL.64 [R1+0x2e8], R18 ;  /* 0x0002e81201007387 */ /* 0x0001e80000100a00 */
[----:B0-----:R-:W3:Y:S04]  /*71a80*/  LDL.LU.64 R18, [R1+0x5358] ;  /* 0x0053580001127983 */ /* 0x001ee80000300a00 */
[----:B------:R-:W3:Y:S04]  /*71a90*/  LDL.LU.64 R16, [R1+0x5350] ;  /* 0x0053500001107983 */ /* 0x000ee80000300a00 */
[----:B------:R-:W3:Y:S02]  /*71aa0*/  LDL.LU.64 R6, [R1+0x5348] ;  /* 0x0053480001067983 */ /* 0x000ee40000300a00 */
[----:B---3--:R-:W-:Y:S02]  /*71ab0*/  HMMA.16816.F32.BF16 R4, R20, R6, R16 ;  /* 0x000000061404723c */ /* 0x008fe40000041810 */
[----:B------:R-:W3:-:S15]  /*71ac0*/  LDL.LU.64 R18, [R1+0x5340] ;  /* 0x0053400001127983 */ /* 0x000ede0000300a00 */
[----:B------:R-:W-:Y:S02]  /*71ad0*/  NOP ;  /* 0x0000000000007918 */ /* 0x000fe40000000000 */
[----:B------:R-:W-:Y:S04]  /*71ae0*/  STL.64 [R1+0x2d0], R4 ;  /* 0x0002d00401007387 */ /* 0x000fe80000100a00 */
[----:B------:R0:W-:Y:S04]  /*71af0*/  STL.64 [R1+0x2d8], R6 ;  /* 0x0002d80601007387 */ /* 0x0001e80000100a00 */
[----:B0-----:R-:W4:Y:S04]  /*71b00*/  LDL.LU.64 R6, [R1+0x5338] ;  /* 0x0053380001067983 */ /* 0x001f280000300a00 */
[----:B------:R-:W4:Y:S01]  /*71b10*/  LDL.LU.64 R4, [R1+0x5330] ;  /* 0x0053300001047983 */ /* 0x000f220000300a00 */
[----:B---3--:R-:W-:Y:S01]  /*71b20*/  IMAD.MOV.U32 R3, RZ, RZ, R19 ;  /* 0x000000ffff037224 */ /* 0x008fe200078e0013 */
[----:B----4-:R-:W-:-:S15]  /*71b30*/  HMMA.16816.F32.BF16 R4, R20, R18, R4 ;  /* 0x000000121404723c */ /* 0x010fde0000041804 */
[----:B------:R-:W-:-:S04]  /*71b40*/  NOP ;  /* 0x0000000000007918 */ /* 0x000fc80000000000 */
[----:B------:R0:W-:Y:S04]  /*71b50*/  STL.64 [R1+0x2c0], R4 ;  /* 0x0002c00401007387 */ /* 0x0001e80000100a00 */
[----:B------:R-:W-:Y:S01]  /*71b60*/  STL.64 [R1+0x2c8], R6 ;  /* 0x0002c80601007387 */ /* 0x000fe20000100a00 */
[----:B0-----:R-:W-:-:S03]  /*71b70*/  IMAD.MOV.U32 R4, RZ, RZ, R18 ;  /* 0x000000ffff047224 */ /* 0x001fc600078e0012 */
[----:B------:R-:W2:Y:S04]  /*71b80*/  LDL.LU.64 R18, [R1+0x5328] ;  /* 0x0053280001127983 */ /* 0x000ea80000300a00 */
[----:B------:R-:W2:Y:S02]  /*71b90*/  LDL.LU.64 R16, [R1+0x5320] ;  /* 0x0053200001107983 */ /* 0x000ea40000300a00 */
        /* <DEDUP_REMOVED lines=8> */
[----:B0-----:R-:W4:Y:S04]  /*71c20*/  LDL.LU R14, [R1+0x6b8] ;  /* 0x0006b800010e7983 */ /* 0x001f280000300800 */
[----:B------:R-:W4:Y:S04]  /*71c30*/  LDL.LU R15, [R1+0x6bc] ;  /* 0x0006bc00010f7983 */ /* 0x000f280000300800 */
[----:B----4-:R0:W-:Y:S04]  /*71c40*/  STL.64 [R1+0x52a8], R14 ;  /* 0x0052a80e01007387 */ /* 0x0101e80000100a00 */
[----:B---3--:R-:W-:Y:S04]  /*71c50*/  STL.64 [R1+0x52a0], R12 ;  /* 0x0052a00c01007387 */ /* 0x008fe80000100a00 */
[----:B0-----:R-:W3:Y:S01]  /*71c60*/  LDL.64 R14, [R1+0xe8] ;  /* 0x0000e800010e7983 */ /* 0x001ee20000100a00 */
[----:B--2---:R-:W-:Y:S03]  /*71c70*/  HMMA.16816.F32.BF16 R16, R20, R18, R24 ;  /* 0x000000121410723c */ /* 0x004fe60000041818 */
[----:B---3--:R0:W-:Y:S02]  /*71c80*/  STL.64 [R1+0x52b8], R14 ;  /* 0x0052b80e01007387 */ /* 0x0081e40000100a00 */
[----:B0-----:R-:W-:-:S02]  /*71c90*/  IMAD.MOV.U32 R14, RZ, RZ, R2 ;  /* 0x000000ffff0e7224 */ /* 0x001fc400078e0002 */
[----:B------:R-:W-:-:S05]  /*71ca0*/  IMAD.MOV.U32 R15, RZ, RZ, R0 ;  /* 0x000000ffff0f7224 */ /* 0x000fca00078e0000 */
[----:B------:R0:W-:Y:S04]  /*71cb0*/  STL.64 [R1+0x52d0], R14 ;  /* 0x0052d00e01007387 */ /* 0x0001e80000100a00 */
[----:B------:R-:W2:Y:S04]  /*71cc0*/  LDL.LU R12, [R1+0x670] ;  /* 0x00067000010c7983 */ /* 0x000ea80000300800 */
[----:B------:R-:W2:Y:S04]  /*71cd0*/  LDL.LU R13, [R1+0x674] ;  /* 0x00067400010d7983 */ /* 0x000ea80000300800 */
[----:B0-----:R-:W2:Y:S04]  /*71ce0*/  LDL.LU R14, [R1+0x678] ;  /* 0x00067800010e7983 */ /* 0x001ea80000300800 */
[----:B------:R-:W2:Y:S04]  /*71cf0*/  LDL.LU R15, [R1+0x67c] ;  /* 0x00067c00010f7983 */ /* 0x000ea80000300800 */
[----:B------:R-:W3:Y:S04]  /*71d00*/  LDL.LU.64 R26, [R1+0x5310] ;  /* 0x00531000011a7983 */ /* 0x000ee80000300a00 */
[----:B------:R-:W3:Y:S04]  /*71d10*/  LDL.LU.64 R24, [R1+0x5308] ;  /* 0x0053080001187983 */ /* 0x000ee80000300a00 */
[----:B------:R-:W-:Y:S04]  /*71d20*/  STL.64 [R1+0x2a0], R16 ;  /* 0x0002a01001007387 */ /* 0x000fe80000100a00 */
[----:B------:R0:W-:Y:S01]  /*71d30*/  STL.64 [R1+0x2a8], R18 ;  /* 0x0002a81201007387 */ /* 0x0001e20000100a00 */
[----:B------:R-:W-:-:S02]  /*71d40*/  IMAD.MOV.U32 R2, RZ, RZ, R10 ;  /* 0x000000ffff027224 */ /* 0x000fc400078e000a */
[----:B------:R-:W-:Y:S01]  /*71d50*/  IMAD.MOV.U32 R0, RZ, RZ, R11 ;  /* 0x000000ffff007224 */ /* 0x000fe200078e000b */
[----:B0-----:R-:W4:Y:S04]  /*71d60*/  LDL.LU.64 R18, [R1+0x5300] ;  /* 0x0053000001127983 */ /* 0x001f280000300a00 */
[----:B------:R-:W4:Y:S01]  /*71d70*/  LDL.LU.64 R16, [R1+0x52f8] ;  /* 0x0052f80001107983 */ /* 0x000f220000300a00 */
[----:B---3--:R-:W-:-:S15]  /*71d80*/  HMMA.16816.F32.BF16 R24, R20, R10, R24 ;  /* 0x0000000a1418723c */ /* 0x008fde0000041818 */
[----:B------:R-:W-:-:S04]  /*71d90*/  NOP ;  /* 0x0000000000007918 */ /* 0x000fc80000000000 */
[----:B------:R-:W-:Y:S04]  /*71da0*/  STL.64 [R1+0x290], R24 ;  /* 0x0002901801007387 */ /* 0x000fe80000100a00 */
[----:B------:R0:W-:Y:S04]  /*71db0*/  STL.64 [R1+0x298], R26 ;  /* 0x0002981a01007387 */ /* 0x0001e80000100a00 */
[----:B0-----:R-:W2:Y:S04]  /*71dc0*/  LDL.LU.64 R26, [R1+0x52f0] ;  /* 0x0052f000011a7983 */ /* 0x001ea80000300a00 */
[----:B------:R-:W4:Y:S02]  /*71dd0*/  LDL.LU.64 R10, [R1+0x52e8] ;  /* 0x0052e800010a7983 */ /* 0x000f240000300a00 */
[----:B----4-:R-:W-:Y:S02]  /*71de0*/  HMMA.16816.F32.BF16 R20, R20, R10, R16 ;  /* 0x0000000a1414723c */ /* 0x010fe40000041810 */
[----:B------:R-:W2:Y:S04]  /*71df0*/  LDL.LU.64 R18, [R1+0x52e0] ;  /* 0x0052e00001127983 */ /* 0x000ea80000300a00 */
[----:B------:R-:W2:Y:S04]  /*71e00*/  LDL.LU.64 R16, [R1+0x52d8] ;  /* 0x0052d80001107983 */ /* 0x000ea80000300a00 */
[----:B------:R0:W-:Y:S04]  /*71e10*/  STL.64 [R1+0x52b0], R10 ;  /* 0x0052b00a01007387 */ /* 0x0001e80000100a00 */
[----:B------:R-:W3:Y:S05]  /*71e20*/  LDL.LU R8, [R1+0x6a0] ;  /* 0x0006a00001087983 */ /* 0x000eea0000300800 */
[----:B------:R-:W-:Y:S04]  /*71e30*/  STL.64 [R1+0x250], R20 ;  /* 0x0002501401007387 */ /* 0x000fe80000100a00 */
[----:B------:R1:W-:Y:S04]  /*71e40*/  STL.64 [R1+0x258], R22 ;  /* 0x0002581601007387 */ /* 0x0003e80000100a00 */
[----:B------:R-:W3:Y:S04]  /*71e50*/  LDL.LU R9, [R1+0x6a4] ;  /* 0x0006a40001097983 */ /* 0x000ee80000300800 */
[----:B0-----:R-:W4:Y:S04]  /*71e60*/  LDL.LU R10, [R1+0x6a8] ;  /* 0x0006a800010a7983 */ /* 0x001f280000300800 */
[----:B------:R-:W4:Y:S01]  /*71e70*/  LDL.LU R11, [R1+0x6ac] ;  /* 0x0006ac00010b7983 */ /* 0x000f220000300800 */
[----:B-1----:R-:W-:-:S03]  /*71e80*/  IMAD.MOV.U32 R22, RZ, RZ, R4 ;  /* 0x000000ffff167224 */ /* 0x002fc600078e0004 */
        /* <DEDUP_REMOVED lines=8> */
[----:B------:R-:W3:Y:S04]  /*71f10*/  LDL.LU R6, [R1+0x788] ;  /* 0x0007880001067983 */ /* 0x000ee80000300800 */
[----:B------:R-:W3:Y:S01]  /*71f20*/  LDL.LU R7, [R1+0x78c] ;  /* 0x00078c0001077983 */ /* 0x000ee20000300800 */
[----:B--2---:R-:W-:Y:S03]  /*71f30*/  HMMA.16816.F32.BF16 R12, R16, R26, R12 ;  /* 0x0000001a100c723c */ /* 0x004fe6000004180c */
[----:B---3--:R-:W-:Y:S04]  /*71f40*/  STL.64 [R1+0x51e8], R6 ;  /* 0x0051e80601007387 */ /* 0x008fe80000100a00 */
[----:B----4-:R-:W-:-:S12]  /*71f50*/  STL.64 [R1+0x51e0], R4 ;  /* 0x0051e00401007387 */ /* 0x010fd80000100a00 */
        /* <DEDUP_REMOVED lines=17> */
[----:B------:R0:W-:Y:S04]  /*72070*/  STL.64 [R1+0x220], R8 ;  /* 0x0002200801007387 */ /* 0x0001e80000100a00 */
[----:B------:R1:W-:Y:S01]  /*72080*/  STL.64 [R1+0x228], R10 ;  /* 0x0002280a01007387 */ /* 0x0003e20000100a00 */
[----:B0-----:R-:W-:-:S03]  /*72090*/  IMAD.MOV.U32 R8, RZ, RZ, R14 ;  /* 0x000000ffff087224 */ /* 0x001fc600078e000e */
[----:B-1----:R-:W2:Y:S04]  /*720a0*/  LDL.LU.64 R10, [R1+0x52b0] ;  /* 0x0052b000010a7983 */ /* 0x002ea80000300a00 */
[----:B------:R-:W4:Y:S04]  /*720b0*/  LDL.LU.64 R14, [R1+0x52a8] ;  /* 0x0052a800010e7983 */ /* 0x000f280000300a00 */
[----:B------:R-:W4:Y:S01]  /*720c0*/  LDL.LU.64 R12, [R1+0x52a0] ;  /* 0x0052a000010c7983 */ /* 0x000f220000300a00 */
[----:B------:R-:W-:-:S07]  /*720d0*/  IMAD.MOV.U32 R23, RZ, RZ, R3 ;  /* 0x000000ffff177224 */ /* 0x000fce00078e0003 */
[----:B----4-:R-:W-:-:S15]  /*720e0*/  HMMA.16816.F32.BF16 R12, R16, R22, R12 ;  /* 0x00000016100c723c */ /* 0x010fde000004180c */
[----:B------:R-:W-:-:S04]  /*720f0*/  NOP ;  /* 0x0000000000007918 */ /* 0x000fc80000000000 */
[----:B------:R-:W-:Y:S04]  /*72100*/  STL.64 [R1+0x210], R12 ;  /* 0x0002100c01007387 */ /* 0x000fe80000100a00 */
[----:B------:R0:W-:Y:S04]  /*72110*/  STL.64 [R1+0x218], R14 ;  /* 0x0002180e01007387 */ /* 0x0001e80000100a00 */
        /* <DEDUP_REMOVED lines=12> */
[----:B------:R-:W4:Y:S04]  /*721e0*/  LDL.LU.64 R14, [R1+0x5288] ;  /* 0x00528800010e7983 */ /* 0x000f280000300a00 */
        /* <DEDUP_REMOVED lines=11> */
[----:B----4-:R-:W-:-:S15]  /*722a0*/  HMMA.16816.F32.BF16 R12, R16, R6, R12 ;  /* 0x00000006100c723c */ /* 0x010fde000004180c */
[----:B------:R-:W-:-:S04]  /*722b0*/  NOP ;  /* 0x0000000000007918 */ /* 0x000fc80000000000 */
[----:B------:R0:W-:Y:S04]  /*722c0*/  STL.64 [R1+0x1e0], R12 ;  /* 0x0001e00c01007387 */ /* 0x0001e80000100a00 */
[----:B------:R1:W-:Y:S04]  /*722d0*/  STL.64 [R1+0x1e8], R14 ;  /* 0x0001e80e01007387 */ /* 0x0003e80000100a00 */
[----:B0-----:R-:W2:Y:S04]  /*722e0*/  LDL.LU R12, [R1+0x6e0] ;  /* 0x0006e000010c7983 */ /* 0x001ea80000300800 */
[----:B------:R-:W2:Y:S04]  /*722f0*/  LDL.LU R13, [R1+0x6e4] ;  /* 0x0006e400010d7983 */ /* 0x000ea80000300800 */
[----:B-1----:R-:W2:Y:S04]  /*72300*/  LDL.LU R14, [R1+0x6e8] ;  /* 0x0006e800010e7983 */ /* 0x002ea80000300800 */
[----:B------:R-:W2:Y:S04]  /*72310*/  LDL.LU R15, [R1+0x6ec] ;  /* 0x0006ec00010f7983 */ /* 0x000ea80000300800 */
[----:B------:R0:W-:Y:S04]  /*72320*/  STL.64 [R1+0x5240], R22 ;  /* 0x0052401601007387 */ /* 0x0001e80000100a00 */
[----:B------:R1:W-:Y:S04]  /*72330*/  STL.64 [R1+0x51f8], R6 ;  /* 0x0051f80601007387 */ /* 0x0003e80000100a00 */
[----:B0-----:R-:W4:Y:S01]  /*72340*/  LDL.64 R22, [R1+0xf8] ;  /* 0x0000f80001167983 */ /* 0x001f220000100a00 */
[----:B-1----:R-:W-:-:S02]  /*72350*/  IMAD.MOV.U32 R6, RZ, RZ, R4 ;  /* 0x000000ffff067224 */ /* 0x002fc400078e0004 */
[----:B------:R-:W-:Y:S01]  /*72360*/  IMAD.MOV.U32 R7, RZ, RZ, R3 ;  /* 0x000000ffff077224 */ /* 0x000fe200078e0003 */
[----:B----4-:R-:W-:Y:S04]  /*72370*/  STL.64 [R1+0x5258], R22 ;  /* 0x0052581601007387 */ /* 0x010fe80000100a00 */
[----:B------:R0:W-:Y:S04]  /*72380*/  STL.64 [R1+0x5210], R6 ;  /* 0x0052100601007387 */ /* 0x0001e80000100a00 */
[----:B------:R-:W4:Y:S04]  /*72390*/  LDL.LU R4, [R1+0x750] ;  /* 0x0007500001047983 */ /* 0x000f280000300800 */
[----:B------:R-:W4:Y:S04]  /*723a0*/  LDL.LU R5, [R1+0x754] ;  /* 0x0007540001057983 */ /* 0x000f280000300800 */
[----:B0-----:R-:W2:Y:S04]  /*723b0*/  LDL.LU R6, [R1+0x758] ;  /* 0x0007580001067983 */ /* 0x001ea80000300800 */
[----:B------:R-:W2:Y:S04]  /*723c0*/  LDL.LU R7, [R1+0x75c] ;  /* 0x00075c0001077983 */ /* 0x000ea80000300800 */
[----:B------:R-:W3:Y:S04]  /*723d0*/  LDL.LU R20, [R1+0x710] ;  /* 0x0007100001147983 */ /* 0x000ee80000300800 */
[----:B------:R-:W3:Y:S04]  /*723e0*/  LDL.LU R21, [R1+0x714] ;  /* 0x0007140001157983 */ /* 0x000ee80000300800 */
[----:B------:R-:W3:Y:S04]  /*723f0*/  LDL.LU R22, [R1+0x718] ;  /* 0x0007180001167983 */ /* 0x000ee80000300800 */
[----:B------:R-:W3:Y:S04]  /*72400*/  LDL.LU R23, [R1+0x71c] ;  /* 0x00071c0001177983 */ /* 0x000ee80000300800 */
        /* <DEDUP_REMOVED lines=22> */
[----:B------:R-:W4:Y:S04]  /*72570*/  LDL.LU R8, [R1+0x790] ;  /* 0x0007900001087983 */ /* 0x000f280000300800 */
[----:B------:R-:W-:Y:S04]  /*72580*/  STL.64 [R1+0x1c0], R16 ;  /* 0x0001c01001007387 */ /* 0x000fe80000100a00 */
[----:B------:R-:W-:Y:S04]  /*72590*/  STL.64 [R1+0x1c8], R18 ;  /* 0x0001c81201007387 */ /* 0x000fe80000100a00 */
[----:B------:R-:W4:Y:S04]  /*725a0*/  LDL.LU R9, [R1+0x794] ;  /* 0x0007940001097983 */ /* 0x000f280000300800 */
[----:B0-----:R-:W2:Y:S04]  /*725b0*/  LDL.LU R10, [R1+0x798] ;  /* 0x00079800010a7983 */ /* 0x001ea80000300800 */
[----:B------:R-:W2:Y:S01]  /*725c0*/  LDL.LU R11, [R1+0x79c] ;  /* 0x00079c00010b7983 */ /* 0x000ea20000300800 */
[----:B---3--:R-:W-:Y:S03]  /*725d0*/  HMMA.16816.F32.BF16 R20, R12, R26, R20 ;  /* 0x0000001a0c14723c */ /* 0x008fe60000041814 */
        /* <DEDUP_REMOVED lines=8> */
[----:B0-----:R-:W3:Y:S01]  /*72660*/  LDL.LU.64 R22, [R1+0x5258] ;  /* 0x0052580001167983 */ /* 0x001ee20000300a00 */
        /* <DEDUP_REMOVED lines=63> */
[----:B------:R0:W-:Y:S04]  /*72a60*/  STL.64 [R1+0x5188], R10 ;  /* 0x0051880a01007387 */ /* 0x0001e80000100a00 */
[----:B0-----:R-:W2:Y:S01]  /*72a70*/  LDL.64 R10, [R1+0xe8] ;  /* 0x0000e800010a7983 */ /* 0x001ea20000100a00 */
[----:B----4-:R-:W-:-:S15]  /*72a80*/  HMMA.16816.F32.BF16 R20, R4, R26, R20 ;  /* 0x0000001a0414723c */ /* 0x010fde0000041814 */
        /* <DEDUP_REMOVED lines=10> */
[----:B------:R-:W3:-:S15]  /*72b30*/  LDL.LU.64 R18, [R1+0x51c0] ;  /* 0x0051c00001127983 */ /* 0x000ede0000300a00 */
[----:B------:R-:W-:Y:S01]  /*72b40*/  NOP ;  /* 0x0000000000007918 */ /* 0x000fe20000000000 */
[----:B------:R-:W-:Y:S04]  /*72b50*/  STL.64 [R1+0x110], R20 ;  /* 0x0001101401007387 */ /* 0x000fe80000100a00 */
[----:B------:R0:W-:Y:S04]  /*72b60*/  STL.64 [R1+0x118], R22 ;  /* 0x0001181601007387 */ /* 0x0001e80000100a00 */
[----:B0-----:R-:W4:Y:S01]  /*72b70*/  LDL.LU.64 R22, [R1+0x51b8] ;  /* 0x0051b80001167983 */ /* 0x001f220000300a00 */
[----:B--2---:R-:W-:Y:S01]  /*72b80*/  HMMA.16816.F32.BF16 R24, R4, R10, R24 ;  /* 0x0000000a0418723c */ /* 0x004fe20000041818 */
[----:B------:R-:W-:-:S02]  /*72b90*/  IMAD.MOV.U32 R2, RZ, RZ, R10 ;  /* 0x000000ffff027224 */ /* 0x000fc400078e000a */
[----:B------:R-:W-:-:S15]  /*72ba0*/  IMAD.MOV.U32 R0, RZ, RZ, R11 ;  /* 0x000000ffff007224 */ /* 0x000fde00078e000b */
[----:B------:R-:W-:Y:S01]  /*72bb0*/  NOP ;  /* 0x0000000000007918 */ /* 0x000fe20000000000 */
[----:B------:R-:W-:Y:S04]  /*72bc0*/  STL.64 [R1+0x80], R24 ;  /* 0x0000801801007387 */ /* 0x000fe80000100a00 */
[----:B------:R-:W-:Y:S01]  /*72bd0*/  STL.64 [R1+0x88], R26 ;  /* 0x0000881a01007387 */ /* 0x000fe20000100a00 */
[----:B----4-:R-:W-:Y:S03]  /*72be0*/  HMMA.16816.F32.BF16 R8, R4, R22, R12 ;  /* 0x000000160408723c */ /* 0x010fe6000004180c */
[----:B------:R-:W-:-:S15]  /*72bf0*/  STL.64 [R1+0x5138], R22 ;  /* 0x0051381601007387 */ /* 0x000fde0000100a00 */
[----:B------:R-:W-:Y:S01]  /*72c00*/  NOP ;  /* 0x0000000000007918 */ /* 0x000fe20000000000 */
[----:B------:R-:W-:Y:S04]  /*72c10*/  STL.64 [R1+0x70], R8 ;  /* 0x0000700801007387 */ /* 0x000fe80000100a00 */
[----:B------:R0:W-:Y:S04]  /*72c20*/  STL.64 [R1+0x78], R10 ;  /* 0x0000780a01007387 */ /* 0x0001e80000100a00 */
[----:B0-----:R-:W2:Y:S04]  /*72c30*/  LDL.64 R10, [R1+0xa8] ;  /* 0x0000a800010a7983 */ /* 0x001ea80000100a00 */
[----:B--2---:R-:W-:Y:S04]  /*72c40*/  STL.64 [R1+0x51a0], R10 ;  /* 0x0051a00a01007387 */ /* 0x004fe80000100a00 */
[----:B------:R-:W2:Y:S04]  /*72c50*/  LDL.LU R24, [R1+0x820] ;  /* 0x0008200001187983 */ /* 0x000ea80000300800 */
[----:B------:R-:W2:Y:S04]  /*72c60*/  LDL.LU R25, [R1+0x824] ;  /* 0x0008240001197983 */ /* 0x000ea80000300800 */
[----:B------:R-:W4:Y:S04]  /*72c70*/  LDL.LU R26, [R1+0x828] ;  /* 0x00082800011a7983 */ /* 0x000f280000300800 */
        /* <DEDUP_REMOVED lines=9> */
[----:B0-----:R-:W3:Y:S04]  /*72d10*/  LDL.LU R12, [R1+0x7f0] ;  /* 0x0007f000010c7983 */ /* 0x001ee80000300800 */
[----:B------:R-:W3:Y:S04]  /*72d20*/  LDL.LU R13, [R1+0x7f4] ;  /* 0x0007f400010d7983 */ /* 0x000ee80000300800 */
[----:B------:R-:W3:Y:S04]  /*72d30*/  LDL.LU R14, [R1+0x7f8] ;  /* 0x0007f800010e7983 */ /* 0x000ee80000300800 */
[----:B------:R-:W3:Y:S04]  /*72d40*/  LDL.LU R15, [R1+0x7fc] ;  /* 0x0007fc00010f7983 */ /* 0x000ee80000300800 */
[----:B------:R-:W2:Y:S04]  /*72d50*/  LDL.64 R10, [R1+0xb8] ;  /* 0x0000b800010a7983 */ /* 0x000ea80000100a00 */
[----:B----4-:R-:W-:Y:S04]  /*72d60*/  STL.64 [R1+0x5198], R26 ;  /* 0x0051981a01007387 */ /* 0x010fe80000100a00 */
[----:B------:R0:W-:Y:S04]  /*72d70*/  STL.64 [R1+0x5190], R24 ;  /* 0x0051901801007387 */ /* 0x0001e80000100a00 */
[----:B0-----:R-:W4:Y:S04]  /*72d80*/  LDL.LU R24, [R1+0x840] ;  /* 0x0008400001187983 */ /* 0x001f280000300800 */
        /* <DEDUP_REMOVED lines=9> */
[----:B0-----:R-:W2:Y:S04]  /*72e20*/  LDL.LU R22, [R1+0x868] ;  /* 0x0008680001167983 */ /* 0x001ea80000300800 */
[----:B------:R-:W2:Y:S04]  /*72e30*/  LDL.LU R23, [R1+0x86c] ;  /* 0x00086c0001177983 */ /* 0x000ea80000300800 */
        /* <DEDUP_REMOVED lines=20> */
[----:B------:R-:W2:Y:S04]  /*72f80*/  LDL.LU R18, [R1+0x898] ;  /* 0x0008980001127983 */ /* 0x000ea80000300800 */
[----:B------:R-:W2:Y:S04]  /*72f90*/  LDL.LU R19, [R1+0x89c] ;  /* 0x00089c0001137983 */ /* 0x000ea80000300800 */
[----:B------:R0:W-:Y:S04]  /*72fa0*/  STL.64 [R1+0x1d0], R12 ;  /* 0x0001d00c01007387 */ /* 0x0001e80000100a00 */
[----:B------:R1:W-:Y:S01]  /*72fb0*/  STL.64 [R1+0x1d8], R14 ;  /* 0x0001d80e01007387 */ /* 0x0003e20000100a00 */
[----:B0-----:R-:W-:-:S02]  /*72fc0*/  IMAD.MOV.U32 R13, RZ, RZ, R11 ;  /* 0x000000ffff0d7224 */ /* 0x001fc400078e000b */
[----:B-1----:R-:W-:Y:S02]  /*72fd0*/  IMAD.MOV.U32 R14, RZ, RZ, R10 ;  /* 0x000000ffff0e7224 */ /* 0x002fe400078e000a */
[----:B------:R-:W4:Y:S02]  /*72fe0*/  LDL.LU.64 R10, [R1+0x51a0] ;  /* 0x0051a000010a7983 */ /* 0x000f240000300a00 */
[----:B----4-:R-:W-:Y:S01]  /*72ff0*/  HMMA.16816.F32.BF16 R24, R4, R10, R24 ;  /* 0x0000000a0418723c */ /* 0x010fe20000041818 */
        /* <DEDUP_REMOVED lines=10> */
[----:B------:R-:W3:Y:S04]  /*730a0*/  LDL.LU.64 R10, [R1+0x5178] ;  /* 0x00517800010a7983 */ /* 0x000ee80000300a00 */
[----:B------:R-:W3:Y:S09]  /*730b0*/  LDL.LU.64 R8, [R1+0x5170] ;  /* 0x0051700001087983 */ /* 0x000ef20000300a00 */
[----:B------:R0:W-:Y:S04]  /*730c0*/  STL.64 [R1+0x270], R4 ;  /* 0x0002700401007387 */ /* 0x0001e80000100a00 */
[----:B------:R1:W-:Y:S04]  /*730d0*/  STL.64 [R1+0x278], R6 ;  /* 0x0002780601007387 */ /* 0x0003e80000100a00 */
[----:B0-----:R-:W4:Y:S04]  /*730e0*/  LDL.LU R4, [R1+0x8a0] ;  /* 0x0008a00001047983 */ /* 0x001f280000300800 */
[----:B------:R-:W4:Y:S04]  /*730f0*/  LDL.LU R5, [R1+0x8a4] ;  /* 0x0008a40001057983 */ /* 0x000f280000300800 */
[----:B-1----:R-:W4:Y:S04]  /*73100*/  LDL.LU R6, [R1+0x8a8] ;  /* 0x0008a80001067983 */ /* 0x002f280000300800 */
[----:B------:R-:W4:Y:S01]  /*73110*/  LDL.LU R7, [R1+0x8ac] ;  /* 0x0008ac0001077983 */ /* 0x000f220000300800 */
[----:B---3--:R-:W-:Y:S03]  /*73120*/  HMMA.16816.F32.BF16 R24, R8, R26, R20 ;  /* 0x0000001a0818723c */ /* 0x008fe60000041814 */
[----:B------:R-:W2:-:S15]  /*73130*/  LDL.LU.64 R22, [R1+0x5168] ;  /* 0x0051680001167983 */ /* 0x000e9e0000300a00 */
[----:B------:R-:W-:Y:S01]  /*73140*/  NOP ;  /* 0x0000000000007918 */ /* 0x000fe20000000000 */
[----:B------:R-:W-:Y:S04]  /*73150*/  STL.64 [R1+0x390], R24 ;  /* 0x0003901801007387 */ /* 0x000fe80000100a00 */
[----:B------:R-:W-:Y:S01]  /*73160*/  STL.64 [R1+0x398], R26 ;  /* 0x0003981a01007387 */ /* 0x000fe20000100a00 */
        /* <DEDUP_REMOVED lines=14> */
[----:B0-----:R-:W2:Y:S01]  /*73250*/  LDL.LU.64 R22, [R1+0x5138] ;  /* 0x0051380001167983 */ /* 0x001ea20000300a00 */
[----:B------:R-:W-:Y:S01]  /*73260*/  LOP3.LUT R27, R29, 0x40, RZ, 0x3c, !PT ;  /* 0x000000401d1b7812 */ /* 0x000fe200078e3cff */
[----:B--2---:R-:W-:Y:S02]  /*73270*/  HMMA.16816.F32.BF16 R20, R8, R22, R16 ;  /* 0x000000160814723c */ /* 0x004fe40000041810 */
[----:B------:R-:W4:-:S15]  /*73280*/  LDL.LU.64 R18, [R1+0x5130] ;  /* 0x0051300001127983 */ /* 0x000f1e0000300a00 */
[----:B------:R-:W-:Y:S02]  /*73290*/  NOP ;  /* 0x0000000000007918 */ /* 0x000fe40000000000 */
[----:B------:R-:W-:Y:S04]  /*732a0*/  STL.64 [R1+0x360], R20 ;  /* 0x0003601401007387 */ /* 0x000fe80000100a00 */
[----:B------:R-:W-:Y:S04]  /*732b0*/  STL.64 [R1+0x368], R22 ;  /* 0x0003681601007387 */ /* 0x000fe80000100a00 */
[----:B------:R-:W0:Y:S04]  /*732c0*/  LDSM.16.MT88.4 R20, [R27+UR5+0x14000] ;  /* 0x014000051b14783b */ /* 0x000e280008004200 */
[----:B0-----:R-:W-:Y:S04]  /*732d0*/  STL.64 [R1+0x5120], R22 ;  /* 0x0051201601007387 */ /* 0x001fe80000100a00 */
[----:B------:R-:W-:Y:S01]  /*732e0*/  STL.64 [R1+0x5118], R20 ;  /* 0x0051181401007387 */ /* 0x000fe20000100a00 */
[----:B----4-:R-:W-:Y:S03]  /*732f0*/  HMMA.16816.F32.BF16 R16, R8, R18, R4 ;  /* 0x000000120810723c */ /* 0x010fe60000041804 */
[----:B------:R-:W2:-:S15]  /*73300*/  LDL.LU R4, [R1+0x8d0] ;  /* 0x0008d00001047983 */ /* 0x000e9e0000300800 */
[----:B------:R-:W-:Y:S01]  /*73310*/  NOP ;  /* 0x0000000000007918 */ /* 0x000fe20000000000 */
[----:B------:R-:W-:Y:S04]  /*73320*/  STL.64 [R1+0x350], R16 ;  /* 0x0003501001007387 */ /* 0x000fe80000100a00 */
[----:B------:R-:W-:Y:S04]  /*73330*/  STL.64 [R1+0x358], R18 ;  /* 0x0003581201007387 */ /* 0x000fe80000100a00 */
[----:B------:R-:W0:Y:S04]  /*73340*/  LDSM.16.MT88.4 R16, [R27+UR5+0x14080] ;  /* 0x014080051b10783b */ /* 0x000e280008004200 */
[----:B------:R-:W2:Y:S04]  /*73350*/  LDL.LU R5, [R1+0x8d4] ;  /* 0x0008d40001057983 */ /* 0x000ea80000300800 */
[----:B------:R-:W2:Y:S04]  /*73360*/  LDL.LU R6, [R1+0x8d8] ;  /* 0x0008d80001067983 */ /* 0x000ea80000300800 */
[----:B------:R-:W2:Y:S04]  /*73370*/  LDL.LU R7, [R1+0x8dc] ;  /* 0x0008dc0001077983 */ /* 0x000ea80000300800 */
[----:B0-----:R-:W-:Y:S04]  /*73380*/  STL.64 [R1+0x50b0], R18 ;  /* 0x0050b01201007387 */ /* 0x001fe80000100a00 */
[----:B------:R0:W-:Y:S04]  /*73390*/  STL.64 [R1+0x50a8], R16 ;  /* 0x0050a81001007387 */ /* 0x0001e80000100a00 */
[----:B0-----:R-:W3:Y:S04]  /*733a0*/  LDL.LU R16, [R1+0x8b0] ;  /* 0x0008b00001107983 */ /* 0x001ee80000300800 */
[----:B------:R-:W3:Y:S04]  /*733b0*/  LDL.LU R17, [R1+0x8b4] ;  /* 0x0008b40001117983 */ /* 0x000ee80000300800 */
[----:B------:R-:W3:Y:S04]  /*733c0*/  LDL.LU R18, [R1+0x8b8] ;  /* 0x0008b80001127983 */ /* 0x000ee80000300800 */
[----:B------:R-:W3:Y:S01]  /*733d0*/  LDL.LU R19, [R1+0x8bc] ;  /* 0x0008bc0001137983 */ /* 0x000ee20000300800 */
[----:B------:R-:W-:-:S02]  /*733e0*/  IMAD.MOV.U32 R22, RZ, RZ, R14 ;  /* 0x000000ffff167224 */ /* 0x000fc400078e000e */
[----:B------:R-:W-:-:S07]  /*733f0*/  IMAD.MOV.U32 R23, RZ, RZ, R13 ;  /* 0x000000ffff177224 */ /* 0x000fce00078e000d */
[----:B---3--:R-:W-:Y:S01]  /*73400*/  HMMA.16816.F32.BF16 R20, R8, R22, R16 ;  /* 0x000000160814723c */ /* 0x008fe20000041810 */
[----:B------:R-:W3:-:S15]  /*73410*/  LDL.LU R16, [R1+0x4e0] ;  /* 0x0004e00001107983 */ /* 0x000ede0000300800 */
[----:B------:R-:W-:-:S03]  /*73420*/  NOP ;  /* 0x0000000000007918 */ /* 0x000fc60000000000 */
[----:B------:R-:W-:Y:S04]  /*73430*/  STL.64 [R1+0x340], R20 ;  /* 0x0003401401007387 */ /* 0x000fe80000100a00 */
[----:B------:R-:W-:Y:S04]  /*73440*/  STL.64 [R1+0x348], R22 ;  /* 0x0003481601007387 */ /* 0x000fe80000100a00 */
[----:B------:R-:W3:Y:S04]  /*73450*/  LDL.LU R17, [R1+0x4e4] ;  /* 0x0004e40001117983 */ /* 0x000ee80000300800 */
[----:B------:R-:W4:Y:S04]  /*73460*/  LDL.LU R18, [R1+0x4e8] ;  /* 0x0004e80001127983 */ /* 0x000f280000300800 */
        /* <DEDUP_REMOVED lines=9> */
[----:B------:R-:W2:Y:S04]  /*73500*/  LDL.64 R22, [R1+0x98] ;  /* 0x0000980001167983 */ /* 0x000ea80000100a00 */
[----:B----4-:R0:W-:Y:S04]  /*73510*/  STL.64 [R1+0x50e8], R18 ;  /* 0x0050e81201007387 */ /* 0x0101e80000100a00 */
[----:B---3--:R-:W-:Y:S01]  /*73520*/  STL.64 [R1+0x50e0], R16 ;  /* 0x0050e01001007387 */ /* 0x008fe20000100a00 */
[----:B0-----:R-:W-:-:S02]  /*73530*/  IMAD.MOV.U32 R18, RZ, RZ, R12 ;  /* 0x000000ffff127224 */ /* 0x001fc400078e000c */
[----:B------:R-:W-:Y:S01]  /*73540*/  IMAD.MOV.U32 R19, RZ, RZ, R3 ;  /* 0x000000ffff137224 */ /* 0x000fe200078e0003 */
[----:B------:R-:W0:Y:S04]  /*73550*/  LDSM.16.MT88.4 R12, [R27+UR5+0x14100] ;  /* 0x014100051b0c783b */ /* 0x000e280008004200 */
[----:B------:R1:W-:Y:S04]  /*73560*/  STL.64 [R1+0x5100], R18 ;  /* 0x0051001201007387 */ /* 0x0003e80000100a00 */
[----:B-1----:R-:W3:Y:S04]  /*73570*/  LDL.64 R18, [R1+0x108] ;  /* 0x0001080001127983 */ /* 0x002ee80000100a00 */
[----:B---3--:R1:W-:Y:S04]  /*73580*/  STL.64 [R1+0x5128], R18 ;  /* 0x0051281201007387 */ /* 0x0083e80000100a00 */
[----:B------:R-:W3:Y:S04]  /*73590*/  LDL.LU R16, [R1+0x8c0] ;  /* 0x0008c00001107983 */ /* 0x000ee80000300800 */
[----:B------:R-:W3:Y:S04]  /*735a0*/  LDL.LU R17, [R1+0x8c4] ;  /* 0x0008c40001117983 */ /* 0x000ee80000300800 */
[----:B-1----:R-:W3:Y:S04]  /*735b0*/  LDL.LU R18, [R1+0x8c8] ;  /* 0x0008c80001127983 */ /* 0x002ee80000300800 */
[----:B------:R-:W3:Y:S04]  /*735c0*/  LDL.LU R19, [R1+0x8cc] ;  /* 0x0008cc0001137983 */ /* 0x000ee80000300800 */
[----:B0-----:R0:W-:Y:S02]  /*735d0*/  STL.64 [R1+0x5010], R14 ;  /* 0x0050100e01007387 */ /* 0x0011e40000100a00 */
[----:B0-----:R-:W-:-:S02]  /*735e0*/  IMAD.MOV.U32 R14, RZ, RZ, R2 ;  /* 0x000000ffff0e7224 */ /* 0x001fc400078e0002 */
[----:B------:R-:W-:-:S07]  /*735f0*/  IMAD.MOV.U32 R15, RZ, RZ, R0 ;  /* 0x000000ffff0f7224 */ /* 0x000fce00078e0000 */
[C---:B--2---:R-:W-:Y:S01]  /*73600*/  HMMA.16816.F32.BF16 R4, R8.reuse, R14, R4 ;  /* 0x0000000e0804723c */ /* 0x044fe20000041804 */
[----:B------:R0:W-:Y:S04]  /*73610*/  STL.64 [R1+0x5008], R12 ;  /* 0x0050080c01007387 */ /* 0x0001e80000100a00 */
[----:B------:R1:W-:Y:S04]  /*73620*/  STL.64 [R1+0x50d0], R14 ;  /* 0x0050d00e01007387 */ /* 0x0003e80000100a00 */
[----:B0-----:R-:W2:Y:S10]  /*73630*/  LDL.LU R12, [R1+0x8e0] ;  /* 0x0008e000010c7983 */ /* 0x001eb40000300800 */
[----:B------:R-:W-:Y:S04]  /*73640*/  STL.64 [R1+0x330], R4 ;  /* 0x0003300401007387 */ /* 0x000fe80000100a00 */
[----:B------:R-:W-:Y:S04]  /*73650*/  STL.64 [R1+0x338], R6 ;  /* 0x0003380601007387 */ /* 0x000fe80000100a00 */
[----:B------:R-:W2:Y:S04]  /*73660*/  LDL.LU R13, [R1+0x8e4] ;  /* 0x0008e400010d7983 */ /* 0x000ea80000300800 */
[----:B-1----:R-:W4:Y:S04]  /*73670*/  LDL.LU R14, [R1+0x8e8] ;  /* 0x0008e800010e7983 */ /* 0x002f280000300800 */
[----:B------:R-:W4:Y:S04]  /*73680*/  LDL.LU R15, [R1+0x8ec] ;  /* 0x0008ec00010f7983 */ /* 0x000f280000300800 */
[----:B------:R-:W0:Y:S04]  /*73690*/  LDSM.16.MT88.4 R4, [R27+UR5+0x14180] ;  /* 0x014180051b04783b */ /* 0x000e280008004200 */
[----:B----4-:R-:W-:Y:S04]  /*736a0*/  STL.64 [R1+0x50f8], R14 ;  /* 0x0050f80e01007387 */ /* 0x010fe80000100a00 */
[----:B--2---:R1:W-:Y:S04]  /*736b0*/  STL.64 [R1+0x50f0], R12 ;  /* 0x0050f00c01007387 */ /* 0x0043e80000100a00 */
[----:B-1----:R-:W2:Y:S04]  /*736c0*/  LDL.LU R12, [R1+0x900] ;  /* 0x00090000010c7983 */ /* 0x002ea80000300800 */
[----:B------:R-:W2:Y:S04]  /*736d0*/  LDL.LU R13, [R1+0x904] ;  /* 0x00090400010d7983 */ /* 0x000ea80000300800 */
[----:B------:R-:W4:Y:S04]  /*736e0*/  LDL.LU R14, [R1+0x908] ;  /* 0x00090800010e7983 */ /* 0x000f280000300800 */
[----:B------:R-:W4:Y:S01]  /*736f0*/  LDL.LU R15, [R1+0x90c] ;  /* 0x00090c00010f7983 */ /* 0x000f220000300800 */
[----:B---3--:R-:W-:Y:S01]  /*73700*/  HMMA.16816.F32.BF16 R8, R8, R22, R16 ;  /* 0x000000160808723c */ /* 0x008fe20000041810 */
[----:B------:R-:W-:-:S02]  /*73710*/  IMAD.MOV.U32 R2, RZ, RZ, R22 ;  /* 0x000000ffff027224 */ /* 0x000fc400078e0016 */
[----:B------:R-:W-:Y:S01]  /*73720*/  IMAD.MOV.U32 R0, RZ, RZ, R23 ;  /* 0x000000ffff007224 */ /* 0x000fe200078e0017 */
[----:B----4-:R-:W-:Y:S04]  /*73730*/  STL.64 [R1+0x5110], R14 ;  /* 0x0051100e01007387 */ /* 0x010fe80000100a00 */
[----:B--2---:R1:W-:Y:S04]  /*73740*/  STL.64 [R1+0x5108], R12 ;  /* 0x0051080c01007387 */ /* 0x0043e80000100a00 */
[----:B-1----:R-:W2:Y:S04]  /*73750*/  LDL.LU R12, [R1+0x910] ;  /* 0x00091000010c7983 */ /* 0x002ea80000300800 */
[----:B------:R-:W2:Y:S04]  /*73760*/  LDL.LU R13, [R1+0x914] ;  /* 0x00091400010d7983 */ /* 0x000ea80000300800 */
[----:B------:R-:W2:Y:S04]  /*73770*/  LDL.LU R14, [R1+0x918] ;  /* 0x00091800010e7983 */ /* 0x000ea80000300800 */
[----:B------:R-:W2:Y:S04]  /*73780*/  LDL.LU R15, [R1+0x91c] ;  /* 0x00091c00010f7983 */ /* 0x000ea80000300800 */
[----:B0-----:R0:W-:Y:S04]  /*73790*/  STL.64 [R1+0x4fa8], R6 ;  /* 0x004fa80601007387 */ /* 0x0011e80000100a00 */
[----:B------:R-:W-:Y:S04]  /*737a0*/  STL.64 [R1+0x4fa0], R4 ;  /* 0x004fa00401007387 */ /* 0x000fe80000100a00 */
[----:B0-----:R-:W3:Y:S04]  /*737b0*/  LDL.64 R6, [R1+0xb8] ;  /* 0x0000b80001067983 */ /* 0x001ee80000100a00 */
[----:B------:R-:W2:Y:S04]  /*737c0*/  LDL.LU.64 R18, [R1+0x5128] ;  /* 0x0051280001127983 */ /* 0x000ea80000300a00 */
[----:B------:R-:W-:Y:S04]  /*737d0*/  STL.64 [R1+0x260], R8 ;  /* 0x0002600801007387 */ /* 0x000fe80000100a00 */
[----:B------:R-:W-:Y:S04]  /*737e0*/  STL.64 [R1+0x268], R10 ;  /* 0x0002680a01007387 */ /* 0x000fe80000100a00 */
[----:B------:R-:W2:Y:S04]  /*737f0*/  LDL.LU.64 R22, [R1+0x5120] ;  /* 0x0051200001167983 */ /* 0x000ea80000300a00 */
[----:B------:R-:W2:Y:S04]  /*73800*/  LDL.LU.64 R20, [R1+0x5118] ;  /* 0x0051180001147983 */ /* 0x000ea80000300a00 */
[----:B------:R-:W0:Y:S04]  /*73810*/  LDSM.16.MT88.4 R8, [R27+UR5+0x14200] ;  /* 0x014200051b08783b */ /* 0x000e280008004200 */
[----:B0-----:R0:W-:Y:S04]  /*73820*/  STL.64 [R1+0x4f28], R10 ;  /* 0x004f280a01007387 */ /* 0x0011e80000100a00 */
[----:B------:R1:W-:Y:S01]  /*73830*/  STL.64 [R1+0x4f20], R8 ;  /* 0x004f200801007387 */ /* 0x0003e20000100a00 */
[----:B0-----:R-:W-:-:S02]  /*73840*/  IMAD.MOV.U32 R10, RZ, RZ, R2 ;  /* 0x000000ffff0a7224 */ /* 0x001fc400078e0002 */
[----:B------:R-:W-:-:S05]  /*73850*/  IMAD.MOV.U32 R11, RZ, RZ, R0 ;  /* 0x000000ffff0b7224 */ /* 0x000fca00078e0000 */
[----:B------:R0:W-:Y:S04]  /*73860*/  STL.64 [R1+0x50b8], R10 ;  /* 0x0050b80a01007387 */ /* 0x0001e80000100a00 */
[----:B-1----:R-:W3:Y:S04]  /*73870*/  LDL.LU R8, [R1+0x920] ;  /* 0x0009200001087983 */ /* 0x002ee80000300800 */
[----:B------:R-:W3:Y:S04]  /*73880*/  LDL.LU R9, [R1+0x924] ;  /* 0x0009240001097983 */ /* 0x000ee80000300800 */
[----:B0-----:R-:W3:Y:S04]  /*73890*/  LDL.LU R10, [R1+0x928] ;  /* 0x00092800010a7983 */ /* 0x001ee80000300800 */
[----:B------:R-:W3:Y:S04]  /*738a0*/  LDL.LU R11, [R1+0x92c] ;  /* 0x00092c00010b7983 */ /* 0x000ee80000300800 */
[----:B------:R0:W-:Y:S04]  /*738b0*/  STL [R1+0x4ef0], R27 ;  /* 0x004ef01b01007387 */ /* 0x0001e80000100800 */
[----:B0-----:R-:W4:Y:S01]  /*738c0*/  LDL.64 R26, [R1+0xe8] ;  /* 0x0000e800011a7983 */ /* 0x001f220000100a00 */
        /* <DEDUP_REMOVED lines=18> */
[----:B------:R-:W-:Y:S04]  /*739f0*/  STL.64 [R1+0x3e0], R16 ;  /* 0x0003e01001007387 */ /* 0x000fe80000100a00 */
[----:B------:R0:W-:Y:S04]  /*73a00*/  STL.64 [R1+0x3e8], R18 ;  /* 0x0003e81201007387 */ /* 0x0001e80000100a00 */
[----:B0-----:R-:W2:Y:S04]  /*73a10*/  LDL.LU.64 R18, [R1+0x50d8] ;  /* 0x0050d80001127983 */ /* 0x001ea80000300a00 */
[----:B------:R0:W-:Y:S04]  /*73a20*/  STL.64 [R1+0x5078], R26 ;  /* 0x0050781a01007387 */ /* 0x0001e80000100a00 */
[----:B0-----:R-:W4:Y:S01]  /*73a30*/  LDL.64 R26, [R1+0xc8] ;  /* 0x0000c800011a7983 */ /* 0x001f220000100a00 */
[----:B--2---:R-:W-:Y:S01]  /*73a40*/  HMMA.16816.F32.BF16 R12, R20, R18, R12 ;  /* 0x00000012140c723c */ /* 0x004fe2000004180c */
[----:B------:R-:W-:-:S15]  /*73a50*/  IMAD.MOV.U32 R3, RZ, RZ, R19 ;  /* 0x000000ffff037224 */ /* 0x000fde00078e0013 */
[----:B------:R-:W-:-:S03]  /*73a60*/  NOP ;  /* 0x0000000000007918 */ /* 0x000fc60000000000 */
[----:B------:R0:W-:Y:S04]  /*73a70*/  STL.64 [R1+0x4b0], R12 ;  /* 0x0004b00c01007387 */ /* 0x0001e80000100a00 */
[----:B------:R1:W-:Y:S01]  /*73a80*/  STL.64 [R1+0x4b8], R14 ;  /* 0x0004b80e01007387 */ /* 0x0003e20000100a00 */
[----:B0-----:R-:W-:-:S03]  /*73a90*/  IMAD.MOV.U32 R12, RZ, RZ, R18 ;  /* 0x000000ffff0c7224 */ /* 0x001fc600078e0012 */
[----:B-1----:R-:W2:Y:S04]  /*73aa0*/  LDL.LU.64 R14, [R1+0x50d0] ;  /* 0x0050d000010e7983 */ /* 0x002ea80000300a00 */
[----:B------:R-:W2:Y:S04]  /*73ab0*/  LDL.LU.64 R18, [R1+0x50c8] ;  /* 0x0050c80001127983 */ /* 0x000ea80000300a00 */
[----:B------:R-:W2:Y:S01]  /*73ac0*/  LDL.LU.64 R16, [R1+0x50c0] ;  /* 0x0050c00001107983 */ /* 0x000ea20000300a00 */
[----:B----4-:R-:W-:Y:S01]  /*73ad0*/  IMAD.MOV.U32 R13, RZ, RZ, R27 ;  /* 0x000000ffff0d7224 */ /* 0x010fe200078e001b */
[----:B--2---:R-:W-:-:S15]  /*73ae0*/  HMMA.16816.F32.BF16 R16, R20, R26, R16 ;  /* 0x0000001a1410723c */ /* 0x004fde0000041810 */
[----:B------:R-:W-:-:S04]  /*73af0*/  NOP ;  /* 0x0000000000007918 */ /* 0x000fc80000000000 */
[----:B------:R0:W-:Y:S02]  /*73b00*/  STL.64 [R1+0x4e0], R16 ;  /* 0x0004e01001007387 */ /* 0x0001e40000100a00 */
[----:B0-----:R-:W-:Y:S02]  /*73b10*/  IMAD.MOV.U32 R16, RZ, RZ, R26 ;  /* 0x000000ffff107224 */ /* 0x001fe400078e001a */
[----:B---3--:R-:W-:Y:S01]  /*73b20*/  HMMA.16816.F32.BF16 R24, R20, R6, R8 ;  /* 0x000000061418723c */ /* 0x008fe20000041808 */
[----:B------:R-:W-:Y:S01]  /*73b30*/  STL.64 [R1+0x4e8], R18 ;  /* 0x0004e81201007387 */ /* 0x000fe20000100a00 */
[----:B------:R-:W-:Y:S02]  /*73b40*/  IMAD.MOV.U32 R9, RZ, RZ, R6 ;  /* 0x000000ffff097224 */ /* 0x000fe400078e0006 */
[----:B------:R-:W-:-:S15]  /*73b50*/  IMAD.MOV.U32 R8, RZ, RZ, R7 ;  /* 0x000000ffff087224 */ /* 0x000fde00078e0007 */
        /* <DEDUP_REMOVED lines=12> */
[----:B---3--:R0:W-:Y:S04]  /*73c20*/  STL.64 [R1+0x5030], R6 ;  /* 0x0050300601007387 */ /* 0x0081e80000100a00 */
[----:B--2---:R-:W-:Y:S01]  /*73c30*/  STL.64 [R1+0x5028], R4 ;  /* 0x0050280401007387 */ /* 0x004fe20000100a00 */
[----:B0-----:R-:W-:-:S02]  /*73c40*/  IMAD.MOV.U32 R6, RZ, RZ, R9 ;  /* 0x000000ffff067224 */ /* 0x001fc400078e0009 */
[----:B------:R-:W-:Y:S02]  /*73c50*/  IMAD.MOV.U32 R7, RZ, RZ, R8 ;  /* 0x000000ffff077224 */ /* 0x000fe400078e0008 */
[----:B------:R-:W2:Y:S04]  /*73c60*/  LDL.LU R8, [R1+0x970] ;  /* 0x0009700001087983 */ /* 0x000ea80000300800 */
[----:B------:R-:W2:Y:S04]  /*73c70*/  LDL.LU R9, [R1+0x974] ;  /* 0x0009740001097983 */ /* 0x000ea80000300800 */
[----:B------:R-:W2:Y:S04]  /*73c80*/  LDL.LU R10, [R1+0x978] ;  /* 0x00097800010a7983 */ /* 0x000ea80000300800 */
[----:B------:R-:W2:Y:S04]  /*73c90*/  LDL.LU R11, [R1+0x97c] ;  /* 0x00097c00010b7983 */ /* 0x000ea80000300800 */
[----:B------:R0:W-:Y:S04]  /*73ca0*/  STL.64 [R1+0x5040], R6 ;  /* 0x0050400601007387 */ /* 0x0001e80000100a00 */
[----:B------:R-:W3:Y:S01]  /*73cb0*/  LDL.64 R26, [R1+0xf8] ;  /* 0x0000f800011a7983 */ /* 0x000ee20000100a00 */
[----:B0-----:R-:W-:-:S02]  /*73cc0*/  IMAD.MOV.U32 R6, RZ, RZ, R16 ;  /* 0x000000ffff067224 */ /* 0x001fc400078e0010 */
[----:B------:R-:W-:Y:S01]  /*73cd0*/  IMAD.MOV.U32 R7, RZ, RZ, R13 ;  /* 0x000000ffff077224 */ /* 0x000fe200078e000d */
[----:B---3--:R-:W-:Y:S04]  /*73ce0*/  STL.64 [R1+0x5090], R26 ;  /* 0x0050901a01007387 */ /* 0x008fe80000100a00 */
[----:B------:R0:W-:Y:S02]  /*73cf0*/  STL.64 [R1+0x5058], R6 ;  /* 0x0050580601007387 */ /* 0x0001e40000100a00 */
[----:B0-----:R-:W-:Y:S02]  /*73d00*/  IMAD.MOV.U32 R6, RZ, RZ, R12 ;  /* 0x000000ffff067224 */ /* 0x001fe400078e000c */
[----:B------:R-:W-:-:S05]  /*73d10*/  IMAD.MOV.U32 R7, RZ, RZ, R3 ;  /* 0x000000ffff077224 */ /* 0x000fca00078e0003 */
[----:B------:R0:W-:Y:S04]  /*73d20*/  STL.64 [R1+0x5070], R6 ;  /* 0x0050700601007387 */ /* 0x0001e80000100a00 */
[----:B------:R-:W3:Y:S04]  /*73d30*/  LDL.LU R4, [R1+0x9c0] ;  /* 0x0009c00001047983 */ /* 0x000ee80000300800 */
[----:B------:R-:W3:Y:S04]  /*73d40*/  LDL.LU R5, [R1+0x9c4] ;  /* 0x0009c40001057983 */ /* 0x000ee80000300800 */
[----:B0-----:R-:W4:Y:S04]  /*73d50*/  LDL.LU R6, [R1+0x9c8] ;  /* 0x0009c80001067983 */ /* 0x001f280000300800 */
[----:B------:R-:W4:Y:S04]  /*73d60*/  LDL.LU R7, [R1+0x9cc] ;  /* 0x0009cc0001077983 */ /* 0x000f280000300800 */
[----:B------:R-:W3:Y:S04]  /*73d70*/  LDL.LU R16, [R1+0x950] ;  /* 0x0009500001107983 */ /* 0x000ee80000300800 */
[----:B------:R-:W3:Y:S04]  /*73d80*/  LDL.LU R17, [R1+0x954] ;  /* 0x0009540001117983 */ /* 0x000ee80000300800 */
[----:B------:R-:W3:Y:S04]  /*73d90*/  LDL.LU R18, [R1+0x958] ;  /* 0x0009580001127983 */ /* 0x000ee80000300800 */
[----:B------:R-:W3:Y:S01]  /*73da0*/  LDL.LU R19, [R1+0x95c] ;  /* 0x00095c0001137983 */ /* 0x000ee20000300800 */
[C---:B--2---:R-:W-:Y:S03]  /*73db0*/  HMMA.16816.F32.BF16 R8, R20.reuse, R14, R8 ;  /* 0x0000000e1408723c */ /* 0x044fe60000041808 */
[----:B----4-:R-:W-:Y:S04]  /*73dc0*/  STL.64 [R1+0x5088], R6 ;  /* 0x0050880601007387 */ /* 0x010fe80000100a00 */
        /* <DEDUP_REMOVED lines=32> */
[----:B------:R-:W3:Y:S04]  /*73fd0*/  LDL.LU.64 R18, [R1+0x50b0] ;  /* 0x0050b00001127983 */ /* 0x000ee80000300a00 */
[----:B------:R-:W3:Y:S01]  /*73fe0*/  LDL.LU.64 R16, [R1+0x50a8] ;  /* 0x0050a80001107983 */ /* 0x000ee20000300a00 */
[----:B------:R-:W-:-:S02]  /*73ff0*/  IMAD.MOV.U32 R26, RZ, RZ, R2 ;  /* 0x000000ffff1a7224 */ /* 0x000fc400078e0002 */
[----:B------:R-:W-:Y:S01]  /*74000*/  IMAD.MOV.U32 R27, RZ, RZ, R0 ;  /* 0x000000ffff1b7224 */ /* 0x000fe200078e0000 */
[----:B------:R0:W-:Y:S04]  /*74010*/  STL.64 [R1+0x600], R20 ;  /* 0x0006001401007387 */ /* 0x0001e80000100a00 */
[----:B------:R1:W-:Y:S04]  /*74020*/  STL.64 [R1+0x608], R22 ;  /* 0x0006081601007387 */ /* 0x0003e80000100a00 */
[----:B0-----:R-:W4:Y:S04]  /*74030*/  LDL.LU R20, [R1+0xb20] ;  /* 0x000b200001147983 */ /* 0x001f280000300800 */
[----:B------:R-:W4:Y:S04]  /*74040*/  LDL.LU R21, [R1+0xb24] ;  /* 0x000b240001157983 */ /* 0x000f280000300800 */
[----:B-1----:R-:W4:Y:S04]  /*74050*/  LDL.LU R22, [R1+0xb28] ;  /* 0x000b280001167983 */ /* 0x002f280000300800 */
[----:B------:R-:W4:Y:S01]  /*74060*/  LDL.LU R23, [R1+0xb2c] ;  /* 0x000b2c0001177983 */ /* 0x000f220000300800 */
        /* <DEDUP_REMOVED lines=39> */
[C---:B--2---:R-:W-:Y:S08]  /*742e0*/  HMMA.16816.F32.BF16 R12, R16.reuse, R14, R4 ;  /* 0x0000000e100c723c */ /* 0x044ff00000041804 */
[----:B----4-:R-:W-:Y:S01]  /*742f0*/  HMMA.16816.F32.BF16 R16, R16, R10, R20 ;  /* 0x0000000a1010723c */ /* 0x010fe20000041814 */
[----:B------:R-:W2:Y:S04]  /*74300*/  LDL.LU.64 R6, [R1+0x5020] ;  /* 0x0050200001067983 */ /* 0x000ea80000300a00 */
[----:B------:R-:W2:Y:S06]  /*74310*/  LDL.LU.64 R4, [R1+0x5018] ;  /* 0x0050180001047983 */ /* 0x000eac0000300a00 */
[----:B------:R-:W-:Y:S04]  /*74320*/  STL.64 [R1+0x720], R12 ;  /* 0x0007200c01007387 */ /* 0x000fe80000100a00 */
[----:B------:R0:W-:Y:S04]  /*74330*/  STL.64 [R1+0x728], R14 ;  /* 0x0007280e01007387 */ /* 0x0001e80000100a00 */
[----:B0-----:R-:W3:Y:S04]  /*74340*/  LDL.LU.64 R14, [R1+0x5010] ;  /* 0x00501000010e7983 */ /* 0x001ee80000300a00 */
[----:B------:R-:W3:Y:S04]  /*74350*/  LDL.LU.64 R12, [R1+0x5008] ;  /* 0x00500800010c7983 */ /* 0x000ee80000300a00 */
[----:B------:R0:W-:Y:S04]  /*74360*/  STL.64 [R1+0x4fd8], R10 ;  /* 0x004fd80a01007387 */ /* 0x0001e80000100a00 */
[----:B0-----:R-:W3:Y:S04]  /*74370*/  LDL.64 R10, [R1+0x108] ;  /* 0x00010800010a7983 */ /* 0x001ee80000100a00 */
[----:B------:R-:W-:Y:S04]  /*74380*/  STL.64 [R1+0x710], R16 ;  /* 0x0007101001007387 */ /* 0x000fe80000100a00 */
[----:B------:R-:W-:Y:S04]  /*74390*/  STL.64 [R1+0x718], R18 ;  /* 0x0007181201007387 */ /* 0x000fe80000100a00 */
        /* <DEDUP_REMOVED lines=11> */
[----:B--2---:R-:W-:Y:S04]  /*74450*/  STL.64 [R1+0x4f70], R20 ;  /* 0x004f701401007387 */ /* 0x004fe80000100a00 */
[----:B------:R-:W2:Y:S04]  /*74460*/  LDL.LU.64 R18, [R1+0xa8] ;  /* 0x0000a80001127983 */ /* 0x000ea80000300a00 */
[----:B--2---:R0:W-:Y:S04]  /*74470*/  STL.64 [R1+0x4fc0], R18 ;  /* 0x004fc01201007387 */ /* 0x0041e80000100a00 */
[----:B------:R-:W3:Y:S04]  /*74480*/  LDL.LU R16, [R1+0xb10] ;  /* 0x000b100001107983 */ /* 0x000ee80000300800 */
[----:B------:R-:W3:Y:S04]  /*74490*/  LDL.LU R17, [R1+0xb14] ;  /* 0x000b140001117983 */ /* 0x000ee80000300800 */
[----:B0-----:R-:W3:Y:S04]  /*744a0*/  LDL.LU R18, [R1+0xb18] ;  /* 0x000b180001127983 */ /* 0x001ee80000300800 */
[----:B------:R-:W3:Y:S01]  /*744b0*/  LDL.LU R19, [R1+0xb1c] ;  /* 0x000b1c0001137983 */ /* 0x000ee20000300800 */
[----:B------:R-:W-:-:S02]  /*744c0*/  IMAD.MOV.U32 R22, RZ, RZ, R2 ;  /* 0x000000ffff167224 */ /* 0x000fc400078e0002 */
[----:B------:R-:W-:Y:S01]  /*744d0*/  IMAD.MOV.U32 R23, RZ, RZ, R0 ;  /* 0x000000ffff177224 */ /* 0x000fe200078e0000 */
[----:B---3--:R-:W-:-:S15]  /*744e0*/  HMMA.16816.F32.BF16 R16, R12, R10, R16 ;  /* 0x0000000a0c10723c */ /* 0x008fde0000041810 */
[----:B------:R-:W-:-:S04]  /*744f0*/  NOP ;  /* 0x0000000000007918 */ /* 0x000fc80000000000 */
[----:B------:R-:W-:Y:S04]  /*74500*/  STL.64 [R1+0x740], R16 ;  /* 0x0007401001007387 */ /* 0x000fe80000100a00 */
[----:B------:R0:W-:Y:S04]  /*74510*/  STL.64 [R1+0x748], R18 ;  /* 0x0007481201007387 */ /* 0x0001e80000100a00 */
[----:B0-----:R-:W2:Y:S01]  /*74520*/  LDL.64 R18, [R1+0xb8] ;  /* 0x0000b80001127983 */ /* 0x001ea20000100a00 */
[----:B------:R-:W-:Y:S03]  /*74530*/  HMMA.16816.F32.BF16 R4, R12, R22, R4 ;  /* 0x000000160c04723c */ /* 0x000fe60000041804 */
[----:B--2---:R-:W-:-:S15]  /*74540*/  STL.64 [R1+0x4fe0], R18 ;  /* 0x004fe01201007387 */ /* 0x004fde0000100a00 */
[----:B------:R-:W-:Y:S01]  /*74550*/  NOP ;  /* 0x0000000000007918 */ /* 0x000fe20000000000 */
        /* <DEDUP_REMOVED lines=8> */
[----:B------:R-:W2:Y:S04]  /*745e0*/  LDL.LU R18, [R1+0xad8] ;  /* 0x000ad80001127983 */ /* 0x000ea80000300800 */
[----:B------:R-:W2:Y:S04]  /*745f0*/  LDL.LU R19, [R1+0xadc] ;  /* 0x000adc0001137983 */ /* 0x000ea80000300800 */
[----:B--2---:R0:W-:Y:S04]  /*74600*/  STL.64 [R1+0x4ff0], R18 ;  /* 0x004ff01201007387 */ /* 0x0041e80000100a00 */
[----:B----4-:R1:W-:Y:S04]  /*74610*/  STL.64 [R1+0x4fe8], R16 ;  /* 0x004fe81001007387 */ /* 0x0103e80000100a00 */
[----:B0-----:R-:W2:Y:S01]  /*74620*/  LDL.64 R18, [R1+0xd8] ;  /* 0x0000d80001127983 */ /* 0x001ea20000100a00 */
[----:B------:R-:W-:-:S02]  /*74630*/  IMAD.MOV.U32 R2, RZ, RZ, R10 ;  /* 0x000000ffff027224 */ /* 0x000fc400078e000a */
[----:B------:R-:W-:Y:S01]  /*74640*/  IMAD.MOV.U32 R0, RZ, RZ, R11 ;  /* 0x000000ffff007224 */ /* 0x000fe200078e000b */
[----:B--2---:R0:W-:Y:S04]  /*74650*/  STL.64 [R1+0x5000], R18 ;  /* 0x0050001201007387 */ /* 0x0041e80000100a00 */
[----:B-1----:R-:W2:Y:S04]  /*74660*/  LDL.LU R16, [R1+0xaf0] ;  /* 0x000af00001107983 */ /* 0x002ea80000300800 */
[----:B------:R-:W2:Y:S04]  /*74670*/  LDL.LU R17, [R1+0xaf4] ;  /* 0x000af40001117983 */ /* 0x000ea80000300800 */
[----:B0-----:R-:W2:Y:S04]  /*74680*/  LDL.LU R18, [R1+0xaf8] ;  /* 0x000af80001127983 */ /* 0x001ea80000300800 */
[----:B------:R-:W2:Y:S04]  /*74690*/  LDL.LU R19, [R1+0xafc] ;  /* 0x000afc0001137983 */ /* 0x000ea80000300800 */
[----:B------:R-:W4:Y:S04]  /*746a0*/  LDL.64 R10, [R1+0xc8] ;  /* 0x0000c800010a7983 */ /* 0x000f280000100a00 */
[----:B----4-:R0:W-:Y:S04]  /*746b0*/  STL.64 [R1+0x4ff8], R10 ;  /* 0x004ff80a01007387 */ /* 0x0101e80000100a00 */
[----:B------:R-:W4:Y:S04]  /*746c0*/  LDL.LU R8, [R1+0xae0] ;  /* 0x000ae00001087983 */ /* 0x000f280000300800 */
[----:B------:R-:W4:Y:S04]  /*746d0*/  LDL.LU R9, [R1+0xae4] ;  /* 0x000ae40001097983 */ /* 0x000f280000300800 */
[----:B0-----:R-:W4:Y:S04]  /*746e0*/  LDL.LU R10, [R1+0xae8] ;  /* 0x000ae800010a7983 */ /* 0x001f280000300800 */
[----:B------:R-:W4:Y:S04]  /*746f0*/  LDL.LU R11, [R1+0xaec] ;  /* 0x000aec00010b7983 */ /* 0x000f280000300800 */
[----:B---3--:R-:W-:Y:S04]  /*74700*/  STL.64 [R1+0x4fb8], R6 ;  /* 0x004fb80601007387 */ /* 0x008fe80000100a00 */
[----:B------:R0:W-:Y:S04]  /*74710*/  STL.64 [R1+0x4fb0], R4 ;  /* 0x004fb00401007387 */ /* 0x0001e80000100a00 */
[----:B0-----:R-:W3:Y:S04]  /*74720*/  LDL.LU R4, [R1+0xa90] ;  /* 0x000a900001047983 */ /* 0x001ee80000300800 */
[----:B------:R-:W3:Y:S04]  /*74730*/  LDL.LU R5, [R1+0xa94] ;  /* 0x000a940001057983 */ /* 0x000ee80000300800 */
[----:B------:R-:W3:Y:S04]  /*74740*/  LDL.LU R6, [R1+0xa98] ;  /* 0x000a980001067983 */ /* 0x000ee80000300800 */
[----:B------:R-:W3:Y:S01]  /*74750*/  LDL.LU R7, [R1+0xa9c] ;  /* 0x000a9c0001077983 */ /* 0x000ee20000300800 */
[----:B--2---:R-:W-:Y:S03]  /*74760*/  HMMA.16816.F32.BF16 R16, R12, R26, R16 ;  /* 0x0000001a0c10723c */ /* 0x004fe60000041810 */
[----:B---3--:R-:W-:Y:S04]  /*74770*/  STL.64 [R1+0x4fd0], R6 ;  /* 0x004fd00601007387 */ /* 0x008fe80000100a00 */
[----:B------:R0:W-:Y:S04]  /*74780*/  STL.64 [R1+0x4fc8], R4 ;  /* 0x004fc80401007387 */ /* 0x0001e80000100a00 */
[----:B0-----:R-:W2:Y:S04]  /*74790*/  LDL.LU R4, [R1+0xac0] ;  /* 0x000ac00001047983 */ /* 0x001ea80000300800 */
[----:B------:R-:W2:Y:S04]  /*747a0*/  LDL.LU R5, [R1+0xac4] ;  /* 0x000ac40001057983 */ /* 0x000ea80000300800 */
[----:B------:R-:W2:Y:S04]  /*747b0*/  LDL.LU R6, [R1+0xac8] ;  /* 0x000ac80001067983 */ /* 0x000ea80000300800 */
[----:B------:R-:W2:Y:S04]  /*747c0*/  LDL.LU R7, [R1+0xacc] ;  /* 0x000acc0001077983 */ /* 0x000ea80000300800 */
[----:B------:R-:W-:Y:S04]  /*747d0*/  STL.64 [R1+0x4f88], R22 ;  /* 0x004f881601007387 */ /* 0x000fe80000100a00 */
[----:B------:R-:W-:Y:S04]  /*747e0*/  STL.64 [R1+0x780], R16 ;  /* 0x0007801001007387 */ /* 0x000fe80000100a00 */
[----:B------:R0:W-:Y:S04]  /*747f0*/  STL.64 [R1+0x788], R18 ;  /* 0x0007881201007387 */ /* 0x0001e80000100a00 */
[----:B0-----:R-:W4:Y:S04]  /*74800*/  LDL.LU.64 R18, [R1+0x5000] ;  /* 0x0050000001127983 */ /* 0x001f280000300a00 */
[----:B------:R0:W-:Y:S04]  /*74810*/  STL.64 [R1+0x4f80], R26 ;  /* 0x004f801a01007387 */ /* 0x0001e80000100a00 */
[----:B------:R-:W3:Y:S04]  /*74820*/  LDL.LU R24, [R1+0xa50] ;  /* 0x000a500001187983 */ /* 0x000ee80000300800 */
[----:B------:R-:W3:Y:S04]  /*74830*/  LDL.LU R25, [R1+0xa54] ;  /* 0x000a540001197983 */ /* 0x000ee80000300800 */
[----:B0-----:R-:W2:Y:S04]  /*74840*/  LDL.LU R26, [R1+0xa58] ;  /* 0x000a5800011a7983 */ /* 0x001ea80000300800 */
[----:B------:R-:W2:Y:S01]  /*74850*/  LDL.LU R27, [R1+0xa5c] ;  /* 0x000a5c00011b7983 */ /* 0x000ea20000300800 */
[----:B------:R-:W-:-:S02]  /*74860*/  IMAD.MOV.U32 R22, RZ, RZ, R2 ;  /* 0x000000ffff167224 */ /* 0x000fc400078e0002 */
[----:B------:R-:W-:Y:S01]  /*74870*/  IMAD.MOV.U32 R23, RZ, RZ, R0 ;  /* 0x000000ffff177224 */ /* 0x000fe200078e0000 */
[C---:B----4-:R-:W-:Y:S01]  /*74880*/  HMMA.16816.F32.BF16 R8, R12.reuse, R18, R8 ;  /* 0x000000120c08723c */ /* 0x050fe20000041808 */
[----:B------:R-:W-:Y:S02]  /*74890*/  IMAD.MOV.U32 R2, RZ, RZ, R18 ;  /* 0x000000ffff027224 */ /* 0x000fe400078e0012 */
[----:B------:R-:W-:Y:S01]  /*748a0*/  IMAD.MOV.U32 R0, RZ, RZ, R19 ;  /* 0x000000ffff007224 */ /* 0x000fe200078e0013 */
        /* <DEDUP_REMOVED lines=15> */
[----:B0-----:R-:W3:Y:S01]  /*749a0*/  LDL.LU.64 R18, [R1+0x4fe0] ;  /* 0x004fe00001127983 */ /* 0x001ee20000300a00 */
[----:B------:R-:W-:Y:S02]  /*749b0*/  IMAD.MOV.U32 R20, RZ, RZ, R10 ;  /* 0x000000ffff147224 */ /* 0x000fe400078e000a */
[----:B------:R-:W-:-:S02]  /*749c0*/  IMAD.MOV.U32 R9, RZ, RZ, R11 ;  /* 0x000000ffff097224 */ /* 0x000fc400078e000b */
[----:B------:R-:W4:Y:S01]  /*749d0*/  LDL.LU.64 R10, [R1+0x4fd8] ;  /* 0x004fd800010a7983 */ /* 0x000f220000300a00 */
        /* <DEDUP_REMOVED lines=18> */
[----:B0-----:R-:W3:Y:S04]  /*74b00*/  LDL.LU R18, [R1+0xa48] ;  /* 0x000a480001127983 */ /* 0x001ee80000300800 */
[----:B------:R-:W3:Y:S01]  /*74b10*/  LDL.LU R19, [R1+0xa4c] ;  /* 0x000a4c0001137983 */ /* 0x000ee20000300800 */
[----:B----4-:R-:W-:Y:S03]  /*74b20*/  HMMA.16816.F32.BF16 R12, R12, R10, R4 ;  /* 0x0000000a0c0c723c */ /* 0x010fe60000041804 */
[----:B------:R-:W2:Y:S04]  /*74b30*/  LDL.LU.64 R6, [R1+0x4fa8] ;  /* 0x004fa80001067983 */ /* 0x000ea80000300a00 */
[----:B------:R-:W2:Y:S04]  /*74b40*/  LDL.LU.64 R4, [R1+0x4fa0] ;  /* 0x004fa00001047983 */ /* 0x000ea80000300a00 */
[----:B------:R-:W-:Y:S08]  /*74b50*/  STL.64 [R1+0x4f40], R10 ;  /* 0x004f400a01007387 */ /* 0x000ff00000100a00 */
[----:B------:R-:W-:Y:S04]  /*74b60*/  STL.64 [R1+0x810], R12 ;  /* 0x0008100c01007387 */ /* 0x000fe80000100a00 */
[----:B------:R0:W-:Y:S02]  /*74b70*/  STL.64 [R1+0x818], R14 ;  /* 0x0008180e01007387 */ /* 0x0001e40000100a00 */
[----:B0-----:R-:W-:-:S02]  /*74b80*/  IMAD.MOV.U32 R14, RZ, RZ, R20 ;  /* 0x000000ffff0e7224 */ /* 0x001fc400078e0014 */
[----:B--2---:R-:W-:Y:S01]  /*74b90*/  HMMA.16816.F32.BF16 R20, R4, R22, R24 ;  /* 0x000000160414723c */ /* 0x004fe20000041818 */
[----:B------:R-:W2:Y:S04]  /*74ba0*/  LDL.LU.64 R26, [R1+0x4f98] ;  /* 0x004f9800011a7983 */ /* 0x000ea80000300a00 */
[----:B------:R-:W2:-:S14]  /*74bb0*/  LDL.LU.64 R24, [R1+0x4f90] ;  /* 0x004f900001187983 */ /* 0x000e9c0000300a00 */
[----:B------:R-:W-:Y:S04]  /*74bc0*/  STL.64 [R1+0x840], R20 ;  /* 0x0008401401007387 */ /* 0x000fe80000100a00 */
[----:B------:R0:W-:Y:S04]  /*74bd0*/  STL.64 [R1+0x848], R22 ;  /* 0x0008481601007387 */ /* 0x0001e80000100a00 */
[----:B0-----:R-:W2:Y:S02]  /*74be0*/  LDL.LU.64 R22, [R1+0x4f88] ;  /* 0x004f880001167983 */ /* 0x001ea40000300a00 */
[----:B--2---:R-:W-:Y:S02]  /*74bf0*/  HMMA.16816.F32.BF16 R20, R4, R22, R24 ;  /* 0x000000160414723c */ /* 0x004fe40000041818 */
[----:B------:R-:W3:Y:S01]  /*74c00*/  LDL.LU.64 R26, [R1+0x4f80] ;  /* 0x004f8000011a7983 */ /* 0x000ee20000300a00 */
[----:B------:R-:W-:-:S15]  /*74c10*/  IMAD.MOV.U32 R15, RZ, RZ, R9 ;  /* 0x000000ffff0f7224 */ /* 0x000fde00078e0009 */
[----:B------:R-:W-:Y:S01]  /*74c20*/  NOP ;  /* 0x0000000000007918 */ /* 0x000fe20000000000 */
[----:B------:R-:W-:Y:S04]  /*74c30*/  STL.64 [R1+0x890], R20 ;  /* 0x0008901401007387 */ /* 0x000fe80000100a00 */
[----:B------:R0:W-:Y:S04]  /*74c40*/  STL.64 [R1+0x898], R22 ;  /* 0x0008981601007387 */ /* 0x0001e80000100a00 */
[----:B0-----:R-:W2:Y:S04]  /*74c50*/  LDL.LU.64 R22, [R1+0x4f78] ;  /* 0x004f780001167983 */ /* 0x001ea80000300a00 */
[----:B------:R-:W2:Y:S01]  /*74c60*/  LDL.LU.64 R20, [R1+0x4f70] ;  /* 0x004f700001147983 */ /* 0x000ea20000300a00 */
[----:B---3--:R-:W-:-:S15]  /*74c70*/  HMMA.16816.F32.BF16 R16, R4, R26, R16 ;  /* 0x0000001a0410723c */ /* 0x008fde0000041810 */
[----:B------:R-:W-:-:S04]  /*74c80*/  NOP ;  /* 0x0000000000007918 */ /* 0x000fc80000000000 */
[----:B------:R-:W-:Y:S04]  /*74c90*/  STL.64 [R1+0x8b0], R16 ;  /* 0x0008b01001007387 */ /* 0x000fe80000100a00 */
[----:B------:R0:W-:Y:S02]  /*74ca0*/  STL.64 [R1+0x8b8], R18 ;  /* 0x0008b81201007387 */ /* 0x0001e40000100a00 */
[----:B0-----:R-:W-:Y:S02]  /*74cb0*/  IMAD.MOV.U32 R18, RZ, RZ, R8 ;  /* 0x000000ffff127224 */ /* 0x001fe400078e0008 */
[----:B------:R-:W3:Y:S04]  /*74cc0*/  LDL.LU R8, [R1+0xa00] ;  /* 0x000a000001087983 */ /* 0x000ee80000300800 */
        /* <DEDUP_REMOVED lines=9> */
[----:B------:R0:W-:Y:S02]  /*74d60*/  STL.64 [R1+0x4f00], R26 ;  /* 0x004f001a01007387 */ /* 0x0001e40000100a00 */
[----:B0-----:R-:W-:-:S02]  /*74d70*/  IMAD.MOV.U32 R26, RZ, RZ, R2 ;  /* 0x000000ffff1a7224 */ /* 0x001fc400078e0002 */
[----:B------:R-:W-:-:S07]  /*74d80*/  IMAD.MOV.U32 R27, RZ, RZ, R0 ;  /* 0x000000ffff1b7224 */ /* 0x000fce00078e0000 */
[----:B--2---:R-:W-:Y:S01]  /*74d90*/  HMMA.16816.F32.BF16 R24, R4, R26, R20 ;  /* 0x0000001a0418723c */ /* 0x004fe20000041814 */
[----:B------:R-:W2:Y:S04]  /*74da0*/  LDL.LU.64 R22, [R1+0x4f68] ;  /* 0x004f680001167983 */ /* 0x000ea80000300a00 */
[----:B------:R-:W2:-:S14]  /*74db0*/  LDL.LU.64 R20, [R1+0x4f60] ;  /* 0x004f600001147983 */ /* 0x000e9c0000300a00 */
[----:B------:R-:W-:Y:S04]  /*74dc0*/  STL.64 [R1+0x8d0], R24 ;  /* 0x0008d01801007387 */ /* 0x000fe80000100a00 */
[----:B------:R2:W-:Y:S02]  /*74dd0*/  STL.64 [R1+0x8d8], R26 ;  /* 0x0008d81a01007387 */ /* 0x0005e40000100a00 */
[----:B--2---:R-:W-:Y:S02]  /*74de0*/  HMMA.16816.F32.BF16 R24, R4, R14, R20 ;  /* 0x0000000e0418723c */ /* 0x004fe40000041814 */
[----:B------:R-:W2:-:S15]  /*74df0*/  LDL.LU R20, [R1+0x9d0] ;  /* 0x0009d00001147983 */ /* 0x000e9e0000300800 */
[----:B------:R-:W-:Y:S02]  /*74e00*/  NOP ;  /* 0x0000000000007918 */ /* 0x000fe40000000000 */
        /* <DEDUP_REMOVED lines=11> */
[----:B------:R-:W4:Y:S04]  /*74ec0*/  LDL.64 R26, [R1+0xf8] ;  /* 0x0000f800011a7983 */ /* 0x000f280000100a00 */
[----:B----4-:R0:W-:Y:S04]  /*74ed0*/  STL.64 [R1+0x4f18], R26 ;  /* 0x004f181a01007387 */ /* 0x0101e80000100a00 */
[----:B0-----:R-:W4:Y:S04]  /*74ee0*/  LDL.64 R26, [R1+0x108] ;  /* 0x00010800011a7983 */ /* 0x001f280000100a00 */
[----:B------:R0:W-:Y:S04]  /*74ef0*/  STL.64 [R1+0x4ed8], R14 ;  /* 0x004ed80e01007387 */ /* 0x0001e80000100a00 */
[----:B0-----:R-:W2:Y:S01]  /*74f00*/  LDL.64 R14, [R1+0xd8] ;  /* 0x0000d800010e7983 */ /* 0x001ea20000100a00 */
[----:B------:R-:W-:-:S03]  /*74f10*/  IMAD.MOV.U32 R19, RZ, RZ, R3 ;  /* 0x000000ffff137224 */ /* 0x000fc600078e0003 */
[----:B--2---:R0:W-:Y:S04]  /*74f20*/  STL.64 [R1+0x4ef8], R14 ;  /* 0x004ef80e01007387 */ /* 0x0041e80000100a00 */
        /* <DEDUP_REMOVED lines=41> */
[----:B------:R-:W4:Y:S04]  /*751c0*/  LDL.LU.64 R10, [R1+0x4f28] ;  /* 0x004f2800010a7983 */ /* 0x000f280000300a00 */
[----:B------:R-:W4:Y:S04]  /*751d0*/  LDL.LU.64 R8, [R1+0x4f20] ;  /* 0x004f200001087983 */ /* 0x000f280000300a00 */
[----:B------:R-:W-:Y:S04]  /*751e0*/  STL.64 [R1+0x9f0], R4 ;  /* 0x0009f00401007387 */ /* 0x000fe80000100a00 */
[----:B------:R0:W-:Y:S04]  /*751f0*/  STL.64 [R1+0x9f8], R6 ;  /* 0x0009f80601007387 */ /* 0x0001e80000100a00 */
[----:B0-----:R-:W3:Y:S01]  /*75200*/  LDL.LU.64 R6, [R1+0xb8] ;  /* 0x0000b80001067983 */ /* 0x001ee20000300a00 */
[----:B----4-:R-:W-:-:S15]  /*75210*/  HMMA.16816.F32.BF16 R20, R8, R26, R20 ;  /* 0x0000001a0814723c */ /* 0x010fde0000041814 */
[----:B------:R-:W-:-:S04]  /*75220*/  NOP ;  /* 0x0000000000007918 */ /* 0x000fc80000000000 */
[----:B------:R0:W-:Y:S04]  /*75230*/  STL.64 [R1+0xa90], R20 ;  /* 0x000a901401007387 */ /* 0x0001e80000100a00 */
[----:B------:R1:W-:Y:S01]  /*75240*/  STL.64 [R1+0xa98], R22 ;  /* 0x000a981601007387 */ /* 0x0003e20000100a00 */
[----:B0-----:R-:W-:Y:S02]  /*75250*/  IMAD.MOV.U32 R21, RZ, RZ, R26 ;  /* 0x000000ffff157224 */ /* 0x001fe400078e001a */
[----:B------:R-:W-:Y:S02]  /*75260*/  IMAD.MOV.U32 R20, RZ, RZ, R27 ;  /* 0x000000ffff147224 */ /* 0x000fe400078e001b */
[----:B------:R-:W4:Y:S04]  /*75270*/  LDL.LU.64 R26, [R1+0x4f18] ;  /* 0x004f1800011a7983 */ /* 0x000f280000300a00 */
[----:B------:R-:W-:Y:S01]  /*75280*/  STL [R1+0x4ea8], R21 ;  /* 0x004ea81501007387 */ /* 0x000fe20000100800 */
[----:B----4-:R-:W-:Y:S01]  /*75290*/  HMMA.16816.F32.BF16 R12, R8, R26, R12 ;  /* 0x0000001a080c723c */ /* 0x010fe2000004180c */
[----:B-1----:R-:W-:-:S02]  /*752a0*/  IMAD.MOV.U32 R23, RZ, RZ, R26 ;  /* 0x000000ffff177224 */ /* 0x002fc400078e001a */
[----:B------:R-:W-:-:S15]  /*752b0*/  IMAD.MOV.U32 R22, RZ, RZ, R27 ;  /* 0x000000ffff167224 */ /* 0x000fde00078e001b */
[----:B------:R-:W-:Y:S01]  /*752c0*/  NOP ;  /* 0x0000000000007918 */ /* 0x000fe20000000000 */
[----:B------:R-:W-:Y:S04]  /*752d0*/  STL.64 [R1+0xa80], R12 ;  /* 0x000a800c01007387 */ /* 0x000fe80000100a00 */
[----:B------:R0:W-:Y:S04]  /*752e0*/  STL.64 [R1+0xa88], R14 ;  /* 0x000a880e01007387 */ /* 0x0001e80000100a00 */
[----:B0-----:R-:W4:Y:S04]  /*752f0*/  LDL.LU.64 R14, [R1+0x4f10] ;  /* 0x004f1000010e7983 */ /* 0x001f280000300a00 */
[----:B------:R-:W4:Y:S04]  /*75300*/  LDL.LU.64 R12, [R1+0x4f08] ;  /* 0x004f0800010c7983 */ /* 0x000f280000300a00 */
[----:B------:R-:W4:Y:S02]  /*75310*/  LDL.LU.64 R26, [R1+0x4f00] ;  /* 0x004f0000011a7983 */ /* 0x000f240000300a00 */
[----:B----4-:R-:W-:-:S15]  /*75320*/  HMMA.16816.F32.BF16 R12, R8, R26, R12 ;  /* 0x0000001a080c723c */ /* 0x010fde000004180c */
[----:B------:R-:W-:-:S04]  /*75330*/  NOP ;  /* 0x0000000000007918 */ /* 0x000fc80000000000 */
[----:B------:R-:W-:Y:S04]  /*75340*/  STL.64 [R1+0xa70], R12 ;  /* 0x000a700c01007387 */ /* 0x000fe80000100a00 */
[----:B------:R0:W-:Y:S04]  /*75350*/  STL.64 [R1+0xa78], R14 ;  /* 0x000a780e01007387 */ /* 0x0001e80000100a00 */
[----:B0-----:R-:W2:Y:S01]  /*75360*/  LDL.LU.64 R14, [R1+0x4ef8] ;  /* 0x004ef800010e7983 */ /* 0x001ea20000300a00 */
[----:B------:R-:W-:Y:S02]  /*75370*/  IMAD.MOV.U32 R3, RZ, RZ, R26 ;  /* 0x000000ffff037224 */ /* 0x000fe400078e001a */
[----:B------:R-:W-:-:S02]  /*75380*/  IMAD.MOV.U32 R26, RZ, RZ, R27 ;  /* 0x000000ffff1a7224 */ /* 0x000fc400078e001b */
[----:B------:R-:W4:Y:S01]  /*75390*/  LDL.LU R27, [R1+0x4ef0] ;  /* 0x004ef000011b7983 */ /* 0x000f220000300800 */
        /* <DEDUP_REMOVED lines=9> */
[----:B------:R-:W-:Y:S04]  /*75430*/  STL.64 [R1+0x4eb8], R22 ;  /* 0x004eb81601007387 */ /* 0x000fe80000100a00 */
[----:B------:R0:W-:Y:S04]  /*75440*/  STL.64 [R1+0x4eb0], R20 ;  /* 0x004eb01401007387 */ /* 0x0001e80000100a00 */
[----:B0-----:R-:W3:Y:S04]  /*75450*/  LDL.LU R20, [R1+0xab0] ;  /* 0x000ab00001147983 */ /* 0x001ee80000300800 */
[----:B------:R-:W3:Y:S04]  /*75460*/  LDL.LU R21, [R1+0xab4] ;  /* 0x000ab40001157983 */ /* 0x000ee80000300800 */
[----:B------:R-:W4:Y:S04]  /*75470*/  LDL.LU R22, [R1+0xab8] ;  /* 0x000ab80001167983 */ /* 0x000f280000300800 */
[----:B------:R-:W4:Y:S01]  /*75480*/  LDL.LU R23, [R1+0xabc] ;  /* 0x000abc0001177983 */ /* 0x000f220000300800 */
[----:B--2---:R-:W-:Y:S03]  /*75490*/  HMMA.16816.F32.BF16 R12, R8, R14, R16 ;  /* 0x0000000e080c723c */ /* 0x004fe60000041810 */
[----:B------:R-:W2:Y:S04]  /*754a0*/  LDL.LU.64 R18, [R1+0x4ed0] ;  /* 0x004ed00001127983 */ /* 0x000ea80000300a00 */
[----:B------:R-:W2:-:S12]  /*754b0*/  LDL.LU.64 R16, [R1+0x4ec8] ;  /* 0x004ec80001107983 */ /* 0x000e980000300a00 */
[----:B------:R-:W-:Y:S04]  /*754c0*/  STL.64 [R1+0xa50], R12 ;  /* 0x000a500c01007387 */ /* 0x000fe80000100a00 */
[----:B------:R-:W-:Y:S01]  /*754d0*/  STL.64 [R1+0xa58], R14 ;  /* 0x000a580e01007387 */ /* 0x000fe20000100a00 */
[----:B---3--:R-:W-:Y:S02]  /*754e0*/  IMAD.MOV.U32 R0, RZ, RZ, R6 ;  /* 0x000000ffff007224 */ /* 0x008fe400078e0006 */
[----:B------:R-:W-:Y:S01]  /*754f0*/  IMAD.MOV.U32 R28, RZ, RZ, R7 ;  /* 0x000000ffff1c7224 */ /* 0x000fe200078e0007 */
[----:B----4-:R-:W-:Y:S01]  /*75500*/  LDSM.16.MT88.4 R12, [R27+UR5+0x14280] ;  /* 0x014280051b0c783b */ /* 0x010fe20008004200 */
[----:B--2---:R-:W-:Y:S03]  /*75510*/  HMMA.16816.F32.BF16 R16, R8, R6, R16 ;  /* 0x000000060810723c */ /* 0x004fe60000041810 */
[----:B------:R-:W0:-:S15]  /*75520*/  LDSM.16.MT88.4 R4, [R27+UR5+0x14300] ;  /* 0x014300051b04783b */ /* 0x000e1e0008004200 */
[----:B------:R-:W-:Y:S01]  /*75530*/  NOP ;  /* 0x0000000000007918 */ /* 0x000fe20000000000 */
[----:B------:R-:W-:Y:S04]  /*75540*/  STL.64 [R1+0xa40], R16 ;  /* 0x000a401001007387 */ /* 0x000fe80000100a00 */
[----:B------:R1:W-:Y:S04]  /*75550*/  STL.64 [R1+0xa48], R18 ;  /* 0x000a481201007387 */ /* 0x0003e80000100a00 */
[----:B-1----:R-:W2:Y:S04]  /*75560*/  LDL.LU.64 R18, [R1+0x4ec0] ;  /* 0x004ec00001127983 */ /* 0x002ea80000300a00 */
[----:B0-----:R0:W-:Y:S04]  /*75570*/  STL.64 [R1+0x4e28], R6 ;  /* 0x004e280601007387 */ /* 0x0011e80000100a00 */
[----:B------:R-:W-:Y:S04]  /*75580*/  STL.64 [R1+0x4e20], R4 ;  /* 0x004e200401007387 */ /* 0x000fe80000100a00 */
[----:B0-----:R-:W3:Y:S01]  /*75590*/  LDL.LU.64 R6, [R1+0x98] ;  /* 0x0000980001067983 */ /* 0x001ee20000300a00 */
[----:B--2---:R-:W-:Y:S01]  /*755a0*/  HMMA.16816.F32.BF16 R20, R8, R18, R20 ;  /* 0x000000120814723c */ /* 0x004fe20000041814 */
[----:B------:R-:W-:-:S02]  /*755b0*/  IMAD.MOV.U32 R25, RZ, RZ, R18 ;  /* 0x000000ffff197224 */ /* 0x000fc400078e0012 */
[----:B------:R-:W-:Y:S02]  /*755c0*/  IMAD.MOV.U32 R24, RZ, RZ, R19 ;  /* 0x000000ffff187224 */ /* 0x000fe400078e0013 */
[----:B------:R-:W0:-:S14]  /*755d0*/  LDSM.16.MT88.4 R16, [R27+UR5+0x14380] ;  /* 0x014380051b10783b */ /* 0x000e1c0008004200 */
[----:B------:R-:W-:Y:S04]  /*755e0*/  STL.64 [R1+0xab0], R20 ;  /* 0x000ab01401007387 */ /* 0x000fe80000100a00 */
[----:B------:R1:W-:Y:S04]  /*755f0*/  STL.64 [R1+0xab8], R22 ;  /* 0x000ab81601007387 */ /* 0x0003e80000100a00 */
[----:B-1----:R-:W2:Y:S04]  /*75600*/  LDL.LU.64 R22, [R1+0x4eb8] ;  /* 0x004eb80001167983 */ /* 0x002ea80000300a00 */
[----:B------:R-:W4:Y:S04]  /*75610*/  LDL.LU.64 R20, [R1+0x4eb0] ;  /* 0x004eb00001147983 */ /* 0x000f280000300a00 */
[----:B0-----:R-:W-:Y:S04]  /*75620*/  STL.64 [R1+0x4db0], R18 ;  /* 0x004db01201007387 */ /* 0x001fe80000100a00 */
[----:B------:R0:W-:Y:S04]  /*75630*/  STL.64 [R1+0x4da8], R16 ;  /* 0x004da81001007387 */ /* 0x0001e80000100a00 */
[----:B0-----:R-:W2:Y:S04]  /*75640*/  LDL.LU R16, [R1+0xaa0] ;  /* 0x000aa00001107983 */ /* 0x001ea80000300800 */
[----:B------:R-:W2:Y:S04]  /*75650*/  LDL.LU R17, [R1+0xaa4] ;  /* 0x000aa40001117983 */ /* 0x000ea80000300800 */
[----:B------:R-:W2:Y:S04]  /*75660*/  LDL.LU R18, [R1+0xaa8] ;  /* 0x000aa80001127983 */ /* 0x000ea80000300800 */
[----:B------:R-:W2:Y:S01]  /*75670*/  LDL.LU R19, [R1+0xaac] ;  /* 0x000aac0001137983 */ /* 0x000ea20000300800 */
[----:B------:R-:W0:Y:S03]  /*75680*/  S2R R27, SR_TID.X ;  /* 0x00000000001b7919 */ /* 0x000e260000002100 */
[----:B---3--:R-:W-:Y:S01]  /*75690*/  STL.64 [R1+0x4e38], R6 ;  /* 0x004e380601007387 */ /* 0x008fe20000100a00 */
[C---:B0-----:R-:W-:Y:S01]  /*756a0*/  IMAD.SHL.U32 R5, R27.reuse, 0x2, RZ ;  /* 0x000000021b057824 */ /* 0x041fe200078e00ff */
[----:B------:R-:W-:-:S05]  /*756b0*/  LOP3.LUT R27, R27, 0x7, RZ, 0xc0, !PT ;  /* 0x000000071b1b7812 */ /* 0x000fca00078ec0ff */
[----:B------:R-:W-:-:S05]  /*756c0*/  IMAD R27, R27, 0x110, RZ ;  /* 0x000001101b1b7824 */ /* 0x000fca00078e02ff */
[----:B------:R-:W-:-:S04]  /*756d0*/  LOP3.LUT R27, R27, 0x30, R5, 0x78, !PT ;  /* 0x000000301b1b7812 */ /* 0x000fc800078e7805 */
[----:B------:R-:W-:Y:S01]  /*756e0*/  LOP3.LUT R27, R27, 0x40, RZ, 0x3c, !PT ;  /* 0x000000401b1b7812 */ /* 0x000fe200078e3cff */
[----:B--2---:R-:W-:Y:S04]  /*756f0*/  HMMA.16816.F32.BF16 R8, R8, R6, R16 ;  /* 0x000000060808723c */ /* 0x004fe80000041810 */
[----:B------:R-:W0:-:S15]  /*75700*/  LDSM.16.M88.4 R16, [R27+UR5+0x20080] ;  /* 0x020080051b10783b */ /* 0x000e1e0008000200 */
[----:B------:R-:W-:Y:S04]  /*75710*/  STL.64 [R1+0xaa0], R8 ;  /* 0x000aa00801007387 */ /* 0x000fe80000100a00 */
[----:B------:R-:W-:Y:S04]  /*75720*/  STL.64 [R1+0xaa8], R10 ;  /* 0x000aa80a01007387 */ /* 0x000fe80000100a00 */
[----:B------:R-:W1:Y:S01]  /*75730*/  LDSM.16.MT88.4 R8, [R29+UR5+0x18000] ;  /* 0x018000051d08783b */ /* 0x000e620008004200 */
[----:B0-----:R-:W-:Y:S02]  /*75740*/  IMAD.MOV.U32 R5, RZ, RZ, R16 ;  /* 0x000000ffff057224 */ /* 0x001fe400078e0010 */
[----:B------:R-:W-:Y:S01]  /*75750*/  IMAD.MOV.U32 R4, RZ, RZ, R17 ;  /* 0x000000ffff047224 */ /* 0x000fe200078e0011 */
[----:B-1----:R-:W-:Y:S04]  /*75760*/  STL.64 [R1+0x4d00], R10 ;  /* 0x004d000a01007387 */ /* 0x002fe80000100a00 */
[----:B------:R-:W-:Y:S04]  /*75770*/  STL.64 [R1+0x4cf8], R8 ;  /* 0x004cf80801007387 */ /* 0x000fe80000100a00 */
[----:B------:R-:W-:Y:S04]  /*75780*/  STL.64 [R1+0x60], R16 ;  /* 0x0000601001007387 */ /* 0x000fe80000100a00 */
[----:B------:R-:W-:Y:S04]  /*75790*/  STL.64 [R1+0x68], R18 ;  /* 0x0000681201007387 */ /* 0x000fe80000100a00 */
[----:B------:R-:W0:Y:S04]  /*757a0*/  LDSM.16.M88.4 R16, [R27+UR5+0x20880] ;  /* 0x020880051b10783b */ /* 0x000e280008000200 */
[----:B------:R-:W1:Y:S04]  /*757b0*/  LDSM.16.M88.4 R8, [R27+UR5+0x21080] ;  /* 0x021080051b08783b */ /* 0x000e680008000200 */
[----:B------:R-:W-:Y:S04]  /*757c0*/  STL.64 [R1+0x4e48], R4 ;  /* 0x004e480401007387 */ /* 0x000fe80000100a00 */
[----:B------:R-:W2:Y:S04]  /*757d0*/  LDSM.16.M88.4 R4, [R27+UR5+0x21880] ;  /* 0x021880051b04783b */ /* 0x000ea80008000200 */
[----:B0-----:R-:W-:Y:S04]  /*757e0*/  STL.64 [R1+0x50], R16 ;  /* 0x0000501001007387 */ /* 0x001fe80000100a00 */
[----:B------:R-:W-:Y:S04]  /*757f0*/  STL.64 [R1+0x58], R18 ;  /* 0x0000581201007387 */ /* 0x000fe80000100a00 */
[----:B------:R-:W0:Y:S04]  /*75800*/  LDSM.16.M88.4 R16, [R27+UR5+0x22080] ;  /* 0x022080051b10783b */ /* 0x000e280008000200 */
[----:B-1----:R-:W-:Y:S04]  /*75810*/  STL.64 [R1+0x40], R8 ;  /* 0x0000400801007387 */ /* 0x002fe80000100a00 */
[----:B------:R-:W-:Y:S04]  /*75820*/  STL.64 [R1+0x48], R10 ;  /* 0x0000480a01007387 */ /* 0x000fe80000100a00 */
[----:B------:R-:W1:Y:S04]  /*75830*/  LDSM.16.M88.4 R8, [R27+UR5+0x22880] ;  /* 0x022880051b08783b */ /* 0x000e680008000200 */
[----:B--2---:R-:W-:Y:S04]  /*75840*/  STL.64 [R1+0x30], R4 ;  /* 0x0000300401007387 */ /* 0x004fe80000100a00 */
[----:B------:R4:W-:Y:S02]  /*75850*/  STL.64 [R1+0x38], R6 ;  /* 0x0000380601007387 */ /* 0x0009e40000100a00 */
[----:B----4-:R-:W-:-:S02]  /*75860*/  IMAD.MOV.U32 R6, RZ, RZ, R21 ;  /* 0x000000ffff067224 */ /* 0x010fc400078e0015 */
[----:B------:R-:W-:Y:S01]  /*75870*/  IMAD.MOV.U32 R7, RZ, RZ, R2 ;  /* 0x000000ffff077224 */ /* 0x000fe200078e0002 */
[----:B0-----:R-:W-:Y:S04]  /*75880*/  STL.64 [R1+0x20], R16 ;  /* 0x0000201001007387 */ /* 0x001fe80000100a00 */
[----:B------:R-:W-:Y:S04]  /*75890*/  STL.64 [R1+0x28], R18 ;  /* 0x0000281201007387 */ /* 0x000fe80000100a00 */
[----:B------:R-:W2:Y:S04]  /*758a0*/  LDL.LU R21, [R1+0x4ea8] ;  /* 0x004ea80001157983 */ /* 0x000ea80000300800 */
[----:B-1----:R-:W-:Y:S04]  /*758b0*/  STL.64 [R1+0x10], R8 ;  /* 0x0000100801007387 */ /* 0x002fe80000100a00 */
[----:B------:R-:W-:Y:S04]  /*758c0*/  STL.64 [R1+0x18], R10 ;  /* 0x0000180a01007387 */ /* 0x000fe80000100a00 */
[----:B------:R-:W3:Y:S04]  /*758d0*/  LDL.LU R2, [R1+0x4ea4] ;  /* 0x004ea40001027983 */ /* 0x000ee80000300800 */
[----:B------:R0:W-:Y:S02]  /*758e0*/  STL.64 [R1+0x4e58], R6 ;  /* 0x004e580601007387 */ /* 0x0001e40000100a00 */
[----:B0-----:R-:W-:-:S02]  /*758f0*/  IMAD.MOV.U32 R6, RZ, RZ, R3 ;  /* 0x000000ffff067224 */ /* 0x001fc400078e0003 */
[----:B------:R-:W-:Y:S01]  /*75900*/  IMAD.MOV.U32 R7, RZ, RZ, R26 ;  /* 0x000000ffff077224 */ /* 0x000fe200078e001a */
[----:B------:R-:W4:Y:S01]  /*75910*/  LDL.LU R3, [R1+0x4ea0] ;  /* 0x004ea00001037983 */ /* 0x000f220000300800 */
[----:B------:R-:W-:Y:S02]  /*75920*/  IMAD.MOV.U32 R10, RZ, RZ, R25 ;  /* 0x000000ffff0a7224 */ /* 0x000fe400078e0019 */
[----:B------:R-:W-:Y:S01]  /*75930*/  IMAD.MOV.U32 R11, RZ, RZ, R24 ;  /* 0x000000ffff0b7224 */ /* 0x000fe200078e0018 */
[----:B------:R0:W-:Y:S02]  /*75940*/  STL.64 [R1+0x4e70], R6 ;  /* 0x004e700601007387 */ /* 0x0001e40000100a00 */
[----:B0-----:R-:W-:Y:S02]  /*75950*/  IMAD.MOV.U32 R6, RZ, RZ, R23 ;  /* 0x000000ffff067224 */ /* 0x001fe400078e0017 */
[----:B------:R-:W-:-:S05]  /*75960*/  IMAD.MOV.U32 R7, RZ, RZ, R22 ;  /* 0x000000ffff077224 */ /* 0x000fca00078e0016 */
[----:B------:R-:W-:Y:S04]  /*75970*/  STL.64 [R1+0x4e88], R6 ;  /* 0x004e880601007387 */ /* 0x000fe80000100a00 */
        /* <DEDUP_REMOVED lines=18> */
[----:B------:R-:W-:Y:S02]  /*75aa0*/  IMAD.MOV.U32 R7, RZ, RZ, R20 ;  /* 0x000000ffff077224 */ /* 0x000fe400078e0014 */
[----:B------:R-:W0:Y:S04]  /*75ab0*/  LDSM.16.M88.4 R20, [R27+UR5+0x23080] ;  /* 0x023080051b14783b */ /* 0x000e280008000200 */
[----:B------:R-:W1:Y:S04]  /*75ac0*/  LDSM.16.M88.4 R24, [R27+UR5+0x23880] ;  /* 0x023880051b18783b */ /* 0x000e680008000200 */
[----:B--2---:R-:W-:Y:S04]  /*75ad0*/  STL.64 [R1+0x4e98], R10 ;  /* 0x004e980a01007387 */ /* 0x004fe80000100a00 */
[----:B------:R2:W-:Y:S04]  /*75ae0*/  STL.64 [R1+0x4e90], R8 ;  /* 0x004e900801007387 */ /* 0x0005e80000100a00 */
[----:B--2---:R-:W2:Y:S04]  /*75af0*/  LDL.LU R8, [R1+0xbe0] ;  /* 0x000be00001087983 */ /* 0x004ea80000300800 */
[----:B------:R-:W2:Y:S04]  /*75b00*/  LDL.LU R9, [R1+0xbe4] ;  /* 0x000be40001097983 */ /* 0x000ea80000300800 */
[----:B------:R-:W2:Y:S04]  /*75b10*/  LDL.LU R10, [R1+0xbe8] ;  /* 0x000be800010a7983 */ /* 0x000ea80000300800 */
[----:B------:R-:W2:Y:S04]  /*75b20*/  LDL.LU R11, [R1+0xbec] ;  /* 0x000bec00010b7983 */ /* 0x000ea80000300800 */
[----:B------:R-:W2:Y:S04]  /*75b30*/  LDL.LU R16, [R1+0xb90] ;  /* 0x000b900001107983 */ /* 0x000ea80000300800 */
[----:B0-----:R-:W-:Y:S04]  /*75b40*/  STL.64 [R1], R20 ;  /* 0x0000001401007387 */ /* 0x001fe80000100a00 */
[----:B------:R-:W-:Y:S04]  /*75b50*/  STL.64 [R1+0x8], R22 ;  /* 0x0000081601007387 */ /* 0x000fe80000100a00 */
[----:B------:R-:W0:Y:S04]  /*75b60*/  LDSM.16.MT88.4 R20, [R29+UR5+0x18080] ;  /* 0x018080051d14783b */ /* 0x000e280008004200 */
[----:B------:R-:W2:Y:S04]  /*75b70*/  LDL.LU R17, [R1+0xb94] ;  /* 0x000b940001117983 */ /* 0x000ea80000300800 */
[----:B------:R-:W2:Y:S04]  /*75b80*/  LDL.LU R18, [R1+0xb98] ;  /* 0x000b980001127983 */ /* 0x000ea80000300800 */
[----:B------:R-:W2:Y:S04]  /*75b90*/  LDL.LU R19, [R1+0xb9c] ;  /* 0x000b9c0001137983 */ /* 0x000ea80000300800 */
[----:B-1----:R-:W-:Y:S04]  /*75ba0*/  STL [R1+0x4474], R26 ;  /* 0x0044741a01007387 */ /* 0x002fe80000100800 */
[----:B------:R1:W-:Y:S04]  /*75bb0*/  STL [R1+0x4470], R27 ;  /* 0x0044701b01007387 */ /* 0x0003e80000100800 */
[----:B------:R-:W-:Y:S04]  /*75bc0*/  STL.64 [R1+0x4c98], R24 ;  /* 0x004c981801007387 */ /* 0x000fe80000100a00 */
[----:B-1----:R-:W2:Y:S04]  /*75bd0*/  LDL.LU.64 R26, [R1+0xc8] ;  /* 0x0000c800011a7983 */ /* 0x002ea80000300a00 */
[----:B0-----:R-:W-:Y:S04]  /*75be0*/  STL.64 [R1+0x4c90], R22 ;  /* 0x004c901601007387 */ /* 0x001fe80000100a00 */
[----:B------:R0:W-:Y:S04]  /*75bf0*/  STL.64 [R1+0x4c88], R20 ;  /* 0x004c881401007387 */ /* 0x0001e80000100a00 */
[----:B0-----:R-:W2:Y:S04]  /*75c00*/  LDL.LU R20, [R1+0xba0] ;  /* 0x000ba00001147983 */ /* 0x001ea80000300800 */
[----:B------:R-:W2:Y:S01]  /*75c10*/  LDL.LU R21, [R1+0xba4] ;  /* 0x000ba40001157983 */ /* 0x000ea20000300800 */
[----:B----4-:R-:W-:-:S02]  /*75c20*/  IMAD.MOV.U32 R22, RZ, RZ, R3 ;  /* 0x000000ffff167224 */ /* 0x010fc400078e0003 */
[----:B---3--:R-:W-:Y:S01]  /*75c30*/  IMAD.MOV.U32 R23, RZ, RZ, R2 ;  /* 0x000000ffff177224 */ /* 0x008fe200078e0002 */
[----:B--2---:R-:W-:Y:S01]  /*75c40*/  HMMA.16816.F32.BF16 R4, R12, R6, R8 ;  /* 0x000000060c04723c */ /* 0x004fe20000041808 */
[----:B------:R-:W2:Y:S04]  /*75c50*/  LDL.LU.64 R10, [R1+0x4e98] ;  /* 0x004e9800010a7983 */ /* 0x000ea80000300a00 */
[----:B------:R-:W2:-:S14]  /*75c60*/  LDL.LU.64 R8, [R1+0x4e90] ;  /* 0x004e900001087983 */ /* 0x000e9c0000300a00 */
[----:B------:R-:W-:Y:S01]  /*75c70*/  IMAD.MOV.U32 R3, RZ, RZ, R6 ;  /* 0x000000ffff037224 */ /* 0x000fe200078e0006 */
[----:B------:R2:W-:Y:S01]  /*75c80*/  STL.64 [R1+0xad0], R4 ;  /* 0x000ad00401007387 */ /* 0x0005e20000100a00 */
[----:B------:R-:W-:-:S03]  /*75c90*/  IMAD.MOV.U32 R2, RZ, RZ, R7 ;  /* 0x000000ffff027224 */ /* 0x000fc600078e0007 */
[----:B------:R-:W2:Y:S04]  /*75ca0*/  LDL.LU.64 R6, [R1+0x4e88] ;  /* 0x004e880001067983 */ /* 0x000ea80000300a00 */
[----:B------:R-:W-:Y:S04]  /*75cb0*/  STL [R1+0x46d4], R2 ;  /* 0x0046d40201007387 */ /* 0x000fe80000100800 */
[----:B------:R-:W-:Y:S01]  /*75cc0*/  STL [R1+0x46d0], R3 ;  /* 0x0046d00301007387 */ /* 0x000fe20000100800 */
        /* <DEDUP_REMOVED lines=9> */
[----:B------:R-:W-:Y:S01]  /*75d60*/  IMAD.MOV.U32 R2, RZ, RZ, R6 ;  /* 0x000000ffff027224 */ /* 0x000fe200078e0006 */
[----:B------:R2:W-:Y:S01]  /*75d70*/  STL.64 [R1+0xc10], R4 ;  /* 0x000c100401007387 */ /* 0x0005e20000100a00 */
[----:B------:R-:W-:-:S03]  /*75d80*/  IMAD.MOV.U32 R3, RZ, RZ, R7 ;  /* 0x000000ffff037224 */ /* 0x000fc600078e0007 */
[----:B------:R-:W2:Y:S04]  /*75d90*/  LDL.LU.64 R6, [R1+0x4e58] ;  /* 0x004e580001067983 */ /* 0x000ea80000300a00 */
[----:B------:R-:W-:Y:S04]  /*75da0*/  STL [R1+0x4728], R3 ;  /* 0x0047280301007387 */ /* 0x000fe80000100800 */
[----:B------:R-:W-:Y:S01]  /*75db0*/  STL [R1+0x46e0], R2 ;  /* 0x0046e00201007387 */ /* 0x000fe20000100800 */
[----:B--2---:R-:W-:Y:S03]  /*75dc0*/  HMMA.16816.F32.BF16 R4, R12, R6, R8 ;  /* 0x000000060c04723c */ /* 0x004fe60000041808 */
[----:B------:R-:W2:-:S15]  /*75dd0*/  LDL.LU.64 R10, [R1+0x4e50] ;  /* 0x004e5000010a7983 */ /* 0x000e9e0000300a00 */
[----:B------:R-:W-:Y:S01]  /*75de0*/  NOP ;  /* 0x0000000000007918 */ /* 0x000fe20000000000 */
[----:B------:R0:W-:Y:S04]  /*75df0*/  STL.64 [R1+0xc00], R4 ;  /* 0x000c000401007387 */ /* 0x0001e80000100a00 */
[----:B------:R-:W-:Y:S04]  /*75e00*/  STL.64 [R1+0xc08], R6 ;  /* 0x000c080601007387 */ /* 0x000fe80000100a00 */
[----:B0-----:R-:W3:Y:S01]  /*75e10*/  LDL.LU.64 R4, [R1+0x4e48] ;  /* 0x004e480001047983 */ /* 0x001ee20000300a00 */
[----:B------:R-:W-:-:S15]  /*75e20*/  HMMA.16816.F32.BF16 R20, R12, R26, R20 ;  /* 0x0000001a0c14723c */ /* 0x000fde0000041814 */
[----:B------:R-:W-:-:S04]  /*75e30*/  NOP ;  /* 0x0000000000007918 */ /* 0x000fc80000000000 */
[----:B------:R0:W-:Y:S04]  /*75e40*/  STL.64 [R1+0xbf0], R20 ;  /* 0x000bf01401007387 */ /* 0x0001e80000100a00 */
[----:B------:R1:W-:Y:S01]  /*75e50*/  STL.64 [R1+0xbf8], R22 ;  /* 0x000bf81601007387 */ /* 0x0003e20000100a00 */
[----:B---3--:R-:W-:Y:S02]  /*75e60*/  IMAD.MOV.U32 R24, RZ, RZ, R5 ;  /* 0x000000ffff187224 */ /* 0x008fe400078e0005 */
[----:B------:R-:W-:-:S05]  /*75e70*/  IMAD.MOV.U32 R25, RZ, RZ, R4 ;  /* 0x000000ffff197224 */ /* 0x000fca00078e0004 */
[----:B------:R-:W-:Y:S04]  /*75e80*/  STL.64 [R1+0x4d08], R24 ;  /* 0x004d081801007387 */ /* 0x000fe80000100a00 */
[----:B0-----:R-:W3:Y:S04]  /*75e90*/  LDL.LU R20, [R1+0x540] ;  /* 0x0005400001147983 */ /* 0x001ee80000300800 */
[----:B------:R-:W3:Y:S04]  /*75ea0*/  LDL.LU R21, [R1+0x544] ;  /* 0x0005440001157983 */ /* 0x000ee80000300800 */
[----:B-1----:R-:W4:Y:S04]  /*75eb0*/  LDL.LU R22, [R1+0x548] ;  /* 0x0005480001167983 */ /* 0x002f280000300800 */
[----:B------:R-:W4:Y:S01]  /*75ec0*/  LDL.LU R23, [R1+0x54c] ;  /* 0x00054c0001177983 */ /* 0x000f220000300800 */
[----:B------:R-:W-:-:S02]  /*75ed0*/  IMAD.MOV.U32 R8, RZ, RZ, R26 ;  /* 0x000000ffff087224 */ /* 0x000fc400078e001a */
[----:B------:R-:W-:Y:S01]  /*75ee0*/  IMAD.MOV.U32 R2, RZ, RZ, R27 ;  /* 0x000000ffff027224 */ /* 0x000fe200078e001b */
[----:B----4-:R0:W-:Y:S02]  /*75ef0*/  STL.64 [R1+0x4d18], R22 ;  /* 0x004d181601007387 */ /* 0x0101e40000100a00 */
[----:B0-----:R-:W-:Y:S02]  /*75f00*/  IMAD.MOV.U32 R22, RZ, RZ, R0 ;  /* 0x000000ffff167224 */ /* 0x001fe400078e0000 */
[----:B------:R-:W-:-:S07]  /*75f10*/  IMAD.MOV.U32 R23, RZ, RZ, R28 ;  /* 0x000000ffff177224 */ /* 0x000fce00078e001c */
[----:B------:R-:W-:Y:S01]  /*75f20*/  HMMA.16816.F32.BF16 R4, R12, R22, R16 ;  /* 0x000000160c04723c */ /* 0x000fe20000041810 */
[----:B---3--:R-:W-:Y:S04]  /*75f30*/  STL.64 [R1+0x4d10], R20 ;  /* 0x004d101401007387 */ /* 0x008fe80000100a00 */
[----:B------:R-:W3:Y:S04]  /*75f40*/  LDL.LU R0, [R1+0x4e44] ;  /* 0x004e440001007983 */ /* 0x000ee80000300800 */
[----:B------:R-:W4:Y:S10]  /*75f50*/  LDL.LU R28, [R1+0x4e40] ;  /* 0x004e4000011c7983 */ /* 0x000f340000300800 */
[----:B------:R-:W-:Y:S04]  /*75f60*/  STL.64 [R1+0xbe0], R4 ;  /* 0x000be00401007387 */ /* 0x000fe80000100a00 */
[----:B------:R-:W-:Y:S04]  /*75f70*/  STL [R1+0xbe8], R6 ;  /* 0x000be80601007387 */ /* 0x000fe80000100800 */
[----:B------:R-:W-:Y:S04]  /*75f80*/  STL.64 [R1+0x4dc0], R22 ;  /* 0x004dc01601007387 */ /* 0x000fe80000100a00 */
        /* <DEDUP_REMOVED lines=9> */
[----:B------:R-:W-:Y:S04]  /*76020*/  STL.64 [R1+0x4dc8], R16 ;  /* 0x004dc81001007387 */ /* 0x000fe80000100a00 */
[----:B0-----:R-:W2:Y:S01]  /*76030*/  LDL.LU.64 R18, [R1+0xd8] ;  /* 0x0000d80001127983 */ /* 0x001ea20000300a00 */
[----:B------:R-:W-:-:S03]  /*76040*/  IMAD.MOV.U32 R3, RZ, RZ, R7 ;  /* 0x000000ffff037224 */ /* 0x000fc600078e0007 */
[----:B--2---:R0:W-:Y:S04]  /*76050*/  STL.64 [R1+0x4de8], R18 ;  /* 0x004de81201007387 */ /* 0x0041e80000100a00 */
        /* <DEDUP_REMOVED lines=8> */
[----:B0-----:R-:W2:Y:S04]  /*760e0*/  LDL.LU.64 R18, [R1+0xe8] ;  /* 0x0000e80001127983 */ /* 0x001ea80000300a00 */
[----:B--2---:R0:W-:Y:S04]  /*760f0*/  STL.64 [R1+0x4df0], R18 ;  /* 0x004df01201007387 */ /* 0x0041e80000100a00 */
[----:B0-----:R-:W2:Y:S04]  /*76100*/  LDL.LU.64 R18, [R1+0xf8] ;  /* 0x0000f80001127983 */ /* 0x001ea80000300a00 */
[----:B--2---:R0:W-:Y:S04]  /*76110*/  STL.64 [R1+0x4e08], R18 ;  /* 0x004e081201007387 */ /* 0x0041e80000100a00 */
[----:B0-----:R-:W2:Y:S04]  /*76120*/  LDL.LU.64 R18, [R1+0x108] ;  /* 0x0001080001127983 */ /* 0x001ea80000300a00 */
[----:B--2---:R0:W-:Y:S04]  /*76130*/  STL.64 [R1+0x4e30], R18 ;  /* 0x004e301201007387 */ /* 0x0041e80000100a00 */
        /* <DEDUP_REMOVED lines=30> */
[----:B------:R-:W-:Y:S04]  /*76320*/  STL.64 [R1+0x4d30], R24 ;  /* 0x004d301801007387 */ /* 0x000fe80000100a00 */
[----:B------:R-:W-:Y:S04]  /*76330*/  STL [R1+0x472c], R3 ;  /* 0x00472c0301007387 */ /* 0x000fe80000100800 */
[----:B------:R-:W-:Y:S04]  /*76340*/  STL.64 [R1+0xbd0], R4 ;  /* 0x000bd00401007387 */ /* 0x000fe80000100a00 */
[----:B------:R0:W-:Y:S04]  /*76350*/  STL.64 [R1+0xbd8], R6 ;  /* 0x000bd80601007387 */ /* 0x0001e80000100a00 */
[----:B0-----:R-:W2:Y:S01]  /*76360*/  LDL.LU.64 R6, [R1+0x4e38] ;  /* 0x004e380001067983 */ /* 0x001ea20000300a00 */
[----:B------:R-:W-:-:S02]  /*76370*/  IMAD.MOV.U32 R26, RZ, RZ, R8 ;  /* 0x000000ffff1a7224 */ /* 0x000fc400078e0008 */
[----:B------:R-:W-:Y:S01]  /*76380*/  IMAD.MOV.U32 R27, RZ, RZ, R2 ;  /* 0x000000ffff1b7224 */ /* 0x000fe200078e0002 */
[----:B--2---:R-:W-:Y:S01]  /*76390*/  HMMA.16816.F32.BF16 R12, R12, R6, R16 ;  /* 0x000000060c0c723c */ /* 0x004fe20000041810 */
[----:B------:R-:W2:Y:S01]  /*763a0*/  LDL.LU.64 R18, [R1+0x4e30] ;  /* 0x004e300001127983 */ /* 0x000ea20000300a00 */
[----:B------:R-:W-:Y:S02]  /*763b0*/  IMAD.MOV.U32 R8, RZ, RZ, R6 ;  /* 0x000000ffff087224 */ /* 0x000fe400078e0006 */
[----:B------:R-:W-:Y:S02]  /*763c0*/  IMAD.MOV.U32 R2, RZ, RZ, R7 ;  /* 0x000000ffff027224 */ /* 0x000fe400078e0007 */
[----:B------:R-:W2:Y:S04]  /*763d0*/  LDL.LU.64 R6, [R1+0x4e28] ;  /* 0x004e280001067983 */ /* 0x000ea80000300a00 */
[----:B------:R-:W2:Y:S09]  /*763e0*/  LDL.LU.64 R4, [R1+0x4e20] ;  /* 0x004e200001047983 */ /* 0x000eb20000300a00 */
[----:B------:R-:W-:Y:S04]  /*763f0*/  STL.64 [R1+0xbc0], R12 ;  /* 0x000bc00c01007387 */ /* 0x000fe80000100a00 */
[----:B------:R0:W-:Y:S01]  /*76400*/  STL [R1+0xbcc], R15 ;  /* 0x000bcc0f01007387 */ /* 0x0001e20000100800 */
[----:B------:R-:W-:-:S02]  /*76410*/  IMAD.MOV.U32 R3, RZ, RZ, R14 ;  /* 0x000000ffff037224 */ /* 0x000fc400078e000e */
[----:B------:R-:W-:Y:S02]  /*76420*/  IMAD.MOV.U32 R14, RZ, RZ, R8 ;  /* 0x000000ffff0e7224 */ /* 0x000fe400078e0008 */
[----:B0-----:R-:W-:-:S05]  /*76430*/  IMAD.MOV.U32 R15, RZ, RZ, R2 ;  /* 0x000000ffff0f7224 */ /* 0x001fca00078e0002 */
[----:B------:R0:W-:Y:S04]  /*76440*/  STL.64 [R1+0x4db8], R14 ;  /* 0x004db80e01007387 */ /* 0x0001e80000100a00 */
[----:B------:R-:W3:Y:S04]  /*76450*/  LDL.LU R12, [R1+0x850] ;  /* 0x00085000010c7983 */ /* 0x000ee80000300800 */
[----:B------:R-:W3:Y:S04]  /*76460*/  LDL.LU R13, [R1+0x854] ;  /* 0x00085400010d7983 */ /* 0x000ee80000300800 */
[----:B0-----:R-:W3:Y:S04]  /*76470*/  LDL.LU R14, [R1+0x858] ;  /* 0x00085800010e7983 */ /* 0x001ee80000300800 */
[----:B------:R-:W3:Y:S04]  /*76480*/  LDL.LU R15, [R1+0x85c] ;  /* 0x00085c00010f7983 */ /* 0x000ee80000300800 */
        /* <DEDUP_REMOVED lines=19> */
[----:B---3--:R-:W-:-:S15]  /*765c0*/  HMMA.16816.F32.BF16 R12, R4, R18, R12 ;  /* 0x00000012040c723c */ /* 0x008fde000004180c */
[----:B------:R-:W-:-:S04]  /*765d0*/  NOP ;  /* 0x0000000000007918 */ /* 0x000fc80000000000 */
[----:B------:R0:W-:Y:S04]  /*765e0*/  STL.64 [R1+0xb90], R12 ;  /* 0x000b900c01007387 */ /* 0x0001e80000100a00 */
[----:B------:R-:W-:Y:S01]  /*765f0*/  STL.64 [R1+0xb98], R14 ;  /* 0x000b980e01007387 */ /* 0x000fe20000100a00 */
[----:B0-----:R-:W-:Y:S02]  /*76600*/  IMAD.MOV.U32 R13, RZ, RZ, R18 ;  /* 0x000000ffff0d7224 */ /* 0x001fe400078e0012 */
[----:B------:R-:W-:Y:S02]  /*76610*/  IMAD.MOV.U32 R12, RZ, RZ, R19 ;  /* 0x000000ffff0c7224 */ /* 0x000fe400078e0013 */
        /* <DEDUP_REMOVED lines=9> */
[----:B------:R-:W3:Y:S04]  /*766b0*/  LDL.LU.64 R18, [R1+0x4dd0] ;  /* 0x004dd00001127983 */ /* 0x000ee80000300a00 */
[----:B------:R-:W3:Y:S01]  /*766c0*/  LDL.LU.64 R16, [R1+0x4dc8] ;  /* 0x004dc80001107983 */ /* 0x000ee20000300a00 */
[----:B--2---:R-:W-:-:S15]  /*766d0*/  HMMA.16816.F32.BF16 R20, R4, R26, R20 ;  /* 0x0000001a0414723c */ /* 0x004fde0000041814 */
[----:B------:R-:W-:-:S04]  /*766e0*/  NOP ;  /* 0x0000000000007918 */ /* 0x000fc80000000000 */
[----:B------:R-:W-:Y:S04]  /*766f0*/  STL.64 [R1+0xb70], R20 ;  /* 0x000b701401007387 */ /* 0x000fe80000100a00 */
[----:B------:R0:W-:Y:S04]  /*76700*/  STL.64 [R1+0xb78], R22 ;  /* 0x000b781601007387 */ /* 0x0001e80000100a00 */
[----:B0-----:R-:W3:Y:S04]  /*76710*/  LDL.LU.64 R22, [R1+0x4dc0] ;  /* 0x004dc00001167983 */ /* 0x001ee80000300a00 */
[----:B------:R0:W-:Y:S02]  /*76720*/  STL.64 [R1+0x4d48], R26 ;  /* 0x004d481a01007387 */ /* 0x0001e40000100a00 */
[----:B0-----:R-:W-:-:S02]  /*76730*/  IMAD.MOV.U32 R26, RZ, RZ, R15 ;  /* 0x000000ffff1a7224 */ /* 0x001fc400078e000f */
[----:B------:R-:W-:-:S05]  /*76740*/  IMAD.MOV.U32 R27, RZ, RZ, R14 ;  /* 0x000000ffff1b7224 */ /* 0x000fca00078e000e */
[----:B------:R0:W-:Y:S02]  /*76750*/  STL.64 [R1+0x4d60], R26 ;  /* 0x004d601a01007387 */ /* 0x0001e40000100a00 */
[----:B0-----:R-:W-:Y:S02]  /*76760*/  IMAD.MOV.U32 R26, RZ, RZ, R13 ;  /* 0x000000ffff1a7224 */ /* 0x001fe400078e000d */
[----:B------:R-:W-:-:S05]  /*76770*/  IMAD.MOV.U32 R27, RZ, RZ, R12 ;  /* 0x000000ffff1b7224 */ /* 0x000fca00078e000c */
[----:B------:R0:W-:Y:S02]  /*76780*/  STL.64 [R1+0x4d78], R26 ;  /* 0x004d781a01007387 */ /* 0x0001e40000100a00 */
[----:B0-----:R-:W-:Y:S02]  /*76790*/  IMAD.MOV.U32 R26, RZ, RZ, R9 ;  /* 0x000000ffff1a7224 */ /* 0x001fe400078e0009 */
[----:B------:R-:W-:-:S05]  /*767a0*/  IMAD.MOV.U32 R27, RZ, RZ, R8 ;  /* 0x000000ffff1b7224 */ /* 0x000fca00078e0008 */
[----:B------:R-:W-:Y:S01]  /*767b0*/  STL.64 [R1+0x4d90], R26 ;  /* 0x004d901a01007387 */ /* 0x000fe20000100a00 */
[----:B---3--:R-:W-:-:S15]  /*767c0*/  HMMA.16816.F32.BF16 R12, R4, R22, R16 ;  /* 0x00000016040c723c */ /* 0x008fde0000041810 */
[----:B------:R-:W-:-:S04]  /*767d0*/  NOP ;  /* 0x0000000000007918 */ /* 0x000fc80000000000 */
[----:B------:R0:W-:Y:S04]  /*767e0*/  STL.64 [R1+0xb60], R12 ;  /* 0x000b600c01007387 */ /* 0x0001e80000100a00 */
[----:B------:R1:W-:Y:S04]  /*767f0*/  STL.64 [R1+0xb68], R14 ;  /* 0x000b680e01007387 */ /* 0x0003e80000100a00 */
[----:B0-----:R-:W2:Y:S04]  /*76800*/  LDL.LU R12, [R1+0x770] ;  /* 0x00077000010c7983 */ /* 0x001ea80000300800 */
[----:B------:R-:W2:Y:S04]  /*76810*/  LDL.LU R13, [R1+0x774] ;  /* 0x00077400010d7983 */ /* 0x000ea80000300800 */
[----:B-1----:R-:W2:Y:S04]  /*76820*/  LDL.LU R14, [R1+0x778] ;  /* 0x00077800010e7983 */ /* 0x002ea80000300800 */
[----:B------:R-:W2:Y:S04]  /*76830*/  LDL.LU R15, [R1+0x77c] ;  /* 0x00077c00010f7983 */ /* 0x000ea80000300800 */
        /* <DEDUP_REMOVED lines=38> */
[----:B------:R-:W2:Y:S04]  /*76aa0*/  LDL.LU.64 R18, [R1+0x4db0] ;  /* 0x004db00001127983 */ /* 0x000ea80000300a00 */
[----:B------:R-:W2:-:S13]  /*76ab0*/  LDL.LU.64 R16, [R1+0x4da8] ;  /* 0x004da80001107983 */ /* 0x000e9a0000300a00 */
[----:B------:R0:W-:Y:S04]  /*76ac0*/  STL.64 [R1+0xb40], R4 ;  /* 0x000b400401007387 */ /* 0x0001e80000100a00 */
[----:B------:R4:W-:Y:S04]  /*76ad0*/  STL.64 [R1+0xb48], R6 ;  /* 0x000b480601007387 */ /* 0x0009e80000100a00 */
[----:B0-----:R-:W3:Y:S01]  /*76ae0*/  LDL.64 R4, [R1+0x30] ;  /* 0x0000300001047983 */ /* 0x001ee20000100a00 */
[----:B------:R-:W-:Y:S02]  /*76af0*/  IMAD.MOV.U32 R26, RZ, RZ, R3 ;  /* 0x000000ffff1a7224 */ /* 0x000fe400078e0003 */
[----:B------:R-:W-:-:S02]  /*76b00*/  IMAD.MOV.U32 R27, RZ, RZ, R2 ;  /* 0x000000ffff1b7224 */ /* 0x000fc400078e0002 */
[----:B----4-:R-:W-:-:S05]  /*76b10*/  IMAD.MOV.U32 R6, RZ, RZ, R28 ;  /* 0x000000ffff067224 */ /* 0x010fca00078e001c */
[----:B--2---:R-:W-:-:S15]  /*76b20*/  HMMA.16816.F32.BF16 R24, R16, R26, R20 ;  /* 0x0000001a1018723c */ /* 0x004fde0000041814 */
[----:B------:R-:W-:-:S04]  /*76b30*/  NOP ;  /* 0x0000000000007918 */ /* 0x000fc80000000000 */
[----:B------:R-:W-:Y:S01]  /*76b40*/  IMAD.MOV.U32 R28, RZ, RZ, R27 ;  /* 0x000000ffff1c7224 */ /* 0x000fe200078e001b */
[----:B---3--:R0:W-:Y:S04]  /*76b50*/  STL.64 [R1+0x4cd8], R4 ;  /* 0x004cd80401007387 */ /* 0x0081e80000100a00 */
[----:B0-----:R-:W2:Y:S04]  /*76b60*/  LDL.LU R4, [R1+0x550] ;  /* 0x0005500001047983 */ /* 0x001ea80000300800 */
[----:B------:R-:W2:Y:S04]  /*76b70*/  LDL.LU R5, [R1+0x554] ;  /* 0x0005540001057983 */ /* 0x000ea80000300800 */
[----:B------:R-:W3:Y:S04]  /*76b80*/  LDL.LU.64 R22, [R1+0x4da0] ;  /* 0x004da00001167983 */ /* 0x000ee80000300a00 */
[----:B------:R-:W3:Y:S04]  /*76b90*/  LDL.LU.64 R20, [R1+0x4d98] ;  /* 0x004d980001147983 */ /* 0x000ee80000300a00 */
[----:B------:R-:W-:Y:S04]  /*76ba0*/  STL.64 [R1+0xb30], R24 ;  /* 0x000b301801007387 */ /* 0x000fe80000100a00 */
[----:B------:R0:W-:Y:S04]  /*76bb0*/  STL [R1+0xb38], R26 ;  /* 0x000b381a01007387 */ /* 0x0001e80000100800 */
[----:B0-----:R-:W3:Y:S04]  /*76bc0*/  LDL.LU.64 R26, [R1+0x4d90] ;  /* 0x004d9000011a7983 */ /* 0x001ee80000300a00 */
[----:B------:R-:W-:Y:S01]  /*76bd0*/  STL [R1+0x45f0], R28 ;  /* 0x0045f01c01007387 */ /* 0x000fe20000100800 */
[----:B---3--:R-:W-:Y:S03]  /*76be0*/  HMMA.16816.F32.BF16 R24, R16, R26, R20 ;  /* 0x0000001a1018723c */ /* 0x008fe60000041814 */
[----:B------:R-:W3:Y:S04]  /*76bf0*/  LDL.LU.64 R22, [R1+0x4d88] ;  /* 0x004d880001167983 */ /* 0x000ee80000300a00 */
[----:B------:R-:W3:-:S12]  /*76c00*/  LDL.LU.64 R20, [R1+0x4d80] ;  /* 0x004d800001147983 */ /* 0x000ed80000300a00 */
        /* <DEDUP_REMOVED lines=14> */
[----:B0-----:R-:W3:Y:S01]  /*76cf0*/  LDL.LU.64 R26, [R1+0x4d48] ;  /* 0x004d4800011a7983 */ /* 0x001ee20000300a00 */
[----:B------:R-:W-:Y:S01]  /*76d00*/  IMAD.MOV.U32 R7, RZ, RZ, R0 ;  /* 0x000000ffff077224 */ /* 0x000fe200078e0000 */
[----:B---3--:R-:W-:Y:S02]  /*76d10*/  HMMA.16816.F32.BF16 R24, R16, R26, R20 ;  /* 0x0000001a1018723c */ /* 0x008fe40000041814 */
[----:B------:R-:W3:-:S15]  /*76d20*/  LDL.LU.64 R22, [R1+0x4d40] ;  /* 0x004d400001167983 */ /* 0x000ede0000300a00 */
[----:B------:R-:W-:Y:S02]  /*76d30*/  NOP ;  /* 0x0000000000007918 */ /* 0x000fe40000000000 */
[----:B------:R-:W-:Y:S04]  /*76d40*/  STL.64 [R1+0xaf0], R24 ;  /* 0x000af01801007387 */ /* 0x000fe80000100a00 */
[----:B------:R0:W-:Y:S01]  /*76d50*/  STL [R1+0xaf8], R26 ;  /* 0x000af81a01007387 */ /* 0x0001e20000100800 */
[----:B------:R-:W-:-:S03]  /*76d60*/  IMAD.MOV.U32 R0, RZ, RZ, R27 ;  /* 0x000000ffff007224 */ /* 0x000fc600078e001b */
[----:B0-----:R-:W3:Y:S04]  /*76d70*/  LDL.LU.64 R26, [R1+0x4d38] ;  /* 0x004d3800011a7983 */ /* 0x001ee80000300a00 */
[----:B------:R-:W3:Y:S04]  /*76d80*/  LDL.LU.64 R24, [R1+0x4d30] ;  /* 0x004d300001187983 */ /* 0x000ee80000300a00 */
[----:B------:R-:W-:Y:S01]  /*76d90*/  STL [R1+0x4730], R0 ;  /* 0x0047300001007387 */ /* 0x000fe20000100800 */
[C---:B---3--:R-:W-:Y:S03]  /*76da0*/  HMMA.16816.F32.BF16 R20, R16.reuse, R22, R24 ;  /* 0x000000161014723c */ /* 0x048fe60000041818 */
[----:B------:R-:W3:Y:S04]  /*76db0*/  LDL.LU.64 R26, [R1+0x4d28] ;  /* 0x004d2800011a7983 */ /* 0x000ee80000300a00 */
[----:B------:R-:W3:Y:S01]  /*76dc0*/  LDL.LU.64 R24, [R1+0x4d20] ;  /* 0x004d200001187983 */ /* 0x000ee20000300a00 */
[C---:B--2---:R-:W-:Y:S11]  /*76dd0*/  HMMA.16816.F32.BF16 R4, R16.reuse, R14, R4 ;  /* 0x0000000e1004723c */ /* 0x044ff60000041804 */
[----:B------:R-:W-:Y:S04]  /*76de0*/  STL.64 [R1+0xae0], R20 ;  /* 0x000ae01401007387 */ /* 0x000fe80000100a00 */
[----:B------:R0:W-:Y:S04]  /*76df0*/  STL.64 [R1+0xae8], R22 ;  /* 0x000ae81601007387 */ /* 0x0001e80000100a00 */
[----:B0-----:R-:W2:Y:S04]  /*76e00*/  LDL.LU.64 R22, [R1+0x4d18] ;  /* 0x004d180001167983 */ /* 0x001ea80000300a00 */
[----:B------:R-:W2:Y:S01]  /*76e10*/  LDL.LU.64 R20, [R1+0x4d10] ;  /* 0x004d100001147983 */ /* 0x000ea20000300a00 */
[----:B---3--:R-:W-:Y:S03]  /*76e20*/  HMMA.16816.F32.BF16 R8, R16, R10, R24 ;  /* 0x0000000a1008723c */ /* 0x008fe60000041818 */
[----:B------:R-:W2:-:S15]  /*76e30*/  LDL.LU.64 R24, [R1+0x4d08] ;  /* 0x004d080001187983 */ /* 0x000e9e0000300a00 */
[----:B------:R-:W-:Y:S01]  /*76e40*/  NOP ;  /* 0x0000000000007918 */ /* 0x000fe20000000000 */
[----:B------:R-:W-:Y:S04]  /*76e50*/  STL.64 [R1+0xac0], R8 ;  /* 0x000ac00801007387 */ /* 0x000fe80000100a00 */
[----:B------:R0:W-:Y:S04]  /*76e60*/  STL.64 [R1+0xac8], R10 ;  /* 0x000ac80a01007387 */ /* 0x0001e80000100a00 */
[----:B0-----:R-:W2:Y:S04]  /*76e70*/  LDL.LU.64 R10, [R1+0x4d00] ;  /* 0x004d0000010a7983 */ /* 0x001ea80000300a00 */
[----:B------:R-:W2:Y:S04]  /*76e80*/  LDL.LU.64 R8, [R1+0x4cf8] ;  /* 0x004cf80001087983 */ /* 0x000ea80000300a00 */
[----:B------:R-:W3:Y:S04]  /*76e90*/  LDL.64 R16, [R1] ;  /* 0x0000000001107983 */ /* 0x000ee80000100a00 */
[----:B---3--:R-:W-:Y:S04]  /*76ea0*/  STL.64 [R1+0x4ca0], R16 ;  /* 0x004ca01001007387 */ /* 0x008fe80000100a00 */
[----:B------:R-:W-:Y:S04]  /*76eb0*/  STL.64 [R1+0xa30], R4 ;  /* 0x000a300401007387 */ /* 0x000fe80000100a00 */
[----:B------:R2:W-:Y:S04]  /*76ec0*/  STL.64 [R1+0xa38], R6 ;  /* 0x000a380601007387 */ /* 0x0005e80000100a00 */
[----:B------:R-:W3:Y:S01]  /*76ed0*/  LDL R12, [R1+0x40] ;  /* 0x00004000010c7983 */ /* 0x000ee20000100800 */
[----:B--2---:R-:W-:-:S15]  /*76ee0*/  HMMA.16816.F32.BF16 R4, R8, R24, R20 ;  /* 0x000000180804723c */ /* 0x004fde0000041814 */
[----:B------:R-:W-:-:S04]  /*76ef0*/  NOP ;  /* 0x0000000000007918 */ /* 0x000fc80000000000 */
[----:B------:R-:W-:Y:S04]  /*76f00*/  STL.64 [R1+0xa20], R4 ;  /* 0x000a200401007387 */ /* 0x000fe80000100a00 */
[----:B------:R-:W-:Y:S04]  /*76f10*/  STL.64 [R1+0xa28], R6 ;  /* 0x000a280601007387 */ /* 0x000fe80000100a00 */
[----:B------:R-:W3:Y:S04]  /*76f20*/  LDL R13, [R1+0x44] ;  /* 0x00004400010d7983 */ /* 0x000ee80000100800 */
[----:B---3--:R0:W-:Y:S04]  /*76f30*/  STL.64 [R1+0x4ce0], R12 ;  /* 0x004ce00c01007387 */ /* 0x0081e80000100a00 */
[----:B0-----:R-:W2:Y:S04]  /*76f40*/  LDL R12, [R1+0x50] ;  /* 0x00005000010c7983 */ /* 0x001ea80000100800 */
[----:B------:R-:W2:Y:S04]  /*76f50*/  LDL R13, [R1+0x54] ;  /* 0x00005400010d7983 */ /* 0x000ea80000100800 */
[----:B------:R-:W3:Y:S04]  /*76f60*/  LDL.LU R4, [R1+0x520] ;  /* 0x0005200001047983 */ /* 0x000ee80000300800 */
        /* <DEDUP_REMOVED lines=11> */
[----:B------:R-:W4:Y:S04]  /*77020*/  LDL.LU R26, [R1+0x4d8] ;  /* 0x0004d800011a7983 */ /* 0x000f280000300800 */
[----:B------:R-:W4:Y:S04]  /*77030*/  LDL.LU R27, [R1+0x4dc] ;  /* 0x0004dc00011b7983 */ /* 0x000f280000300800 */
[----:B----4-:R-:W-:Y:S04]  /*77040*/  STL.64 [R1+0x4cb0], R26 ;  /* 0x004cb01a01007387 */ /* 0x010fe80000100a00 */
[----:B---3--:R-:W-:Y:S04]  /*77050*/  STL.64 [R1+0x4ca8], R24 ;  /* 0x004ca81801007387 */ /* 0x008fe80000100a00 */
[----:B------:R-:W3:Y:S04]  /*77060*/  LDL R16, [R1+0x10] ;  /* 0x0000100001107983 */ /* 0x000ee80000100800 */
[----:B------:R-:W3:Y:S04]  /*77070*/  LDL R17, [R1+0x14] ;  /* 0x0000140001117983 */ /* 0x000ee80000100800 */
[----:B---3--:R0:W-:Y:S04]  /*77080*/  STL.64 [R1+0x4cb8], R16 ;  /* 0x004cb81001007387 */ /* 0x0081e80000100a00 */
[----:B0-----:R-:W3:Y:S04]  /*77090*/  LDL.64 R16, [R1+0x20] ;  /* 0x0000200001107983 */ /* 0x001ee80000100a00 */
        /* <DEDUP_REMOVED lines=20> */
[----:B------:R-:W4:Y:S04]  /*771e0*/  LDL.LU.64 R6, [R1+0x4cf0] ;  /* 0x004cf00001067983 */ /* 0x000f280000300a00 */
[----:B------:R-:W4:Y:S04]  /*771f0*/  LDL.LU.64 R4, [R1+0x4ce8] ;  /* 0x004ce80001047983 */ /* 0x000f280000300a00 */
[----:B------:R0:W-:Y:S04]  /*77200*/  STL.64 [R1+0xa10], R12 ;  /* 0x000a100c01007387 */ /* 0x0001e80000100a00 */
[----:B------:R4:W-:Y:S04]  /*77210*/  STL.64 [R1+0xa18], R14 ;  /* 0x000a180e01007387 */ /* 0x0009e80000100a00 */
[----:B0-----:R-:W4:Y:S02]  /*77220*/  LDL.LU.64 R12, [R1+0x4ce0] ;  /* 0x004ce000010c7983 */ /* 0x001f240000300a00 */
[----:B----4-:R-:W-:Y:S02]  /*77230*/  HMMA.16816.F32.BF16 R12, R8, R12, R4 ;  /* 0x0000000c080c723c */ /* 0x010fe40000041804 */
[----:B------:R-:W4:-:S15]  /*77240*/  LDL.LU.64 R4, [R1+0x4cd8] ;  /* 0x004cd80001047983 */ /* 0x000f1e0000300a00 */
[----:B------:R-:W-:Y:S02]  /*77250*/  NOP ;  /* 0x0000000000007918 */ /* 0x000fe40000000000 */
        /* <DEDUP_REMOVED lines=8> */
[----:B0-----:R-:W2:Y:S01]  /*772e0*/  LDL.64 R12, [R1+0x50] ;  /* 0x00005000010c7983 */ /* 0x001ea20000100a00 */
[----:B----4-:R-:W-:Y:S03]  /*772f0*/  HMMA.16816.F32.BF16 R16, R8, R4, R16 ;  /* 0x000000040810723c */ /* 0x010fe60000041810 */
[----:B--2---:R0:W-:Y:S04]  /*77300*/  STL.64 [R1+0x4c70], R12 ;  /* 0x004c700c01007387 */ /* 0x0041e80000100a00 */
[----:B0-----:R-:W2:-:S12]  /*77310*/  LDL.64 R12, [R1+0x60] ;  /* 0x00006000010c7983 */ /* 0x001e980000100a00 */
[----:B------:R0:W-:Y:S04]  /*77320*/  STL.64 [R1+0x9e0], R16 ;  /* 0x0009e01001007387 */ /* 0x0001e80000100a00 */
[----:B------:R-:W-:Y:S04]  /*77330*/  STL.64 [R1+0x9e8], R18 ;  /* 0x0009e81201007387 */ /* 0x000fe80000100a00 */
[----:B0-----:R-:W4:Y:S04]  /*77340*/  LDL.LU.64 R16, [R1+0x4cd0] ;  /* 0x004cd00001107983 */ /* 0x001f280000300a00 */
[----:B------:R0:W-:Y:S04]  /*77350*/  STL.64 [R1+0x4c50], R4 ;  /* 0x004c500401007387 */ /* 0x0001e80000100a00 */
[----:B0-----:R-:W2:Y:S04]  /*77360*/  LDL.64 R4, [R1+0x40] ;  /* 0x0000400001047983 */ /* 0x001ea80000100a00 */
[----:B--2---:R0:W-:Y:S04]  /*77370*/  STL.64 [R1+0x4c68], R4 ;  /* 0x004c680401007387 */ /* 0x0041e80000100a00 */
[----:B0-----:R-:W2:Y:S04]  /*77380*/  LDL.LU R4, [R1+0x480] ;  /* 0x0004800001047983 */ /* 0x001ea80000300800 */
[----:B------:R-:W2:Y:S04]  /*77390*/  LDL.LU R5, [R1+0x484] ;  /* 0x0004840001057983 */ /* 0x000ea80000300800 */
[----:B------:R-:W2:Y:S04]  /*773a0*/  LDL.LU R6, [R1+0x488] ;  /* 0x0004880001067983 */ /* 0x000ea80000300800 */
[----:B------:R-:W2:Y:S01]  /*773b0*/  LDL.LU R7, [R1+0x48c] ;  /* 0x00048c0001077983 */ /* 0x000ea20000300800 */
[----:B----4-:R-:W-:Y:S01]  /*773c0*/  HMMA.16816.F32.BF16 R24, R8, R16, R24 ;  /* 0x000000100818723c */ /* 0x010fe20000041818 */
        /* <DEDUP_REMOVED lines=17> */
[----:B------:R-:W-:Y:S04]  /*774e0*/  STL.64 [R1+0x9c8], R18 ;  /* 0x0009c81201007387 */ /* 0x000fe80000100a00 */
[----:B0-----:R-:W4:Y:S02]  /*774f0*/  LDL.LU.64 R16, [R1+0x4ca0] ;  /* 0x004ca00001107983 */ /* 0x001f240000300a00 */
[----:B----4-:R-:W-:-:S15]  /*77500*/  HMMA.16816.F32.BF16 R24, R8, R16, R24 ;  /* 0x000000100818723c */ /* 0x010fde0000041818 */
[----:B------:R-:W-:-:S04]  /*77510*/  NOP ;  /* 0x0000000000007918 */ /* 0x000fc80000000000 */
[----:B------:R0:W-:Y:S04]  /*77520*/  STL.64 [R1+0x9b0], R24 ;  /* 0x0009b01801007387 */ /* 0x0001e80000100a00 */
[----:B------:R1:W-:Y:S04]  /*77530*/  STL.64 [R1+0x9b8], R26 ;  /* 0x0009b81a01007387 */ /* 0x0003e80000100a00 */
[----:B0-----:R-:W3:Y:S02]  /*77540*/  LDL.LU.64 R24, [R1+0x4c98] ;  /* 0x004c980001187983 */ /* 0x001ee40000300a00 */
[----:B---3--:R-:W-:Y:S02]  /*77550*/  HMMA.16816.F32.BF16 R8, R8, R24, R20 ;  /* 0x000000180808723c */ /* 0x008fe40000041814 */
[----:B------:R-:W2:Y:S04]  /*77560*/  LDL.LU.64 R22, [R1+0x4c90] ;  /* 0x004c900001167983 */ /* 0x000ea80000300a00 */
[----:B------:R-:W2:Y:S01]  /*77570*/  LDL.LU.64 R20, [R1+0x4c88] ;  /* 0x004c880001147983 */ /* 0x000ea20000300a00 */
[----:B------:R-:W-:-:S12]  /*77580*/  IMAD.MOV.U32 R19, RZ, RZ, R12 ;  /* 0x000000ffff137224 */ /* 0x000fd800078e000c */
[----:B------:R0:W-:Y:S01]  /*77590*/  STL.64 [R1+0x9a0], R8 ;  /* 0x0009a00801007387 */ /* 0x0001e20000100a00 */
[----:B-1----:R-:W-:Y:S02]  /*775a0*/  IMAD.MOV.U32 R27, RZ, RZ, R10 ;  /* 0x000000ffff1b7224 */ /* 0x002fe400078e000a */
[----:B------:R-:W-:Y:S02]  /*775b0*/  IMAD.MOV.U32 R26, RZ, RZ, R11 ;  /* 0x000000ffff1a7224 */ /* 0x000fe400078e000b */
[----:B0-----:R-:W-:Y:S02]  /*775c0*/  IMAD.MOV.U32 R8, RZ, RZ, R2 ;  /* 0x000000ffff087224 */ /* 0x001fe400078e0002 */
[----:B------:R-:W-:-:S05]  /*775d0*/  IMAD.MOV.U32 R9, RZ, RZ, R0 ;  /* 0x000000ffff097224 */ /* 0x000fca00078e0000 */
[----:B------:R0:W-:Y:S01]  /*775e0*/  STL.64 [R1+0x4c48], R8 ;  /* 0x004c480801007387 */ /* 0x0001e20000100a00 */
[----:B------:R-:W-:-:S03]  /*775f0*/  IMAD.MOV.U32 R18, RZ, RZ, R13 ;  /* 0x000000ffff127224 */ /* 0x000fc600078e000d */
[----:B0-----:R-:W3:Y:S04]  /*77600*/  LDL.LU R8, [R1+0x460] ;  /* 0x0004600001087983 */ /* 0x001ee80000300800 */
[----:B------:R-:W3:Y:S04]  /*77610*/  LDL.LU R9, [R1+0x464] ;  /* 0x0004640001097983 */ /* 0x000ee80000300800 */
[----:B------:R-:W3:Y:S04]  /*77620*/  LDL.LU R10, [R1+0x468] ;  /* 0x00046800010a7983 */ /* 0x000ee80000300800 */
[----:B------:R-:W3:Y:S04]  /*77630*/  LDL.LU R11, [R1+0x46c] ;  /* 0x00046c00010b7983 */ /* 0x000ee80000300800 */
[----:B------:R-:W-:Y:S04]  /*77640*/  STL [R1+0x4c20], R25 ;  /* 0x004c201901007387 */ /* 0x000fe80000100800 */
[----:B------:R-:W-:Y:S01]  /*77650*/  STL [R1+0x49c8], R27 ;  /* 0x0049c81b01007387 */ /* 0x000fe20000100800 */
[----:B--2---:R-:W-:-:S15]  /*77660*/  HMMA.16816.F32.BF16 R4, R20, R12, R4 ;  /* 0x0000000c1404723c */ /* 0x004fde0000041804 */
[----:B------:R-:W-:-:S04]  /*77670*/  NOP ;  /* 0x0000000000007918 */ /* 0x000fc80000000000 */
[----:B------:R-:W-:Y:S04]  /*77680*/  STL.64 [R1+0x990], R4 ;  /* 0x0009900401007387 */ /* 0x000fe80000100a00 */
[----:B------:R0:W-:Y:S04]  /*77690*/  STL.64 [R1+0x998], R6 ;  /* 0x0009980601007387 */ /* 0x0001e80000100a00 */
[----:B0-----:R-:W2:Y:S04]  /*776a0*/  LDL.LU.64 R6, [R1+0x4c80] ;  /* 0x004c800001067983 */ /* 0x001ea80000300a00 */
[----:B------:R-:W2:Y:S04]  /*776b0*/  LDL.LU.64 R4, [R1+0x4c78] ;  /* 0x004c780001047983 */ /* 0x000ea80000300a00 */
[----:B------:R-:W2:Y:S04]  /*776c0*/  LDL.LU.64 R12, [R1+0x4c70] ;  /* 0x004c7000010c7983 */ /* 0x000ea80000300a00 */
[----:B------:R-:W-:Y:S04]  /*776d0*/  STL.64 [R1+0x4c40], R18 ;  /* 0x004c401201007387 */ /* 0x000fe80000100a00 */
        /* <DEDUP_REMOVED lines=14> */
[----:B--2---:R-:W-:-:S15]  /*777c0*/  HMMA.16816.F32.BF16 R12, R20, R4, R12 ;  /* 0x00000004140c723c */ /* 0x004fde000004180c */
[----:B------:R-:W-:-:S04]  /*777d0*/  NOP ;  /* 0x0000000000007918 */ /* 0x000fc80000000000 */
[----:B------:R0:W-:Y:S04]  /*777e0*/  STL.64 [R1+0x970], R12 ;  /* 0x0009700c01007387 */ /* 0x0001e80000100a00 */
[----:B------:R-:W-:Y:S01]  /*777f0*/  STL.64 [R1+0x978], R14 ;  /* 0x0009780e01007387 */ /* 0x000fe20000100a00 */
[----:B0-----:R-:W-:Y:S02]  /*77800*/  IMAD.MOV.U32 R13, RZ, RZ, R4 ;  /* 0x000000ffff0d7224 */ /* 0x001fe400078e0004 */
[----:B------:R-:W-:Y:S02]  /*77810*/  IMAD.MOV.U32 R12, RZ, RZ, R5 ;  /* 0x000000ffff0c7224 */ /* 0x000fe400078e0005 */
[----:B------:R-:W3:Y:S02]  /*77820*/  LDL.LU.64 R4, [R1+0x4c50] ;  /* 0x004c500001047983 */ /* 0x000ee40000300a00 */
[----:B---3--:R-:W-:-:S15]  /*77830*/  HMMA.16816.F32.BF16 R8, R20, R4, R8 ;  /* 0x000000041408723c */ /* 0x008fde0000041808 */
[----:B------:R-:W-:-:S04]  /*77840*/  NOP ;  /* 0x0000000000007918 */ /* 0x000fc80000000000 */
[----:B------:R0:W-:Y:S04]  /*77850*/  STL.64 [R1+0x960], R8 ;  /* 0x0009600801007387 */ /* 0x0001e80000100a00 */
[----:B------:R-:W-:Y:S04]  /*77860*/  STL.64 [R1+0x968], R10 ;  /* 0x0009680a01007387 */ /* 0x000fe80000100a00 */
[----:B0-----:R-:W4:Y:S01]  /*77870*/  LDL.LU.64 R8, [R1+0x4c48] ;  /* 0x004c480001087983 */ /* 0x001f220000300a00 */
[----:B------:R-:W-:Y:S02]  /*77880*/  IMAD.MOV.U32 R27, RZ, RZ, R4 ;  /* 0x000000ffff1b7224 */ /* 0x000fe400078e0004 */
[----:B------:R-:W-:-:S02]  /*77890*/  IMAD.MOV.U32 R3, RZ, RZ, R5 ;  /* 0x000000ffff037224 */ /* 0x000fc400078e0005 */
[----:B------:R-:W0:Y:S04]  /*778a0*/  LDSM.16.MT88.4 R4, [R29+UR5+0x18100] ;  /* 0x018100051d04783b */ /* 0x000e280008004200 */
[----:B0-----:R-:W-:Y:S04]  /*778b0*/  STL.64 [R1+0x4c18], R6 ;  /* 0x004c180601007387 */ /* 0x001fe80000100a00 */
[----:B------:R0:W-:Y:S04]  /*778c0*/  STL.64 [R1+0x4c10], R4 ;  /* 0x004c100401007387 */ /* 0x0001e80000100a00 */
[----:B0-----:R-:W2:Y:S01]  /*778d0*/  LDL.64 R4, [R1+0x10] ;  /* 0x0000100001047983 */ /* 0x001ea20000100a00 */
[----:B----4-:R-:W-:Y:S03]  /*778e0*/  HMMA.16816.F32.BF16 R8, R20, R8, R16 ;  /* 0x000000081408723c */ /* 0x010fe60000041810 */
[----:B------:R-:W3:Y:S04]  /*778f0*/  LDL.LU.64 R18, [R1+0x4c40] ;  /* 0x004c400001127983 */ /* 0x000ee80000300a00 */
[----:B------:R-:W4:-:S12]  /*77900*/  LDL.LU.64 R16, [R1+0x4c38] ;  /* 0x004c380001107983 */ /* 0x000f180000300a00 */
        /* <DEDUP_REMOVED lines=8> */
[----:B------:R-:W3:Y:S01]  /*77990*/  LDL.LU R11, [R1+0x44c] ;  /* 0x00044c00010b7983 */ /* 0x000ee20000300800 */
[----:B--2---:R-:W-:Y:S01]  /*779a0*/  IMAD.MOV.U32 R25, RZ, RZ, R4 ;  /* 0x000000ffff197224 */ /* 0x004fe200078e0004 */
[----:B---3--:R-:W-:-:S15]  /*779b0*/  HMMA.16816.F32.BF16 R8, R20, R4, R8 ;  /* 0x000000041408723c */ /* 0x008fde0000041808 */
[----:B------:R-:W-:-:S04]  /*779c0*/  NOP ;  /* 0x0000000000007918 */ /* 0x000fc80000000000 */
[----:B------:R-:W-:Y:S04]  /*779d0*/  STL.64 [R1+0x930], R8 ;  /* 0x0009300801007387 */ /* 0x000fe80000100a00 */
[----:B------:R-:W-:Y:S04]  /*779e0*/  STL.64 [R1+0x938], R10 ;  /* 0x0009380a01007387 */ /* 0x000fe80000100a00 */
[----:B------:R-:W-:Y:S04]  /*779f0*/  STL.64 [R1+0x4c30], R26 ;  /* 0x004c301a01007387 */ /* 0x000fe80000100a00 */
[----:B------:R0:W-:Y:S04]  /*77a00*/  STL.64 [R1+0x4c28], R24 ;  /* 0x004c281801007387 */ /* 0x0001e80000100a00 */
[----:B0-----:R-:W4:Y:S04]  /*77a10*/  LDL.LU R24, [R1+0x430] ;  /* 0x0004300001187983 */ /* 0x001f280000300800 */
[----:B------:R-:W4:Y:S04]  /*77a20*/  LDL.LU R25, [R1+0x434] ;  /* 0x0004340001197983 */ /* 0x000f280000300800 */
[----:B------:R-:W4:Y:S04]  /*77a30*/  LDL.LU R26, [R1+0x438] ;  /* 0x00043800011a7983 */ /* 0x000f280000300800 */
[----:B------:R-:W4:Y:S04]  /*77a40*/  LDL.LU R27, [R1+0x43c] ;  /* 0x00043c00011b7983 */ /* 0x000f280000300800 */
[----:B------:R-:W2:Y:S04]  /*77a50*/  LDL.64 R8, [R1+0x20] ;  /* 0x0000200001087983 */ /* 0x000ea80000100a00 */
[----:B--2---:R0:W-:Y:S04]  /*77a60*/  STL.64 [R1+0x4bd8], R8 ;  /* 0x004bd80801007387 */ /* 0x0041e80000100a00 */
[----:B0-----:R-:W2:Y:S04]  /*77a70*/  LDL.LU R8, [R1+0x3d0] ;  /* 0x0003d00001087983 */ /* 0x001ea80000300800 */
[----:B------:R-:W2:Y:S04]  /*77a80*/  LDL.LU R9, [R1+0x3d4] ;  /* 0x0003d40001097983 */ /* 0x000ea80000300800 */
[----:B------:R-:W3:Y:S04]  /*77a90*/  LDL.LU R10, [R1+0x3d8] ;  /* 0x0003d800010a7983 */ /* 0x000ee80000300800 */
[----:B------:R-:W3:Y:S01]  /*77aa0*/  LDL.LU R11, [R1+0x3dc] ;  /* 0x0003dc00010b7983 */ /* 0x000ee20000300800 */
[----:B------:R-:W-:-:S03]  /*77ab0*/  IMAD.MOV.U32 R28, RZ, RZ, R5 ;  /* 0x000000ffff1c7224 */ /* 0x000fc600078e0005 */
[----:B------:R-:W2:Y:S04]  /*77ac0*/  LDL.LU R4, [R1+0x420] ;  /* 0x0004200001047983 */ /* 0x000ea80000300800 */
[----:B------:R-:W2:Y:S04]  /*77ad0*/  LDL.LU R5, [R1+0x424] ;  /* 0x0004240001057983 */ /* 0x000ea80000300800 */
[----:B------:R-:W2:Y:S04]  /*77ae0*/  LDL.LU R6, [R1+0x428] ;  /* 0x0004280001067983 */ /* 0x000ea80000300800 */
[----:B------:R-:W2:Y:S01]  /*77af0*/  LDL.LU R7, [R1+0x42c] ;  /* 0x00042c0001077983 */ /* 0x000ea20000300800 */
[----:B----4-:R-:W-:Y:S03]  /*77b00*/  HMMA.16816.F32.BF16 R24, R20, R16, R24 ;  /* 0x000000101418723c */ /* 0x010fe60000041818 */
[----:B---3--:R-:W-:Y:S04]  /*77b10*/  STL.64 [R1+0x4be8], R10 ;  /* 0x004be80a01007387 */ /* 0x008fe80000100a00 */
[----:B--2---:R0:W-:Y:S02]  /*77b20*/  STL.64 [R1+0x4be0], R8 ;  /* 0x004be00801007387 */ /* 0x0041e40000100a00 */
[----:B0-----:R-:W-:-:S02]  /*77b30*/  IMAD.MOV.U32 R8, RZ, RZ, R13 ;  /* 0x000000ffff087224 */ /* 0x001fc400078e000d */
[----:B------:R-:W-:Y:S02]  /*77b40*/  IMAD.MOV.U32 R9, RZ, RZ, R12 ;  /* 0x000000ffff097224 */ /* 0x000fe400078e000c */
[----:B------:R-:W0:Y:S04]  /*77b50*/  LDSM.16.MT88.4 R12, [R29+UR5+0x18200] ;  /* 0x018200051d0c783b */ /* 0x000e280008004200 */
[----:B------:R-:W-:Y:S04]  /*77b60*/  STL.64 [R1+0x4bf8], R8 ;  /* 0x004bf80801007387 */ /* 0x000fe80000100a00 */
[----:B0-----:R-:W-:Y:S04]  /*77b70*/  STL.64 [R1+0x4b40], R14 ;  /* 0x004b400e01007387 */ /* 0x001fe80000100a00 */
[----:B------:R-:W-:Y:S04]  /*77b80*/  STL.64 [R1+0x4b38], R12 ;  /* 0x004b380c01007387 */ /* 0x000fe80000100a00 */
[----:B------:R-:W-:Y:S04]  /*77b90*/  STL.64 [R1+0x910], R24 ;  /* 0x0009101801007387 */ /* 0x000fe80000100a00 */
[----:B------:R0:W-:Y:S04]  /*77ba0*/  STL.64 [R1+0x918], R26 ;  /* 0x0009181a01007387 */ /* 0x0001e80000100a00 */
[----:B0-----:R-:W2:Y:S04]  /*77bb0*/  LDL.LU.64 R26, [R1+0x4c30] ;  /* 0x004c3000011a7983 */ /* 0x001ea80000300a00 */
[----:B------:R-:W3:Y:S01]  /*77bc0*/  LDL.LU.64 R24, [R1+0x4c28] ;  /* 0x004c280001187983 */ /* 0x000ee20000300a00 */
[----:B------:R-:W-:-:S02]  /*77bd0*/  IMAD.MOV.U32 R8, RZ, RZ, R2 ;  /* 0x000000ffff087224 */ /* 0x000fc400078e0002 */
[----:B------:R-:W-:Y:S02]  /*77be0*/  IMAD.MOV.U32 R9, RZ, RZ, R0 ;  /* 0x000000ffff097224 */ /* 0x000fe400078e0000 */
[----:B------:R-:W-:Y:S02]  /*77bf0*/  IMAD.MOV.U32 R12, RZ, RZ, R19 ;  /* 0x000000ffff0c7224 */ /* 0x000fe400078e0013 */
[----:B------:R-:W-:Y:S02]  /*77c00*/  IMAD.MOV.U32 R13, RZ, RZ, R18 ;  /* 0x000000ffff0d7224 */ /* 0x000fe400078e0012 */
[----:B------:R-:W-:Y:S02]  /*77c10*/  IMAD.MOV.U32 R2, RZ, RZ, R16 ;  /* 0x000000ffff027224 */ /* 0x000fe400078e0010 */
[----:B------:R-:W-:Y:S02]  /*77c20*/  IMAD.MOV.U32 R0, RZ, RZ, R17 ;  /* 0x000000ffff007224 */ /* 0x000fe400078e0011 */
[----:B------:R-:W0:Y:S04]  /*77c30*/  LDSM.16.MT88.4 R16, [R29+UR5+0x18280] ;  /* 0x018280051d10783b */ /* 0x000e280008004200 */
[----:B0-----:R-:W-:Y:S04]  /*77c40*/  STL.64 [R1+0x4ab8], R18 ;  /* 0x004ab81201007387 */ /* 0x001fe80000100a00 */
[----:B------:R0:W-:Y:S02]  /*77c50*/  STL.64 [R1+0x4ab0], R16 ;  /* 0x004ab01001007387 */ /* 0x0001e40000100a00 */
[----:B0-----:R-:W-:-:S02]  /*77c60*/  IMAD.MOV.U32 R17, RZ, RZ, R28 ;  /* 0x000000ffff117224 */ /* 0x001fc400078e001c */
[----:B---3--:R-:W-:Y:S02]  /*77c70*/  IMAD.MOV.U32 R16, RZ, RZ, R25 ;  /* 0x000000ffff107224 */ /* 0x008fe400078e0019 */
[----:B------:R-:W3:Y:S04]  /*77c80*/  LDL.LU R25, [R1+0x4c20] ;  /* 0x004c200001197983 */ /* 0x000ee80000300800 */
[----:B------:R0:W-:Y:S04]  /*77c90*/  STL.64 [R1+0x4bf0], R16 ;  /* 0x004bf01001007387 */ /* 0x0001e80000100a00 */
[----:B0-----:R-:W4:Y:S04]  /*77ca0*/  LDL.LU R16, [R1+0x3f0] ;  /* 0x0003f00001107983 */ /* 0x001f280000300800 */
[----:B------:R-:W4:Y:S04]  /*77cb0*/  LDL.LU R17, [R1+0x3f4] ;  /* 0x0003f40001117983 */ /* 0x000f280000300800 */
[----:B------:R-:W2:Y:S04]  /*77cc0*/  LDL.LU R18, [R1+0x3f8] ;  /* 0x0003f80001127983 */ /* 0x000ea80000300800 */
        /* <DEDUP_REMOVED lines=8> */
[----:B------:R-:W3:Y:S04]  /*77d50*/  LDL.LU.64 R6, [R1+0x4c18] ;  /* 0x004c180001067983 */ /* 0x000ee80000300a00 */
[----:B------:R-:W3:Y:S04]  /*77d60*/  LDL.LU.64 R4, [R1+0x4c10] ;  /* 0x004c100001047983 */ /* 0x000ee80000300a00 */
[----:B------:R-:W-:Y:S04]  /*77d70*/  STL [R1+0x4bd0], R26 ;  /* 0x004bd01a01007387 */ /* 0x000fe80000100800 */
[----:B------:R-:W-:Y:S04]  /*77d80*/  STL.64 [R1+0x4bc8], R24 ;  /* 0x004bc81801007387 */ /* 0x000fe80000100a00 */
        /* <DEDUP_REMOVED lines=11> */
[----:B------:R0:W-:Y:S04]  /*77e40*/  STL.64 [R1+0x8e0], R20 ;  /* 0x0008e01401007387 */ /* 0x0001e80000100a00 */
[----:B------:R1:W-:Y:S04]  /*77e50*/  STL.64 [R1+0x8e8], R22 ;  /* 0x0008e81601007387 */ /* 0x0003e80000100a00 */
[----:B0-----:R-:W3:Y:S04]  /*77e60*/  LDL.LU R20, [R1+0x1c0] ;  /* 0x0001c00001147983 */ /* 0x001ee80000300800 */
[----:B------:R-:W3:Y:S04]  /*77e70*/  LDL.LU R21, [R1+0x1c4] ;  /* 0x0001c40001157983 */ /* 0x000ee80000300800 */
[----:B-1----:R-:W4:Y:S04]  /*77e80*/  LDL.LU R22, [R1+0x1c8] ;  /* 0x0001c80001167983 */ /* 0x002f280000300800 */
        /* <DEDUP_REMOVED lines=14> */
[----:B------:R-:W3:-:S15]  /*77f70*/  LDL.LU.64 R16, [R1+0x4bf0] ;  /* 0x004bf00001107983 */ /* 0x000ede0000300a00 */
[----:B------:R-:W-:Y:S02]  /*77f80*/  NOP ;  /* 0x0000000000007918 */ /* 0x000fe40000000000 */
[----:B------:R-:W-:Y:S04]  /*77f90*/  STL.64 [R1+0x8a0], R8 ;  /* 0x0008a00801007387 */ /* 0x000fe80000100a00 */
[----:B------:R0:W-:Y:S04]  /*77fa0*/  STL.64 [R1+0x8a8], R10 ;  /* 0x0008a80a01007387 */ /* 0x0001e80000100a00 */
[----:B0-----:R-:W4:Y:S04]  /*77fb0*/  LDL.LU.64 R10, [R1+0x4be8] ;  /* 0x004be800010a7983 */ /* 0x001f280000300a00 */
[----:B------:R-:W4:Y:S01]  /*77fc0*/  LDL.LU.64 R8, [R1+0x4be0] ;  /* 0x004be00001087983 */ /* 0x000f220000300a00 */
[----:B------:R-:W-:-:S02]  /*77fd0*/  IMAD.MOV.U32 R24, RZ, RZ, R27 ;  /* 0x000000ffff187224 */ /* 0x000fc400078e001b */
[----:B------:R-:W-:-:S07]  /*77fe0*/  IMAD.MOV.U32 R25, RZ, RZ, R3 ;  /* 0x000000ffff197224 */ /* 0x000fce00078e0003 */
[----:B----4-:R-:W-:Y:S01]  /*77ff0*/  HMMA.16816.F32.BF16 R24, R4, R24, R8 ;  /* 0x000000180418723c */ /* 0x010fe20000041808 */
[----:B------:R-:W2:-:S15]  /*78000*/  LDL.LU.64 R8, [R1+0x4bd8] ;  /* 0x004bd80001087983 */ /* 0x000e9e0000300a00 */
[----:B------:R-:W-:-:S03]  /*78010*/  NOP ;  /* 0x0000000000007918 */ /* 0x000fc60000000000 */
        /* <DEDUP_REMOVED lines=10> */
[----:B------:R0:W-:Y:S04]  /*780c0*/  STL.64 [R1+0x870], R20 ;  /* 0x0008701401007387 */ /* 0x0001e80000100a00 */
[----:B------:R1:W-:Y:S04]  /*780d0*/  STL.64 [R1+0x878], R22 ;  /* 0x0008781601007387 */ /* 0x0003e80000100a00 */
[----:B------:R-:W2:Y:S04]  /*780e0*/  LDL.LU R8, [R1+0x3a0] ;  /* 0x0003a00001087983 */ /* 0x000ea80000300800 */
[----:B------:R-:W2:Y:S04]  /*780f0*/  LDL.LU R9, [R1+0x3a4] ;  /* 0x0003a40001097983 */ /* 0x000ea80000300800 */
[----:B------:R-:W2:Y:S04]  /*78100*/  LDL.LU R10, [R1+0x3a8] ;  /* 0x0003a800010a7983 */ /* 0x000ea80000300800 */
[----:B------:R-:W2:Y:S04]  /*78110*/  LDL.LU R11, [R1+0x3ac] ;  /* 0x0003ac00010b7983 */ /* 0x000ea80000300800 */
[----:B0-----:R-:W4:Y:S04]  /*78120*/  LDL.LU R20, [R1+0x1f0] ;  /* 0x0001f00001147983 */ /* 0x001f280000300800 */
[----:B------:R-:W4:Y:S04]  /*78130*/  LDL.LU R21, [R1+0x1f4] ;  /* 0x0001f40001157983 */ /* 0x000f280000300800 */
[----:B-1----:R-:W2:Y:S04]  /*78140*/  LDL.LU R22, [R1+0x1f8] ;  /* 0x0001f80001167983 */ /* 0x002ea80000300800 */
        /* <DEDUP_REMOVED lines=16> */
[----:B0-----:R-:W2:Y:S04]  /*78250*/  LDL.64 R20, [R1+0x40] ;  /* 0x0000400001147983 */ /* 0x001ea80000100a00 */
[----:B--2---:R0:W-:Y:S04]  /*78260*/  STL.64 [R1+0x4ba0], R20 ;  /* 0x004ba01401007387 */ /* 0x0041e80000100a00 */
[----:B0-----:R-:W2:Y:S04]  /*78270*/  LDL.LU R20, [R1+0x300] ;  /* 0x0003000001147983 */ /* 0x001ea80000300800 */
[----:B------:R-:W2:Y:S04]  /*78280*/  LDL.LU R21, [R1+0x304] ;  /* 0x0003040001157983 */ /* 0x000ea80000300800 */
[----:B------:R-:W2:Y:S04]  /*78290*/  LDL.LU R22, [R1+0x308] ;  /* 0x0003080001167983 */ /* 0x000ea80000300800 */
[----:B------:R-:W2:Y:S04]  /*782a0*/  LDL.LU R23, [R1+0x30c] ;  /* 0x00030c0001177983 */ /* 0x000ea80000300800 */
[----:B------:R-:W-:Y:S04]  /*782b0*/  STL.64 [R1+0x860], R24 ;  /* 0x0008601801007387 */ /* 0x000fe80000100a00 */
[----:B------:R0:W-:Y:S04]  /*782c0*/  STL.64 [R1+0x868], R26 ;  /* 0x0008681a01007387 */ /* 0x0001e80000100a00 */
[----:B0-----:R-:W3:Y:S04]  /*782d0*/  LDL.LU R26, [R1+0x4bd0] ;  /* 0x004bd000011a7983 */ /* 0x001ee80000300800 */
[----:B------:R-:W2:Y:S04]  /*782e0*/  LDL.LU.64 R24, [R1+0x4bc8] ;  /* 0x004bc80001187983 */ /* 0x000ea80000300a00 */
[----:B------:R0:W-:Y:S02]  /*782f0*/  STL.64 [R1+0x4b70], R16 ;  /* 0x004b701001007387 */ /* 0x0001e40000100a00 */
[----:B0-----:R-:W-:-:S02]  /*78300*/  IMAD.MOV.U32 R16, RZ, RZ, R14 ;  /* 0x000000ffff107224 */ /* 0x001fc400078e000e */
[----:B------:R-:W-:-:S05]  /*78310*/  IMAD.MOV.U32 R17, RZ, RZ, R3 ;  /* 0x000000ffff117224 */ /* 0x000fca00078e0003 */
[----:B------:R0:W-:Y:S02]  /*78320*/  STL.64 [R1+0x4b88], R16 ;  /* 0x004b881001007387 */ /* 0x0001e40000100a00 */
[----:B0-----:R-:W-:Y:S02]  /*78330*/  IMAD.MOV.U32 R16, RZ, RZ, R2 ;  /* 0x000000ffff107224 */ /* 0x001fe400078e0002 */
[----:B------:R-:W-:-:S07]  /*78340*/  IMAD.MOV.U32 R17, RZ, RZ, R0 ;  /* 0x000000ffff117224 */ /* 0x000fce00078e0000 */
[----:B------:R-:W-:Y:S01]  /*78350*/  HMMA.16816.F32.BF16 R16, R4, R16, R8 ;  /* 0x000000100410723c */ /* 0x000fe20000041808 */
[----:B------:R-:W4:Y:S04]  /*78360*/  LDL.LU.64 R10, [R1+0x4bc0] ;  /* 0x004bc000010a7983 */ /* 0x000f280000300a00 */
[----:B------:R-:W4:-:S14]  /*78370*/  LDL.LU.64 R8, [R1+0x4bb8] ;  /* 0x004bb80001087983 */ /* 0x000f1c0000300a00 */
[----:B------:R0:W-:Y:S04]  /*78380*/  STL.64 [R1+0x850], R16 ;  /* 0x0008501001007387 */ /* 0x0001e80000100a00 */
[----:B------:R1:W-:Y:S04]  /*78390*/  STL.64 [R1+0x858], R18 ;  /* 0x0008581201007387 */ /* 0x0003e80000100a00 */
[----:B0-----:R-:W3:Y:S01]  /*783a0*/  LDL.LU R16, [R1+0x2c0] ;  /* 0x0002c00001107983 */ /* 0x001ee20000300800 */
[----:B--2---:R-:W-:-:S15]  /*783b0*/  HMMA.16816.F32.BF16 R4, R4, R24, R20 ;  /* 0x000000180404723c */ /* 0x004fde0000041814 */
[----:B------:R-:W-:-:S04]  /*783c0*/  NOP ;  /* 0x0000000000007918 */ /* 0x000fc80000000000 */
[----:B------:R-:W-:Y:S04]  /*783d0*/  STL.64 [R1+0x830], R4 ;  /* 0x0008300401007387 */ /* 0x000fe80000100a00 */
[----:B------:R-:W-:Y:S04]  /*783e0*/  STL.64 [R1+0x838], R6 ;  /* 0x0008380601007387 */ /* 0x000fe80000100a00 */
[----:B------:R-:W3:Y:S04]  /*783f0*/  LDL.LU R17, [R1+0x2c4] ;  /* 0x0002c40001117983 */ /* 0x000ee80000300800 */
[----:B-1----:R-:W2:Y:S04]  /*78400*/  LDL.LU R18, [R1+0x2c8] ;  /* 0x0002c80001127983 */ /* 0x002ea80000300800 */
[----:B------:R-:W2:Y:S04]  /*78410*/  LDL.LU R19, [R1+0x2cc] ;  /* 0x0002cc0001137983 */ /* 0x000ea80000300800 */
[----:B------:R-:W3:Y:S04]  /*78420*/  LDL.64 R20, [R1+0x50] ;  /* 0x0000500001147983 */ /* 0x000ee80000100a00 */
        /* <DEDUP_REMOVED lines=16> */
[----:B------:R-:W4:Y:S04]  /*78530*/  LDL.LU R26, [R1+0x2f8] ;  /* 0x0002f800011a7983 */ /* 0x000f280000300800 */
[----:B------:R-:W4:Y:S04]  /*78540*/  LDL.LU R27, [R1+0x2fc] ;  /* 0x0002fc00011b7983 */ /* 0x000f280000300800 */
[----:B------:R-:W3:Y:S01]  /*78550*/  LDL.64 R4, [R1+0x30] ;  /* 0x0000300001047983 */ /* 0x000ee20000100a00 */
[----:B----4-:R-:W-:Y:S03]  /*78560*/  HMMA.16816.F32.BF16 R12, R8, R12, R24 ;  /* 0x0000000c080c723c */ /* 0x010fe60000041818 */
[----:B------:R-:W4:Y:S04]  /*78570*/  LDL.64 R24, [R1] ;  /* 0x0000000001187983 */ /* 0x000f280000100a00 */
[----:B----4-:R0:W-:-:S12]  /*78580*/  STL.64 [R1+0x4b68], R24 ;  /* 0x004b681801007387 */ /* 0x0101d80000100a00 */
[----:B------:R-:W-:Y:S04]  /*78590*/  STL.64 [R1+0x800], R12 ;  /* 0x0008000c01007387 */ /* 0x000fe80000100a00 */
[----:B------:R-:W-:Y:S04]  /*785a0*/  STL.64 [R1+0x808], R14 ;  /* 0x0008080e01007387 */ /* 0x000fe80000100a00 */
[----:B0-----:R-:W4:Y:S04]  /*785b0*/  LDL.LU R24, [R1+0x2a0] ;  /* 0x0002a00001187983 */ /* 0x001f280000300800 */
[----:B------:R-:W4:Y:S04]  /*785c0*/  LDL.LU R25, [R1+0x2a4] ;  /* 0x0002a40001197983 */ /* 0x000f280000300800 */
[----:B------:R-:W3:Y:S04]  /*785d0*/  LDL.LU R26, [R1+0x2a8] ;  /* 0x0002a800011a7983 */ /* 0x000ee80000300800 */
[----:B------:R-:W3:Y:S01]  /*785e0*/  LDL.LU R27, [R1+0x2ac] ;  /* 0x0002ac00011b7983 */ /* 0x000ee20000300800 */
[----:B--2---:R-:W-:Y:S03]  /*785f0*/  HMMA.16816.F32.BF16 R16, R8, R20, R16 ;  /* 0x000000140810723c */ /* 0x004fe60000041810 */
        /* <DEDUP_REMOVED lines=27> */
[----:B0-----:R-:W4:Y:S04]  /*787b0*/  LDL.LU.64 R18, [R1+0x4b98] ;  /* 0x004b980001127983 */ /* 0x001f280000300a00 */
[----:B------:R-:W4:Y:S04]  /*787c0*/  LDL.LU.64 R16, [R1+0x4b90] ;  /* 0x004b900001107983 */ /* 0x000f280000300a00 */
[----:B------:R0:W-:Y:S02]  /*787d0*/  STL.64 [R1+0x4b08], R20 ;  /* 0x004b081401007387 */ /* 0x0001e40000100a00 */
[----:B0-----:R-:W-:-:S02]  /*787e0*/  IMAD.MOV.U32 R20, RZ, RZ, R2 ;  /* 0x000000ffff147224 */ /* 0x001fc400078e0002 */
[----:B------:R-:W-:-:S05]  /*787f0*/  IMAD.MOV.U32 R21, RZ, RZ, R0 ;  /* 0x000000ffff157224 */ /* 0x000fca00078e0000 */
[----:B------:R0:W-:Y:S04]  /*78800*/  STL.64 [R1+0x4b20], R20 ;  /* 0x004b201401007387 */ /* 0x0001e80000100a00 */
[----:B0-----:R-:W2:Y:S01]  /*78810*/  LDL.64 R20, [R1+0x60] ;  /* 0x0000600001147983 */ /* 0x001ea20000100a00 */
[----:B----4-:R-:W-:-:S15]  /*78820*/  HMMA.16816.F32.BF16 R16, R8, R4, R16 ;  /* 0x000000040810723c */ /* 0x010fde0000041810 */
[----:B------:R-:W-:-:S04]  /*78830*/  NOP ;  /* 0x0000000000007918 */ /* 0x000fc80000000000 */
        /* <DEDUP_REMOVED lines=38> */
[----:B------:R-:W4:Y:S04]  /*78aa0*/  LDL.LU R26, [R1+0x4b50] ;  /* 0x004b5000011a7983 */ /* 0x000f280000300800 */
[----:B------:R-:W3:Y:S02]  /*78ab0*/  LDL.LU.64 R24, [R1+0x4b48] ;  /* 0x004b480001187983 */ /* 0x000ee40000300a00 */
[----:B---3--:R-:W-:Y:S02]  /*78ac0*/  HMMA.16816.F32.BF16 R8, R8, R24, R12 ;  /* 0x000000180808723c */ /* 0x008fe4000004180c */
[----:B------:R-:W2:Y:S04]  /*78ad0*/  LDL.LU.64 R14, [R1+0x4b40] ;  /* 0x004b4000010e7983 */ /* 0x000ea80000300a00 */
[----:B------:R-:W2:Y:S01]  /*78ae0*/  LDL.LU.64 R12, [R1+0x4b38] ;  /* 0x004b3800010c7983 */ /* 0x000ea20000300a00 */
[----:B------:R-:W-:-:S02]  /*78af0*/  IMAD.MOV.U32 R27, RZ, RZ, R20 ;  /* 0x000000ffff1b7224 */ /* 0x000fc400078e0014 */
[----:B------:R-:W-:-:S10]  /*78b00*/  IMAD.MOV.U32 R3, RZ, RZ, R21 ;  /* 0x000000ffff037224 */ /* 0x000fd400078e0015 */
[----:B------:R0:W-:Y:S04]  /*78b10*/  STL.64 [R1+0x730], R8 ;  /* 0x0007300801007387 */ /* 0x0001e80000100a00 */
[----:B------:R-:W-:Y:S04]  /*78b20*/  STL.64 [R1+0x738], R10 ;  /* 0x0007380a01007387 */ /* 0x000fe80000100a00 */
        /* <DEDUP_REMOVED lines=28> */
[----:B------:R-:W3:Y:S04]  /*78cf0*/  LDL.LU.64 R20, [R1+0x4ae0] ;  /* 0x004ae00001147983 */ /* 0x000ee80000300a00 */
[----:B------:R-:W-:Y:S01]  /*78d00*/  STL.64 [R1+0x4a70], R4 ;  /* 0x004a700401007387 */ /* 0x000fe20000100a00 */
[----:B---3--:R-:W-:-:S15]  /*78d10*/  HMMA.16816.F32.BF16 R20, R12, R8, R20 ;  /* 0x000000080c14723c */ /* 0x008fde0000041814 */
[----:B------:R-:W-:-:S04]  /*78d20*/  NOP ;  /* 0x0000000000007918 */ /* 0x000fc80000000000 */
        /* <DEDUP_REMOVED lines=11> */
[----:B------:R-:W2:Y:S01]  /*78de0*/  LDL.LU.64 R20, [R1+0x4ac0] ;  /* 0x004ac00001147983 */ /* 0x000ea20000300a00 */
[----:B------:R-:W-:-:S02]  /*78df0*/  IMAD.MOV.U32 R4, RZ, RZ, R7 ;  /* 0x000000ffff047224 */ /* 0x000fc400078e0007 */
[----:B------:R-:W-:-:S07]  /*78e00*/  IMAD.MOV.U32 R5, RZ, RZ, R6 ;  /* 0x000000ffff057224 */ /* 0x000fce00078e0006 */
[C---:B---3--:R-:W-:Y:S02]  /*78e10*/  HMMA.16816.F32.BF16 R8, R12.reuse, R4, R8 ;  /* 0x000000040c08723c */ /* 0x048fe40000041808 */
[----:B------:R-:W-:Y:S04]  /*78e20*/  STL.64 [R1+0x670], R16 ;  /* 0x0006701001007387 */ /* 0x000fe80000100a00 */
[----:B------:R0:W-:Y:S04]  /*78e30*/  STL.64 [R1+0x678], R18 ;  /* 0x0006781201007387 */ /* 0x0001e80000100a00 */
[----:B0-----:R-:W3:Y:S04]  /*78e40*/  LDL.LU.64 R18, [R1+0x4ab8] ;  /* 0x004ab80001127983 */ /* 0x001ee80000300a00 */
[----:B------:R-:W3:Y:S04]  /*78e50*/  LDL.LU.64 R16, [R1+0x4ab0] ;  /* 0x004ab00001107983 */ /* 0x000ee80000300a00 */
[----:B----4-:R-:W-:Y:S04]  /*78e60*/  STL [R1+0x4a40], R26 ;  /* 0x004a401a01007387 */ /* 0x010fe80000100800 */
[----:B------:R-:W-:Y:S04]  /*78e70*/  STL.64 [R1+0x660], R8 ;  /* 0x0006600801007387 */ /* 0x000fe80000100a00 */
[----:B------:R-:W-:Y:S04]  /*78e80*/  STL.64 [R1+0x668], R10 ;  /* 0x0006680a01007387 */ /* 0x000fe80000100a00 */
[----:B------:R-:W-:Y:S01]  /*78e90*/  STL.64 [R1+0x4a38], R24 ;  /* 0x004a381801007387 */ /* 0x000fe20000100a00 */
[----:B--2---:R-:W-:-:S15]  /*78ea0*/  HMMA.16816.F32.BF16 R4, R12, R24, R20 ;  /* 0x000000180c04723c */ /* 0x004fde0000041814 */
[----:B------:R-:W-:-:S04]  /*78eb0*/  NOP ;  /* 0x0000000000007918 */ /* 0x000fc80000000000 */
[----:B------:R0:W-:Y:S04]  /*78ec0*/  STL.64 [R1+0x630], R4 ;  /* 0x0006300401007387 */ /* 0x0001e80000100a00 */
[----:B------:R1:W-:Y:S04]  /*78ed0*/  STL.64 [R1+0x638], R6 ;  /* 0x0006380601007387 */ /* 0x0003e80000100a00 */
[----:B------:R-:W2:Y:S04]  /*78ee0*/  LDL.LU R12, [R1+0x70] ;  /* 0x00007000010c7983 */ /* 0x000ea80000300800 */
[----:B------:R-:W2:Y:S04]  /*78ef0*/  LDL.LU R13, [R1+0x74] ;  /* 0x00007400010d7983 */ /* 0x000ea80000300800 */
[----:B------:R-:W4:Y:S04]  /*78f00*/  LDL.LU R14, [R1+0x78] ;  /* 0x00007800010e7983 */ /* 0x000f280000300800 */
[----:B------:R-:W4:Y:S04]  /*78f10*/  LDL.LU R15, [R1+0x7c] ;  /* 0x00007c00010f7983 */ /* 0x000f280000300800 */
[----:B------:R-:W2:Y:S04]  /*78f20*/  LDL.LU R20, [R1+0x130] ;  /* 0x0001300001147983 */ /* 0x000ea80000300800 */
[----:B------:R-:W2:Y:S04]  /*78f30*/  LDL.LU R21, [R1+0x134] ;  /* 0x0001340001157983 */ /* 0x000ea80000300800 */
[----:B------:R-:W2:Y:S04]  /*78f40*/  LDL.LU R22, [R1+0x138] ;  /* 0x0001380001167983 */ /* 0x000ea80000300800 */
[----:B------:R-:W2:Y:S04]  /*78f50*/  LDL.LU R23, [R1+0x13c] ;  /* 0x00013c0001177983 */ /* 0x000ea80000300800 */
[----:B0-----:R-:W2:Y:S04]  /*78f60*/  LDL.LU R4, [R1+0x190] ;  /* 0x0001900001047983 */ /* 0x001ea80000300800 */
[----:B------:R-:W2:Y:S04]  /*78f70*/  LDL.LU R5, [R1+0x194] ;  /* 0x0001940001057983 */ /* 0x000ea80000300800 */
[----:B-1----:R-:W2:Y:S04]  /*78f80*/  LDL.LU R6, [R1+0x198] ;  /* 0x0001980001067983 */ /* 0x002ea80000300800 */
[----:B------:R-:W2:Y:S04]  /*78f90*/  LDL.LU R7, [R1+0x19c] ;  /* 0x00019c0001077983 */ /* 0x000ea80000300800 */
[----:B--2---:R-:W-:Y:S04]  /*78fa0*/  STL.64 [R1+0x4a80], R6 ;  /* 0x004a800601007387 */ /* 0x004fe80000100a00 */
[----:B------:R0:W-:Y:S04]  /*78fb0*/  STL.64 [R1+0x4a78], R4 ;  /* 0x004a780401007387 */ /* 0x0001e80000100a00 */
[----:B0-----:R-:W2:Y:S04]  /*78fc0*/  LDL.64 R4, [R1+0x50] ;  /* 0x0000500001047983 */ /* 0x001ea80000100a00 */
        /* <DEDUP_REMOVED lines=11> */
[----:B------:R-:W-:-:S03]  /*79080*/  IMAD.MOV.U32 R4, RZ, RZ, R27 ;  /* 0x000000ffff047224 */ /* 0x000fc600078e001b */
[----:B--2---:R-:W-:Y:S04]  /*79090*/  STL.64 [R1+0x4aa8], R10 ;  /* 0x004aa80a01007387 */ /* 0x004fe80000100a00 */
        /* <DEDUP_REMOVED lines=11> */
[----:B0-----:R-:W2:Y:S01]  /*79150*/  LDL.64 R24, [R1+0x10] ;  /* 0x0000100001187983 */ /* 0x001ea20000100a00 */
[----:B------:R-:W-:-:S03]  /*79160*/  IMAD.MOV.U32 R5, RZ, RZ, R3 ;  /* 0x000000ffff057224 */ /* 0x000fc600078e0003 */
[----:B--2---:R0:W-:Y:S04]  /*79170*/  STL.64 [R1+0x4a60], R24 ;  /* 0x004a601801007387 */ /* 0x0041e80000100a00 */
[----:B0-----:R-:W2:Y:S04]  /*79180*/  LDL.LU R24, [R1+0x170] ;  /* 0x0001700001187983 */ /* 0x001ea80000300800 */
[----:B------:R-:W2:Y:S04]  /*79190*/  LDL.LU R25, [R1+0x174] ;  /* 0x0001740001197983 */ /* 0x000ea80000300800 */
[----:B------:R-:W2:Y:S04]  /*791a0*/  LDL.LU R26, [R1+0x178] ;  /* 0x00017800011a7983 */ /* 0x000ea80000300800 */
[----:B------:R-:W2:Y:S04]  /*791b0*/  LDL.LU R27, [R1+0x17c] ;  /* 0x00017c00011b7983 */ /* 0x000ea80000300800 */
[----:B------:R-:W-:Y:S04]  /*791c0*/  STL.64 [R1+0x4a30], R22 ;  /* 0x004a301601007387 */ /* 0x000fe80000100a00 */
[----:B------:R0:W-:Y:S04]  /*791d0*/  STL.64 [R1+0x4a28], R20 ;  /* 0x004a281401007387 */ /* 0x0001e80000100a00 */
[----:B0-----:R-:W2:Y:S01]  /*791e0*/  LDL.64 R20, [R1] ;  /* 0x0000000001147983 */ /* 0x001ea20000100a00 */
[----:B---3--:R-:W-:Y:S03]  /*791f0*/  HMMA.16816.F32.BF16 R4, R16, R4, R8 ;  /* 0x000000041004723c */ /* 0x008fe60000041808 */
[----:B--2---:R0:W-:Y:S04]  /*79200*/  STL.64 [R1+0x4a58], R20 ;  /* 0x004a581401007387 */ /* 0x0041e80000100a00 */
[----:B0-----:R-:W2:Y:S04]  /*79210*/  LDL.LU R20, [R1+0x160] ;  /* 0x0001600001147983 */ /* 0x001ea80000300800 */
[----:B------:R-:W2:Y:S04]  /*79220*/  LDL.LU R21, [R1+0x164] ;  /* 0x0001640001157983 */ /* 0x000ea80000300800 */
[----:B------:R-:W2:Y:S04]  /*79230*/  LDL.LU R22, [R1+0x168] ;  /* 0x0001680001167983 */ /* 0x000ea80000300800 */
[----:B------:R-:W2:Y:S04]  /*79240*/  LDL.LU R23, [R1+0x16c] ;  /* 0x00016c0001177983 */ /* 0x000ea80000300800 */
[----:B----4-:R-:W-:Y:S04]  /*79250*/  STL.64 [R1+0x49e8], R14 ;  /* 0x0049e80e01007387 */ /* 0x010fe80000100a00 */
[----:B------:R-:W-:Y:S04]  /*79260*/  STL.64 [R1+0x49e0], R12 ;  /* 0x0049e00c01007387 */ /* 0x000fe80000100a00 */
[----:B------:R-:W3:Y:S04]  /*79270*/  LDL.LU.64 R10, [R1+0x4aa8] ;  /* 0x004aa800010a7983 */ /* 0x000ee80000300a00 */
[----:B------:R-:W3:Y:S04]  /*79280*/  LDL.LU.64 R8, [R1+0x4aa0] ;  /* 0x004aa00001087983 */ /* 0x000ee80000300a00 */
[----:B------:R0:W-:Y:S04]  /*79290*/  STL.64 [R1+0x620], R4 ;  /* 0x0006200401007387 */ /* 0x0001e80000100a00 */
[----:B------:R-:W-:Y:S04]  /*792a0*/  STL.64 [R1+0x628], R6 ;  /* 0x0006280601007387 */ /* 0x000fe80000100a00 */
        /* <DEDUP_REMOVED lines=12> */
[----:B------:R-:W4:Y:S02]  /*79370*/  LDL.LU.64 R4, [R1+0x4a78] ;  /* 0x004a780001047983 */ /* 0x000f240000300a00 */
[----:B----4-:R-:W-:-:S15]  /*79380*/  HMMA.16816.F32.BF16 R4, R16, R12, R4 ;  /* 0x0000000c1004723c */ /* 0x010fde0000041804 */
[----:B------:R-:W-:-:S04]  /*79390*/  NOP ;  /* 0x0000000000007918 */ /* 0x000fc80000000000 */
[----:B------:R0:W-:Y:S04]  /*793a0*/  STL.64 [R1+0x5e0], R4 ;  /* 0x0005e00401007387 */ /* 0x0001e80000100a00 */
[----:B------:R-:W-:Y:S04]  /*793b0*/  STL.64 [R1+0x5e8], R6 ;  /* 0x0005e80601007387 */ /* 0x000fe80000100a00 */
[----:B0-----:R-:W3:Y:S04]  /*793c0*/  LDL.LU.64 R4, [R1+0x4a70] ;  /* 0x004a700001047983 */ /* 0x001ee80000300a00 */
[----:B------:R0:W-:Y:S02]  /*793d0*/  STL.64 [R1+0x49f8], R12 ;  /* 0x0049f80c01007387 */ /* 0x0001e40000100a00 */
[----:B0-----:R-:W-:-:S02]  /*793e0*/  IMAD.MOV.U32 R12, RZ, RZ, R2 ;  /* 0x000000ffff0c7224 */ /* 0x001fc400078e0002 */
[----:B------:R-:W-:-:S05]  /*793f0*/  IMAD.MOV.U32 R13, RZ, RZ, R0 ;  /* 0x000000ffff0d7224 */ /* 0x000fca00078e0000 */
[----:B------:R0:W-:Y:S04]  /*79400*/  STL.64 [R1+0x4a10], R12 ;  /* 0x004a100c01007387 */ /* 0x0001e80000100a00 */
[----:B0-----:R-:W4:Y:S01]  /*79410*/  LDL.64 R12, [R1+0x60] ;  /* 0x00006000010c7983 */ /* 0x001f220000100a00 */
[----:B---3--:R-:W-:-:S15]  /*79420*/  HMMA.16816.F32.BF16 R8, R16, R4, R8 ;  /* 0x000000041008723c */ /* 0x008fde0000041808 */
        /* <DEDUP_REMOVED lines=23> */
[----:B------:R0:W-:Y:S04]  /*795a0*/  STL.64 [R1+0x5a0], R20 ;  /* 0x0005a01401007387 */ /* 0x0001e80000100a00 */
[----:B------:R-:W-:Y:S04]  /*795b0*/  STL.64 [R1+0x5a8], R22 ;  /* 0x0005a81601007387 */ /* 0x000fe80000100a00 */
[----:B0-----:R-:W3:Y:S04]  /*795c0*/  LDL.LU.64 R20, [R1+0x4a58] ;  /* 0x004a580001147983 */ /* 0x001ee80000300a00 */
[----:B------:R-:W3:Y:S04]  /*795d0*/  LDL.LU.64 R26, [R1+0x4a50] ;  /* 0x004a5000011a7983 */ /* 0x000ee80000300a00 */
[----:B------:R-:W3:Y:S02]  /*795e0*/  LDL.LU.64 R24, [R1+0x4a48] ;  /* 0x004a480001187983 */ /* 0x000ee40000300a00 */
[----:B---3--:R-:W-:Y:S01]  /*795f0*/  HMMA.16816.F32.BF16 R24, R16, R20, R24 ;  /* 0x000000141018723c */ /* 0x008fe20000041818 */
[----:B------:R-:W-:-:S15]  /*79600*/  IMAD.MOV.U32 R28, RZ, RZ, R21 ;  /* 0x000000ffff1c7224 */ /* 0x000fde00078e0015 */
[----:B------:R-:W-:-:S03]  /*79610*/  NOP ;  /* 0x0000000000007918 */ /* 0x000fc60000000000 */
[----:B------:R-:W-:Y:S04]  /*79620*/  STL.64 [R1+0x590], R24 ;  /* 0x0005901801007387 */ /* 0x000fe80000100a00 */
[----:B------:R0:W-:Y:S04]  /*79630*/  STL.64 [R1+0x598], R26 ;  /* 0x0005981a01007387 */ /* 0x0001e80000100a00 */
[----:B0-----:R-:W3:Y:S04]  /*79640*/  LDL.LU R26, [R1+0x4a40] ;  /* 0x004a4000011a7983 */ /* 0x001ee80000300800 */
[----:B------:R-:W2:Y:S01]  /*79650*/  LDL.LU.64 R24, [R1+0x4a38] ;  /* 0x004a380001187983 */ /* 0x000ea20000300a00 */
[----:B------:R-:W-:-:S03]  /*79660*/  IMAD.MOV.U32 R27, RZ, RZ, R20 ;  /* 0x000000ffff1b7224 */ /* 0x000fc600078e0014 */
[----:B------:R-:W2:Y:S04]  /*79670*/  LDL.LU.64 R22, [R1+0x4a30] ;  /* 0x004a300001167983 */ /* 0x000ea80000300a00 */
[----:B------:R-:W2:Y:S02]  /*79680*/  LDL.LU.64 R20, [R1+0x4a28] ;  /* 0x004a280001147983 */ /* 0x000ea40000300a00 */
[----:B--2---:R-:W-:Y:S02]  /*79690*/  HMMA.16816.F32.BF16 R16, R16, R24, R20 ;  /* 0x000000181010723c */ /* 0x004fe40000041814 */
[----:B------:R-:W4:Y:S04]  /*796a0*/  LDL.LU.64 R22, [R1+0x4a20] ;  /* 0x004a200001167983 */ /* 0x000f280000300a00 */
[----:B------:R-:W4:-:S13]  /*796b0*/  LDL.LU.64 R20, [R1+0x4a18] ;  /* 0x004a180001147983 */ /* 0x000f1a0000300a00 */
[----:B------:R0:W-:Y:S04]  /*796c0*/  STL.64 [R1+0x580], R16 ;  /* 0x0005801001007387 */ /* 0x0001e80000100a00 */
[----:B------:R1:W-:Y:S04]  /*796d0*/  STL.64 [R1+0x588], R18 ;  /* 0x0005881201007387 */ /* 0x0003e80000100a00 */
[----:B0-----:R-:W4:Y:S04]  /*796e0*/  LDL.LU R16, [R1+0x120] ;  /* 0x0001200001107983 */ /* 0x001f280000300800 */
[----:B------:R-:W4:Y:S04]  /*796f0*/  LDL.LU R17, [R1+0x124] ;  /* 0x0001240001117983 */ /* 0x000f280000300800 */
[----:B-1----:R-:W4:Y:S04]  /*79700*/  LDL.LU R18, [R1+0x128] ;  /* 0x0001280001127983 */ /* 0x002f280000300800 */
[----:B------:R-:W4:Y:S04]  /*79710*/  LDL.LU R19, [R1+0x12c] ;  /* 0x00012c0001137983 */ /* 0x000f280000300800 */
[----:B---3--:R-:W-:Y:S04]  /*79720*/  STL.64 [R1+0x49d8], R26 ;  /* 0x0049d81a01007387 */ /* 0x008fe80000100a00 */
        /* <DEDUP_REMOVED lines=8> */
[----:B------:R-:W-:Y:S01]  /*797b0*/  STL.64 [R1+0x578], R18 ;  /* 0x0005781201007387 */ /* 0x000fe20000100a00 */
[----:B0-----:R-:W-:Y:S02]  /*797c0*/  IMAD.MOV.U32 R17, RZ, RZ, R12 ;  /* 0x000000ffff117224 */ /* 0x001fe400078e000c */
[----:B------:R-:W-:Y:S02]  /*797d0*/  IMAD.MOV.U32 R16, RZ, RZ, R13 ;  /* 0x000000ffff107224 */ /* 0x000fe400078e000d */
        /* <DEDUP_REMOVED lines=13> */
[----:B------:R-:W3:Y:S01]  /*798b0*/  LDL.LU.64 R12, [R1+0x49e0] ;  /* 0x0049e000010c7983 */ /* 0x000ee20000300a00 */
[----:B------:R-:W-:Y:S01]  /*798c0*/  LOP3.LUT R2, R29, 0x40, RZ, 0x3c, !PT ;  /* 0x000000401d027812 */ /* 0x000fe200078e3cff */
[C---:B--2---:R-:W-:Y:S08]  /*798d0*/  HMMA.16816.F32.BF16 R24, R20.reuse, R8, R24 ;  /* 0x000000081418723c */ /* 0x044ff00000041818 */
        /* <DEDUP_REMOVED lines=8> */
[----:B------:R0:W-:Y:S02]  /*79960*/  STL.64 [R1+0x49b8], R4 ;  /* 0x0049b80401007387 */ /* 0x0001e40000100a00 */
[----:B0-----:R-:W-:-:S02]  /*79970*/  IMAD.MOV.U32 R4, RZ, RZ, R3 ;  /* 0x000000ffff047224 */ /* 0x001fc400078e0003 */
[----:B------:R-:W-:Y:S02]  /*79980*/  IMAD.MOV.U32 R5, RZ, RZ, R0 ;  /* 0x000000ffff057224 */ /* 0x000fe400078e0000 */
[----:B------:R-:W-:Y:S02]  /*79990*/  IMAD.MOV.U32 R3, RZ, RZ, R8 ;  /* 0x000000ffff037224 */ /* 0x000fe400078e0008 */
[----:B------:R-:W-:Y:S02]  /*799a0*/  IMAD.MOV.U32 R0, RZ, RZ, R9 ;  /* 0x000000ffff007224 */ /* 0x000fe400078e0009 */
[----:B------:R-:W0:Y:S04]  /*799b0*/  LDSM.16.MT88.4 R8, [R2+UR5+0x18000] ;  /* 0x018000050208783b */ /* 0x000e280008004200 */
[----:B------:R-:W-:Y:S04]  /*799c0*/  STL [R1+0x4738], R29 ;  /* 0x0047381d01007387 */ /* 0x000fe80000100800 */
[----:B------:R-:W-:Y:S04]  /*799d0*/  STL.64 [R1+0x530], R24 ;  /* 0x0005301801007387 */ /* 0x000fe80000100a00 */
[----:B------:R1:W-:Y:S04]  /*799e0*/  STL.64 [R1+0x538], R26 ;  /* 0x0005381a01007387 */ /* 0x0003e80000100a00 */
[----:B-1----:R-:W2:Y:S04]  /*799f0*/  LDL.LU.64 R26, [R1+0x49d8] ;  /* 0x0049d800011a7983 */ /* 0x002ea80000300a00 */
[----:B------:R-:W3:Y:S04]  /*79a00*/  LDL.LU.64 R24, [R1+0x49d0] ;  /* 0x0049d00001187983 */ /* 0x000ee80000300a00 */
        /* <DEDUP_REMOVED lines=21> */
[----:B--2---:R0:W-:Y:S02]  /*79b60*/  STL.64 [R1+0x4960], R8 ;  /* 0x0049600801007387 */ /* 0x0041e40000100a00 */
[----:B0-----:R-:W-:-:S02]  /*79b70*/  IMAD.MOV.U32 R8, RZ, RZ, R13 ;  /* 0x000000ffff087224 */ /* 0x001fc400078e000d */
[----:B------:R-:W-:Y:S02]  /*79b80*/  IMAD.MOV.U32 R9, RZ, RZ, R12 ;  /* 0x000000ffff097224 */ /* 0x000fe400078e000c */
[----:B------:R-:W0:Y:S04]  /*79b90*/  LDSM.16.MT88.4 R12, [R2+UR5+0x18080] ;  /* 0x01808005020c783b */ /* 0x000e280008004200 */
[----:B------:R1:W-:Y:S04]  /*79ba0*/  STL.64 [R1+0x4978], R8 ;  /* 0x0049780801007387 */ /* 0x0003e80000100a00 */
[----:B-1----:R-:W2:Y:S04]  /*79bb0*/  LDL.64 R8, [R1+0x40] ;  /* 0x0000400001087983 */ /* 0x002ea80000100a00 */
[----:B--2---:R1:W-:Y:S04]  /*79bc0*/  STL.64 [R1+0x4988], R8 ;  /* 0x0049880801007387 */ /* 0x0043e80000100a00 */
[----:B-1----:R-:W2:Y:S04]  /*79bd0*/  LDL.64 R8, [R1+0x50] ;  /* 0x0000500001087983 */ /* 0x002ea80000100a00 */
[----:B--2---:R1:W-:Y:S04]  /*79be0*/  STL.64 [R1+0x49a0], R8 ;  /* 0x0049a00801007387 */ /* 0x0043e80000100a00 */
[----:B-1----:R-:W2:Y:S04]  /*79bf0*/  LDL.LU R8, [R1+0x280] ;  /* 0x0002800001087983 */ /* 0x002ea80000300800 */
[----:B------:R-:W2:Y:S04]  /*79c00*/  LDL.LU R9, [R1+0x284] ;  /* 0x0002840001097983 */ /* 0x000ea80000300800 */
[----:B------:R-:W2:Y:S04]  /*79c10*/  LDL.LU R10, [R1+0x288] ;  /* 0x00028800010a7983 */ /* 0x000ea80000300800 */
[----:B------:R-:W2:Y:S04]  /*79c20*/  LDL.LU R11, [R1+0x28c] ;  /* 0x00028c00010b7983 */ /* 0x000ea80000300800 */
[----:B0-----:R-:W-:Y:S04]  /*79c30*/  STL.64 [R1+0x48c0], R14 ;  /* 0x0048c00e01007387 */ /* 0x001fe80000100a00 */
[----:B------:R0:W-:Y:S02]  /*79c40*/  STL.64 [R1+0x48b8], R12 ;  /* 0x0048b80c01007387 */ /* 0x0001e40000100a00 */
[----:B0-----:R-:W-:-:S02]  /*79c50*/  IMAD.MOV.U32 R12, RZ, RZ, R27 ;  /* 0x000000ffff0c7224 */ /* 0x001fc400078e001b */
[----:B------:R-:W-:Y:S01]  /*79c60*/  IMAD.MOV.U32 R13, RZ, RZ, R28 ;  /* 0x000000ffff0d7224 */ /* 0x000fe200078e001c */
[----:B------:R-:W4:Y:S04]  /*79c70*/  LDL.LU R27, [R1+0x49c8] ;  /* 0x0049c800011b7983 */ /* 0x000f280000300800 */
[----:B------:R-:W3:Y:S04]  /*79c80*/  LDL.LU R4, [R1+0x270] ;  /* 0x0002700001047983 */ /* 0x000ee80000300800 */
[----:B------:R-:W3:Y:S04]  /*79c90*/  LDL.LU R5, [R1+0x274] ;  /* 0x0002740001057983 */ /* 0x000ee80000300800 */
[----:B------:R-:W3:Y:S04]  /*79ca0*/  LDL.LU R6, [R1+0x278] ;  /* 0x0002780001067983 */ /* 0x000ee80000300800 */
[----:B------:R-:W3:Y:S01]  /*79cb0*/  LDL.LU R7, [R1+0x27c] ;  /* 0x00027c0001077983 */ /* 0x000ee20000300800 */
[----:B--2---:R-:W-:-:S15]  /*79cc0*/  HMMA.16816.F32.BF16 R8, R20, R12, R8 ;  /* 0x0000000c1408723c */ /* 0x004fde0000041808 */
[----:B------:R-:W-:-:S04]  /*79cd0*/  NOP ;  /* 0x0000000000007918 */ /* 0x000fc80000000000 */
[----:B------:R-:W-:Y:S04]  /*79ce0*/  STL.64 [R1+0x510], R8 ;  /* 0x0005100801007387 */ /* 0x000fe80000100a00 */
[----:B------:R-:W-:Y:S04]  /*79cf0*/  STL.64 [R1+0x518], R10 ;  /* 0x0005180a01007387 */ /* 0x000fe80000100a00 */
[----:B------:R0:W-:Y:S04]  /*79d00*/  STL.64 [R1+0x4980], R12 ;  /* 0x0049800c01007387 */ /* 0x0001e80000100a00 */
[----:B0-----:R-:W2:Y:S04]  /*79d10*/  LDL.LU R12, [R1+0x370] ;  /* 0x00037000010c7983 */ /* 0x001ea80000300800 */
[----:B------:R-:W2:Y:S04]  /*79d20*/  LDL.LU R13, [R1+0x374] ;  /* 0x00037400010d7983 */ /* 0x000ea80000300800 */
[----:B------:R-:W2:Y:S04]  /*79d30*/  LDL.LU R14, [R1+0x378] ;  /* 0x00037800010e7983 */ /* 0x000ea80000300800 */
[----:B------:R-:W2:Y:S01]  /*79d40*/  LDL.LU R15, [R1+0x37c] ;  /* 0x00037c00010f7983 */ /* 0x000ea20000300800 */
[----:B------:R-:W-:-:S02]  /*79d50*/  IMAD.MOV.U32 R8, RZ, RZ, R17 ;  /* 0x000000ffff087224 */ /* 0x000fc400078e0011 */
[----:B------:R-:W-:Y:S02]  /*79d60*/  IMAD.MOV.U32 R9, RZ, RZ, R16 ;  /* 0x000000ffff097224 */ /* 0x000fe400078e0010 */
[----:B------:R-:W0:Y:S04]  /*79d70*/  LDSM.16.MT88.4 R16, [R2+UR5+0x18100] ;  /* 0x018100050210783b */ /* 0x000e280008004200 */
[----:B--2---:R-:W-:Y:S04]  /*79d80*/  STL.64 [R1+0x4998], R14 ;  /* 0x0049980e01007387 */ /* 0x004fe80000100a00 */
[----:B------:R1:W-:Y:S04]  /*79d90*/  STL.64 [R1+0x4990], R12 ;  /* 0x0049900c01007387 */ /* 0x0003e80000100a00 */
[----:B-1----:R-:W2:Y:S04]  /*79da0*/  LDL.LU R12, [R1+0x380] ;  /* 0x00038000010c7983 */ /* 0x002ea80000300800 */
[----:B------:R-:W2:Y:S04]  /*79db0*/  LDL.LU R13, [R1+0x384] ;  /* 0x00038400010d7983 */ /* 0x000ea80000300800 */
[----:B------:R-:W2:Y:S04]  /*79dc0*/  LDL.LU R14, [R1+0x388] ;  /* 0x00038800010e7983 */ /* 0x000ea80000300800 */
[----:B------:R-:W2:Y:S01]  /*79dd0*/  LDL.LU R15, [R1+0x38c] ;  /* 0x00038c00010f7983 */ /* 0x000ea20000300800 */
[----:B---3--:R-:W-:Y:S03]  /*79de0*/  HMMA.16816.F32.BF16 R20, R20, R24, R4 ;  /* 0x000000181414723c */ /* 0x008fe60000041804 */
[----:B--2---:R-:W-:Y:S04]  /*79df0*/  STL.64 [R1+0x49b0], R14 ;  /* 0x0049b00e01007387 */ /* 0x004fe80000100a00 */
[----:B------:R1:W-:Y:S04]  /*79e00*/  STL.64 [R1+0x49a8], R12 ;  /* 0x0049a80c01007387 */ /* 0x0003e80000100a00 */
[----:B-1----:R-:W2:Y:S04]  /*79e10*/  LDL.LU R12, [R1+0x390] ;  /* 0x00039000010c7983 */ /* 0x002ea80000300800 */
[----:B------:R-:W2:Y:S04]  /*79e20*/  LDL.LU R13, [R1+0x394] ;  /* 0x00039400010d7983 */ /* 0x000ea80000300800 */
[----:B------:R-:W2:Y:S04]  /*79e30*/  LDL.LU R14, [R1+0x398] ;  /* 0x00039800010e7983 */ /* 0x000ea80000300800 */
[----:B------:R-:W2:Y:S04]  /*79e40*/  LDL.LU R15, [R1+0x39c] ;  /* 0x00039c00010f7983 */ /* 0x000ea80000300800 */
[----:B0-----:R-:W-:Y:S04]  /*79e50*/  STL.64 [R1+0x4830], R18 ;  /* 0x0048301201007387 */ /* 0x001fe80000100a00 */
        /* <DEDUP_REMOVED lines=10> */
[----:B----4-:R-:W-:Y:S04]  /*79f00*/  STL.64 [R1+0x4948], R26 ;  /* 0x0049481a01007387 */ /* 0x010fe80000100a00 */
[----:B------:R0:W-:Y:S04]  /*79f10*/  STL.64 [R1+0x4940], R24 ;  /* 0x0049401801007387 */ /* 0x0001e80000100a00 */
[----:B------:R-:W-:Y:S04]  /*79f20*/  STL.64 [R1+0x500], R20 ;  /* 0x0005001401007387 */ /* 0x000fe80000100a00 */
[----:B------:R-:W-:Y:S04]  /*79f30*/  STL.64 [R1+0x508], R22 ;  /* 0x0005081601007387 */ /* 0x000fe80000100a00 */
[----:B------:R-:W1:Y:S04]  /*79f40*/  LDSM.16.MT88.4 R20, [R2+UR5+0x18180] ;  /* 0x018180050214783b */ /* 0x000e680008004200 */
[----:B0-----:R-:W4:Y:S04]  /*79f50*/  LDL.LU R24, [R1+0x330] ;  /* 0x0003300001187983 */ /* 0x001f280000300800 */
[----:B------:R-:W4:Y:S04]  /*79f60*/  LDL.LU R25, [R1+0x334] ;  /* 0x0003340001197983 */ /* 0x000f280000300800 */
[----:B------:R-:W4:Y:S04]  /*79f70*/  LDL.LU R26, [R1+0x338] ;  /* 0x00033800011a7983 */ /* 0x000f280000300800 */
[----:B------:R-:W4:Y:S04]  /*79f80*/  LDL.LU R27, [R1+0x33c] ;  /* 0x00033c00011b7983 */ /* 0x000f280000300800 */
[----:B-1----:R-:W-:Y:S04]  /*79f90*/  STL.64 [R1+0x47c0], R22 ;  /* 0x0047c01601007387 */ /* 0x002fe80000100a00 */
[----:B------:R0:W-:Y:S04]  /*79fa0*/  STL.64 [R1+0x47b8], R20 ;  /* 0x0047b81401007387 */ /* 0x0001e80000100a00 */
[----:B0-----:R-:W3:Y:S01]  /*79fb0*/  LDL.64 R20, [R1+0x10] ;  /* 0x0000100001147983 */ /* 0x001ee20000100a00 */
        /* <DEDUP_REMOVED lines=19> */
[----:B------:R1:W-:Y:S04]  /*7a0f0*/  STL.64 [R1+0x4c8], R14 ;  /* 0x0004c80e01007387 */ /* 0x0003e80000100a00 */
[----:B0-----:R-:W4:Y:S01]  /*7a100*/  LDL.LU.64 R12, [R1+0x4980] ;  /* 0x00498000010c7983 */ /* 0x001f220000300a00 */
[----:B-1----:R-:W-:-:S03]  /*7a110*/  IMAD.MOV.U32 R14, RZ, RZ, R8 ;  /* 0x000000ffff0e7224 */ /* 0x002fc600078e0008 */
[----:B------:R-:W3:Y:S02]  /*7a120*/  LDL.LU.64 R8, [R1+0x4978] ;  /* 0x0049780001087983 */ /* 0x000ee40000300a00 */
[----:B---3--:R-:W-:Y:S02]  /*7a130*/  HMMA.16816.F32.BF16 R8, R4, R8, R16 ;  /* 0x000000080408723c */ /* 0x008fe40000041810 */
[----:B------:R-:W2:-:S15]  /*7a140*/  LDL.LU.64 R16, [R1+0x4970] ;  /* 0x0049700001107983 */ /* 0x000e9e0000300a00 */
[----:B------:R-:W-:Y:S02]  /*7a150*/  NOP ;  /* 0x0000000000007918 */ /* 0x000fe40000000000 */
[----:B------:R-:W-:Y:S04]  /*7a160*/  STL.64 [R1+0x4a0], R8 ;  /* 0x0004a00801007387 */ /* 0x000fe80000100a00 */
[----:B------:R0:W-:Y:S04]  /*7a170*/  STL.64 [R1+0x4a8], R10 ;  /* 0x0004a80a01007387 */ /* 0x0001e80000100a00 */
[----:B0-----:R-:W2:Y:S04]  /*7a180*/  LDL.LU.64 R10, [R1+0x4968] ;  /* 0x00496800010a7983 */ /* 0x001ea80000300a00 */
[----:B------:R-:W2:Y:S02]  /*7a190*/  LDL.LU.64 R8, [R1+0x4960] ;  /* 0x0049600001087983 */ /* 0x000ea40000300a00 */
[C---:B--2---:R-:W-:Y:S02]  /*7a1a0*/  HMMA.16816.F32.BF16 R16, R4.reuse, R16, R8 ;  /* 0x000000100410723c */ /* 0x044fe40000041808 */
[----:B------:R-:W2:Y:S04]  /*7a1b0*/  LDL.LU.64 R10, [R1+0x4958] ;  /* 0x00495800010a7983 */ /* 0x000ea80000300a00 */
[----:B------:R-:W2:Y:S04]  /*7a1c0*/  LDL.LU.64 R8, [R1+0x4950] ;  /* 0x0049500001087983 */ /* 0x000ea80000300a00 */
[----:B------:R0:W-:Y:S09]  /*7a1d0*/  STL.64 [R1+0x48e0], R20 ;  /* 0x0048e01401007387 */ /* 0x0001f20000100a00 */
[----:B------:R-:W-:Y:S04]  /*7a1e0*/  STL.64 [R1+0x490], R16 ;  /* 0x0004901001007387 */ /* 0x000fe80000100a00 */
[----:B------:R-:W-:Y:S01]  /*7a1f0*/  STL.64 [R1+0x498], R18 ;  /* 0x0004981201007387 */ /* 0x000fe20000100a00 */
[----:B--2---:R-:W-:Y:S03]  /*7a200*/  HMMA.16816.F32.BF16 R8, R4, R20, R8 ;  /* 0x000000140408723c */ /* 0x004fe60000041808 */
[----:B0-----:R-:W2:-:S15]  /*7a210*/  LDL.64 R20, [R1+0x20] ;  /* 0x0000200001147983 */ /* 0x001e9e0000100a00 */
[----:B------:R-:W-:Y:S01]  /*7a220*/  NOP ;  /* 0x0000000000007918 */ /* 0x000fe20000000000 */
[----:B------:R-:W-:Y:S04]  /*7a230*/  STL.64 [R1+0x480], R8 ;  /* 0x0004800801007387 */ /* 0x000fe80000100a00 */
[----:B------:R-:W-:Y:S04]  /*7a240*/  STL.64 [R1+0x488], R10 ;  /* 0x0004880a01007387 */ /* 0x000fe80000100a00 */
[----:B--2---:R0:W-:Y:S04]  /*7a250*/  STL.64 [R1+0x48e8], R20 ;  /* 0x0048e81401007387 */ /* 0x0041e80000100a00 */
[----:B0-----:R-:W2:Y:S04]  /*7a260*/  LDL.LU R20, [R1+0x4b0] ;  /* 0x0004b00001147983 */ /* 0x001ea80000300800 */
[----:B------:R-:W2:Y:S04]  /*7a270*/  LDL.LU R21, [R1+0x4b4] ;  /* 0x0004b40001157983 */ /* 0x000ea80000300800 */
[----:B------:R-:W3:Y:S04]  /*7a280*/  LDL.LU R22, [R1+0x4b8] ;  /* 0x0004b80001167983 */ /* 0x000ee80000300800 */
[----:B------:R-:W3:Y:S04]  /*7a290*/  LDL.LU R23, [R1+0x4bc] ;  /* 0x0004bc0001177983 */ /* 0x000ee80000300800 */
[----:B------:R-:W2:Y:S01]  /*7a2a0*/  LDL.LU R8, [R1+0x260] ;  /* 0x0002600001087983 */ /* 0x000ea20000300800 */
[----:B----4-:R-:W-:Y:S03]  /*7a2b0*/  HMMA.16816.F32.BF16 R24, R4, R12, R24 ;  /* 0x0000000c0418723c */ /* 0x010fe60000041818 */
[----:B------:R-:W4:Y:S04]  /*7a2c0*/  LDL.LU R9, [R1+0x264] ;  /* 0x0002640001097983 */ /* 0x000f280000300800 */
[----:B------:R-:W4:Y:S04]  /*7a2d0*/  LDL.LU R10, [R1+0x268] ;  /* 0x00026800010a7983 */ /* 0x000f280000300800 */
[----:B------:R-:W4:Y:S04]  /*7a2e0*/  LDL.LU R11, [R1+0x26c] ;  /* 0x00026c00010b7983 */ /* 0x000f280000300800 */
[----:B---3--:R-:W-:Y:S04]  /*7a2f0*/  STL.64 [R1+0x48f8], R22 ;  /* 0x0048f81601007387 */ /* 0x008fe80000100a00 */
[----:B--2---:R0:W-:Y:S04]  /*7a300*/  STL.64 [R1+0x48f0], R20 ;  /* 0x0048f01401007387 */ /* 0x0041e80000100a00 */
[----:B------:R-:W2:Y:S04]  /*7a310*/  LDL.LU R16, [R1+0x320] ;  /* 0x0003200001107983 */ /* 0x000ea80000300800 */
[----:B------:R-:W2:Y:S04]  /*7a320*/  LDL.LU R17, [R1+0x324] ;  /* 0x0003240001117983 */ /* 0x000ea80000300800 */
[----:B------:R-:W2:Y:S04]  /*7a330*/  LDL.LU R18, [R1+0x328] ;  /* 0x0003280001127983 */ /* 0x000ea80000300800 */
[----:B------:R-:W2:Y:S01]  /*7a340*/  LDL.LU R19, [R1+0x32c] ;  /* 0x00032c0001137983 */ /* 0x000ea20000300800 */
[----:B0-----:R-:W-:-:S02]  /*7a350*/  IMAD.MOV.U32 R20, RZ, RZ, R14 ;  /* 0x000000ffff147224 */ /* 0x001fc400078e000e */
[----:B------:R-:W-:-:S05]  /*7a360*/  IMAD.MOV.U32 R21, RZ, RZ, R3 ;  /* 0x000000ffff157224 */ /* 0x000fca00078e0003 */
[----:B------:R0:W-:Y:S02]  /*7a370*/  STL.64 [R1+0x4910], R20 ;  /* 0x0049101401007387 */ /* 0x0001e40000100a00 */
[----:B0-----:R-:W-:Y:S02]  /*7a380*/  IMAD.MOV.U32 R20, RZ, RZ, R2 ;  /* 0x000000ffff147224 */ /* 0x001fe400078e0002 */
[----:B------:R-:W-:-:S05]  /*7a390*/  IMAD.MOV.U32 R21, RZ, RZ, R0 ;  /* 0x000000ffff157224 */ /* 0x000fca00078e0000 */
[----:B------:R0:W-:Y:S04]  /*7a3a0*/  STL.64 [R1+0x4928], R20 ;  /* 0x0049281401007387 */ /* 0x0001e80000100a00 */
[----:B0-----:R-:W3:Y:S04]  /*7a3b0*/  LDL.64 R20, [R1+0x60] ;  /* 0x0000600001147983 */ /* 0x001ee80000100a00 */
[----:B------:R-:W-:Y:S04]  /*7a3c0*/  STL.64 [R1+0x470], R24 ;  /* 0x0004701801007387 */ /* 0x000fe80000100a00 */
[----:B------:R0:W-:Y:S04]  /*7a3d0*/  STL.64 [R1+0x478], R26 ;  /* 0x0004781a01007387 */ /* 0x0001e80000100a00 */
[----:B0-----:R-:W2:Y:S04]  /*7a3e0*/  LDL.LU.64 R26, [R1+0x4948] ;  /* 0x00494800011a7983 */ /* 0x001ea80000300a00 */
[----:B------:R-:W4:Y:S04]  /*7a3f0*/  LDL.LU.64 R24, [R1+0x4940] ;  /* 0x0049400001187983 */ /* 0x000f280000300a00 */
        /* <DEDUP_REMOVED lines=22> */
[----:B------:R1:W-:Y:S04]  /*7a560*/  STL.64 [R1+0x460], R4 ;  /* 0x0004600401007387 */ /* 0x0003e80000100a00 */
[----:B------:R-:W-:Y:S01]  /*7a570*/  STL.64 [R1+0x468], R6 ;  /* 0x0004680601007387 */ /* 0x000fe20000100a00 */
[----:B---3--:R-:W-:-:S03]  /*7a580*/  IMAD.MOV.U32 R3, RZ, RZ, R21 ;  /* 0x000000ffff037224 */ /* 0x008fc600078e0015 */
[----:B0-----:R-:W3:Y:S04]  /*7a590*/  LDL.LU R24, [R1+0x610] ;  /* 0x0006100001187983 */ /* 0x001ee80000300800 */
[----:B------:R-:W3:Y:S04]  /*7a5a0*/  LDL.LU R25, [R1+0x614] ;  /* 0x0006140001197983 */ /* 0x000ee80000300800 */
[----:B------:R-:W3:Y:S04]  /*7a5b0*/  LDL.LU R26, [R1+0x618] ;  /* 0x00061800011a7983 */ /* 0x000ee80000300800 */
[----:B------:R-:W3:Y:S04]  /*7a5c0*/  LDL.LU R27, [R1+0x61c] ;  /* 0x00061c00011b7983 */ /* 0x000ee80000300800 */
[----:B-1----:R-:W2:Y:S01]  /*7a5d0*/  LDL.64 R4, [R1+0x30] ;  /* 0x0000300001047983 */ /* 0x002ea20000100a00 */
[----:B----4-:R-:W-:-:S15]  /*7a5e0*/  HMMA.16816.F32.BF16 R16, R8, R20, R16 ;  /* 0x000000140810723c */ /* 0x010fde0000041810 */
        /* <DEDUP_REMOVED lines=22> */
[----:B0-----:R-:W4:Y:S04]  /*7a750*/  LDL.LU.64 R20, [R1+0x48e8] ;  /* 0x0048e80001147983 */ /* 0x001f280000300a00 */
[----:B------:R0:W-:Y:S04]  /*7a760*/  STL.64 [R1+0x4880], R4 ;  /* 0x0048800401007387 */ /* 0x0001e80000100a00 */
[----:B0-----:R-:W4:Y:S04]  /*7a770*/  LDL.LU R4, [R1+0x4e0] ;  /* 0x0004e00001047983 */ /* 0x001f280000300800 */
[----:B------:R-:W4:Y:S04]  /*7a780*/  LDL.LU R5, [R1+0x4e4] ;  /* 0x0004e40001057983 */ /* 0x000f280000300800 */
[----:B------:R-:W4:Y:S04]  /*7a790*/  LDL.LU R6, [R1+0x4e8] ;  /* 0x0004e80001067983 */ /* 0x000f280000300800 */
[----:B------:R-:W4:Y:S02]  /*7a7a0*/  LDL.LU R7, [R1+0x4ec] ;  /* 0x0004ec0001077983 */ /* 0x000f240000300800 */
[----:B----4-:R-:W-:-:S15]  /*7a7b0*/  HMMA.16816.F32.BF16 R4, R8, R20, R4 ;  /* 0x000000140804723c */ /* 0x010fde0000041804 */
        /* <DEDUP_REMOVED lines=10> */
[----:B------:R0:W-:Y:S04]  /*7a860*/  STL.64 [R1+0x2f0], R12 ;  /* 0x0002f00c01007387 */ /* 0x0001e80000100a00 */
[----:B------:R-:W-:Y:S04]  /*7a870*/  STL.64 [R1+0x2f8], R14 ;  /* 0x0002f80e01007387 */ /* 0x000fe80000100a00 */
[----:B0-----:R-:W3:Y:S04]  /*7a880*/  LDL.LU.64 R12, [R1+0x48d8] ;  /* 0x0048d800010c7983 */ /* 0x001ee80000300a00 */
[----:B------:R-:W2:Y:S04]  /*7a890*/  LDL.LU R20, [R1+0x7d0] ;  /* 0x0007d00001147983 */ /* 0x000ea80000300800 */
[----:B------:R-:W2:Y:S04]  /*7a8a0*/  LDL.LU R21, [R1+0x7d4] ;  /* 0x0007d40001157983 */ /* 0x000ea80000300800 */
[----:B------:R-:W4:Y:S04]  /*7a8b0*/  LDL.LU R22, [R1+0x7d8] ;  /* 0x0007d80001167983 */ /* 0x000f280000300800 */
[----:B------:R-:W4:Y:S04]  /*7a8c0*/  LDL.LU R23, [R1+0x7dc] ;  /* 0x0007dc0001177983 */ /* 0x000f280000300800 */
[----:B----4-:R-:W-:Y:S04]  /*7a8d0*/  STL.64 [R1+0x47f0], R22 ;  /* 0x0047f01601007387 */ /* 0x010fe80000100a00 */
[----:B--2---:R0:W-:Y:S04]  /*7a8e0*/  STL.64 [R1+0x47e8], R20 ;  /* 0x0047e81401007387 */ /* 0x0041e80000100a00 */
[----:B0-----:R-:W2:Y:S01]  /*7a8f0*/  LDL.64 R20, [R1+0x40] ;  /* 0x0000400001147983 */ /* 0x001ea20000100a00 */
[C---:B---3--:R-:W-:Y:S03]  /*7a900*/  HMMA.16816.F32.BF16 R12, R8.reuse, R12, R24 ;  /* 0x0000000c080c723c */ /* 0x048fe60000041818 */
[----:B--2---:R0:W-:Y:S04]  /*7a910*/  STL.64 [R1+0x4888], R20 ;  /* 0x0048881401007387 */ /* 0x0041e80000100a00 */
[----:B0-----:R-:W2:Y:S04]  /*7a920*/  LDL.LU R20, [R1+0x600] ;  /* 0x0006000001147983 */ /* 0x001ea80000300800 */
[----:B------:R-:W2:Y:S04]  /*7a930*/  LDL.LU R21, [R1+0x604] ;  /* 0x0006040001157983 */ /* 0x000ea80000300800 */
[----:B------:R-:W2:Y:S04]  /*7a940*/  LDL.LU R22, [R1+0x608] ;  /* 0x0006080001167983 */ /* 0x000ea80000300800 */
[----:B------:R-:W2:Y:S04]  /*7a950*/  LDL.LU R23, [R1+0x60c] ;  /* 0x00060c0001177983 */ /* 0x000ea80000300800 */
[----:B------:R-:W3:Y:S04]  /*7a960*/  LDL.LU.64 R26, [R1+0x48d0] ;  /* 0x0048d000011a7983 */ /* 0x000ee80000300a00 */
[----:B------:R-:W2:Y:S04]  /*7a970*/  LDL.LU.64 R24, [R1+0x48c8] ;  /* 0x0048c80001187983 */ /* 0x000ea80000300a00 */
[----:B------:R-:W-:Y:S04]  /*7a980*/  STL.64 [R1+0x2e0], R12 ;  /* 0x0002e00c01007387 */ /* 0x000fe80000100a00 */
[----:B------:R0:W-:Y:S04]  /*7a990*/  STL.64 [R1+0x2e8], R14 ;  /* 0x0002e80e01007387 */ /* 0x0001e80000100a00 */
[----:B0-----:R-:W4:Y:S04]  /*7a9a0*/  LDL.LU.64 R14, [R1+0x48c0] ;  /* 0x0048c000010e7983 */ /* 0x001f280000300a00 */
[----:B------:R-:W4:Y:S01]  /*7a9b0*/  LDL.LU.64 R12, [R1+0x48b8] ;  /* 0x0048b800010c7983 */ /* 0x000f220000300a00 */
[----:B--2---:R-:W-:Y:S03]  /*7a9c0*/  HMMA.16816.F32.BF16 R8, R8, R24, R20 ;  /* 0x000000180808723c */ /* 0x004fe60000041814 */
[----:B---3--:R-:W-:Y:S04]  /*7a9d0*/  STL.64 [R1+0x4840], R26 ;  /* 0x0048401a01007387 */ /* 0x008fe80000100a00 */
[----:B------:R-:W-:-:S12]  /*7a9e0*/  STL.64 [R1+0x4838], R24 ;  /* 0x0048381801007387 */ /* 0x000fd80000100a00 */
[----:B------:R0:W-:Y:S04]  /*7a9f0*/  STL.64 [R1+0x240], R8 ;  /* 0x0002400801007387 */ /* 0x0001e80000100a00 */
[----:B------:R-:W-:Y:S01]  /*7aa00*/  STL.64 [R1+0x248], R10 ;  /* 0x0002480a01007387 */ /* 0x000fe20000100a00 */
[----:B0-----:R-:W-:Y:S02]  /*7aa10*/  IMAD.MOV.U32 R9, RZ, RZ, R4 ;  /* 0x000000ffff097224 */ /* 0x001fe400078e0004 */
[----:B------:R-:W-:Y:S01]  /*7aa20*/  IMAD.MOV.U32 R8, RZ, RZ, R5 ;  /* 0x000000ffff087224 */ /* 0x000fe200078e0005 */
        /* <DEDUP_REMOVED lines=12> */
[----:B------:R-:W2:Y:S04]  /*7aaf0*/  LDL.64 R20, [R1+0x50] ;  /* 0x0000500001147983 */ /* 0x000ea80000100a00 */
        /* <DEDUP_REMOVED lines=9> */
[----:B------:R-:W2:Y:S04]  /*7ab90*/  LDL.LU R11, [R1+0x6ac] ;  /* 0x0006ac00010b7983 */ /* 0x000ea80000300800 */
[----:B------:R-:W3:Y:S01]  /*7aba0*/  LDL.64 R24, [R1] ;  /* 0x0000000001187983 */ /* 0x000ee20000100a00 */
[----:B------:R-:W-:-:S03]  /*7abb0*/  IMAD.MOV.U32 R4, RZ, RZ, R16 ;  /* 0x000000ffff047224 */ /* 0x000fc600078e0010 */
[----:B---3--:R0:W-:Y:S04]  /*7abc0*/  STL.64 [R1+0x4858], R24 ;  /* 0x0048581801007387 */ /* 0x0081e80000100a00 */
[----:B------:R-:W3:Y:S04]  /*7abd0*/  LDL.LU R16, [R1+0x710] ;  /* 0x0007100001107983 */ /* 0x000ee80000300800 */
[----:B------:R-:W3:Y:S04]  /*7abe0*/  LDL.LU R17, [R1+0x714] ;  /* 0x0007140001117983 */ /* 0x000ee80000300800 */
[----:B------:R-:W2:Y:S04]  /*7abf0*/  LDL.LU R18, [R1+0x718] ;  /* 0x0007180001127983 */ /* 0x000ea80000300800 */
[----:B------:R-:W2:Y:S01]  /*7ac00*/  LDL.LU R19, [R1+0x71c] ;  /* 0x00071c0001137983 */ /* 0x000ea20000300800 */
[----:B0-----:R-:W-:-:S02]  /*7ac10*/  IMAD.MOV.U32 R24, RZ, RZ, R2 ;  /* 0x000000ffff187224 */ /* 0x001fc400078e0002 */
[----:B------:R-:W-:-:S05]  /*7ac20*/  IMAD.MOV.U32 R25, RZ, RZ, R0 ;  /* 0x000000ffff197224 */ /* 0x000fca00078e0000 */
[----:B------:R0:W-:Y:S04]  /*7ac30*/  STL.64 [R1+0x4870], R24 ;  /* 0x0048701801007387 */ /* 0x0001e80000100a00 */
[----:B0-----:R-:W4:Y:S04]  /*7ac40*/  LDL.LU R24, [R1+0x6d0] ;  /* 0x0006d00001187983 */ /* 0x001f280000300800 */
        /* <DEDUP_REMOVED lines=9> */
[----:B------:R-:W-:-:S07]  /*7ace0*/  IMAD.MOV.U32 R5, RZ, RZ, R3 ;  /* 0x000000ffff057224 */ /* 0x000fce00078e0003 */
[C---:B----4-:R-:W-:Y:S01]  /*7acf0*/  HMMA.16816.F32.BF16 R4, R12.reuse, R4, R20 ;  /* 0x000000040c04723c */ /* 0x050fe20000041814 */
        /* <DEDUP_REMOVED lines=40> */
[----:B---3--:R-:W-:-:S15]  /*7af80*/  HMMA.16816.F32.BF16 R24, R12, R8, R24 ;  /* 0x000000080c18723c */ /* 0x008fde0000041818 */
[----:B------:R-:W-:-:S04]  /*7af90*/  NOP ;  /* 0x0000000000007918 */ /* 0x000fc80000000000 */
[----:B------:R0:W-:Y:S04]  /*7afa0*/  STL.64 [R1+0x1f0], R24 ;  /* 0x0001f01801007387 */ /* 0x0001e80000100a00 */
[----:B------:R-:W-:Y:S04]  /*7afb0*/  STL.64 [R1+0x1f8], R26 ;  /* 0x0001f81a01007387 */ /* 0x000fe80000100a00 */
[----:B0-----:R-:W2:Y:S04]  /*7afc0*/  LDL.LU.64 R24, [R1+0x4870] ;  /* 0x0048700001187983 */ /* 0x001ea80000300a00 */
        /* <DEDUP_REMOVED lines=39> */
[----:B-1----:R-:W4:Y:S01]  /*7b240*/  LDL.64 R12, [R1+0x10] ;  /* 0x00001000010c7983 */ /* 0x002f220000100a00 */
[----:B---3--:R-:W-:-:S15]  /*7b250*/  HMMA.16816.F32.BF16 R4, R16, R20, R4 ;  /* 0x000000141004723c */ /* 0x008fde0000041804 */
[----:B------:R-:W-:-:S04]  /*7b260*/  NOP ;  /* 0x0000000000007918 */ /* 0x000fc80000000000 */
[----:B------:R0:W-:Y:S04]  /*7b270*/  STL.64 [R1+0x120], R4 ;  /* 0x0001200401007387 */ /* 0x0001e80000100a00 */
[----:B------:R1:W-:Y:S04]  /*7b280*/  STL.64 [R1+0x128], R6 ;  /* 0x0001280601007387 */ /* 0x0003e80000100a00 */
[----:B0-----:R-:W2:Y:S01]  /*7b290*/  LDL.LU.64 R4, [R1+0x4820] ;  /* 0x0048200001047983 */ /* 0x001ea20000300a00 */
[----:B-1----:R-:W-:-:S03]  /*7b2a0*/  IMAD.MOV.U32 R6, RZ, RZ, R20 ;  /* 0x000000ffff067224 */ /* 0x002fc600078e0014 */
[----:B------:R-:W3:Y:S02]  /*7b2b0*/  LDL.LU.64 R20, [R1+0x4818] ;  /* 0x0048180001147983 */ /* 0x000ee40000300a00 */
[----:B---3--:R-:W-:Y:S02]  /*7b2c0*/  HMMA.16816.F32.BF16 R20, R16, R20, R8 ;  /* 0x000000141014723c */ /* 0x008fe40000041808 */
[----:B------:R-:W3:Y:S04]  /*7b2d0*/  LDL.LU.64 R10, [R1+0x4810] ;  /* 0x00481000010a7983 */ /* 0x000ee80000300a00 */
[----:B------:R-:W3:-:S13]  /*7b2e0*/  LDL.LU.64 R8, [R1+0x4808] ;  /* 0x0048080001087983 */ /* 0x000eda0000300a00 */
[----:B------:R0:W-:Y:S04]  /*7b2f0*/  STL.64 [R1+0x110], R20 ;  /* 0x0001101401007387 */ /* 0x0001e80000100a00 */
[----:B------:R-:W-:Y:S04]  /*7b300*/  STL.64 [R1+0x118], R22 ;  /* 0x0001181601007387 */ /* 0x000fe80000100a00 */
[----:B0-----:R-:W3:Y:S01]  /*7b310*/  LDL.LU.64 R20, [R1+0x4800] ;  /* 0x0048000001147983 */ /* 0x001ee20000300a00 */
[C---:B--2---:R-:W-:Y:S08]  /*7b320*/  HMMA.16816.F32.BF16 R24, R16.reuse, R4, R24 ;  /* 0x000000041018723c */ /* 0x044ff00000041818 */
[----:B---3--:R-:W-:Y:S01]  /*7b330*/  HMMA.16816.F32.BF16 R8, R16, R20, R8 ;  /* 0x000000141008723c */ /* 0x008fe20000041808 */
[----:B------:R-:W-:-:S15]  /*7b340*/  IMAD.MOV.U32 R7, RZ, RZ, R21 ;  /* 0x000000ffff077224 */ /* 0x000fde00078e0015 */
[----:B------:R-:W-:-:S03]  /*7b350*/  NOP ;  /* 0x0000000000007918 */ /* 0x000fc60000000000 */
[----:B------:R0:W-:Y:S04]  /*7b360*/  STL.64 [R1+0x100], R8 ;  /* 0x0001000801007387 */ /* 0x0001e80000100a00 */
[----:B------:R1:W-:Y:S04]  /*7b370*/  STL.64 [R1+0x108], R10 ;  /* 0x0001080a01007387 */ /* 0x0003e80000100a00 */
[----:B0-----:R-:W2:Y:S01]  /*7b380*/  LDL.LU.64 R8, [R1+0x47f8] ;  /* 0x0047f80001087983 */ /* 0x001ea20000300a00 */
[----:B-1----:R-:W-:-:S03]  /*7b390*/  IMAD.MOV.U32 R10, RZ, RZ, R20 ;  /* 0x000000ffff0a7224 */ /* 0x002fc600078e0014 */
[----:B------:R-:W2:Y:S04]  /*7b3a0*/  LDL.LU.64 R22, [R1+0x47f0] ;  /* 0x0047f00001167983 */ /* 0x000ea80000300a00 */
        /* <DEDUP_REMOVED lines=8> */
[----:B------:R-:W-:Y:S02]  /*7b430*/  IMAD.MOV.U32 R24, RZ, RZ, R2 ;  /* 0x000000ffff187224 */ /* 0x000fe400078e0002 */
[----:B------:R-:W-:Y:S01]  /*7b440*/  IMAD.MOV.U32 R25, RZ, RZ, R0 ;  /* 0x000000ffff197224 */ /* 0x000fe200078e0000 */
[----:B---3--:R0:W-:Y:S02]  /*7b450*/  STL.64 [R1+0x47a0], R4 ;  /* 0x0047a00401007387 */ /* 0x0081e40000100a00 */
[----:B0-----:R-:W-:-:S02]  /*7b460*/  IMAD.MOV.U32 R4, RZ, RZ, R6 ;  /* 0x000000ffff047224 */ /* 0x001fc400078e0006 */
[----:B------:R-:W-:-:S05]  /*7b470*/  IMAD.MOV.U32 R5, RZ, RZ, R3 ;  /* 0x000000ffff057224 */ /* 0x000fca00078e0003 */
[----:B------:R2:W-:Y:S02]  /*7b480*/  STL.64 [R1+0x47d8], R4 ;  /* 0x0047d80401007387 */ /* 0x0005e40000100a00 */
[----:B--2---:R-:W-:-:S15]  /*7b490*/  HMMA.16816.F32.BF16 R4, R16, R8, R20 ;  /* 0x000000081004723c */ /* 0x004fde0000041814 */
[----:B------:R-:W-:-:S04]  /*7b4a0*/  NOP ;  /* 0x0000000000007918 */ /* 0x000fc80000000000 */
[----:B------:R-:W-:Y:S04]  /*7b4b0*/  STL.64 [R1+0x1c0], R4 ;  /* 0x0001c00401007387 */ /* 0x000fe80000100a00 */
[----:B------:R-:W-:Y:S04]  /*7b4c0*/  STL.64 [R1+0x1c8], R6 ;  /* 0x0001c80601007387 */ /* 0x000fe80000100a00 */
[----:B------:R0:W-:Y:S04]  /*7b4d0*/  STL.64 [R1+0x47e0], R24 ;  /* 0x0047e01801007387 */ /* 0x0001e80000100a00 */
[----:B0-----:R-:W4:Y:S04]  /*7b4e0*/  LDL.LU R24, [R1+0x7f0] ;  /* 0x0007f00001187983 */ /* 0x001f280000300800 */
[----:B------:R-:W4:Y:S04]  /*7b4f0*/  LDL.LU R25, [R1+0x7f4] ;  /* 0x0007f40001197983 */ /* 0x000f280000300800 */
[----:B------:R-:W4:Y:S04]  /*7b500*/  LDL.LU R26, [R1+0x7f8] ;  /* 0x0007f800011a7983 */ /* 0x000f280000300800 */
[----:B------:R-:W4:Y:S04]  /*7b510*/  LDL.LU R27, [R1+0x7fc] ;  /* 0x0007fc00011b7983 */ /* 0x000f280000300800 */
[----:B------:R-:W2:Y:S04]  /*7b520*/  LDL.LU R4, [R1+0x820] ;  /* 0x0008200001047983 */ /* 0x000ea80000300800 */
        /* <DEDUP_REMOVED lines=50> */
[----:B------:R0:W-:Y:S05]  /*7b850*/  STL.64 [R1+0x4740], R24 ;  /* 0x0047401801007387 */ /* 0x0001ea0000100a00 */
[----:B------:R-:W-:Y:S04]  /*7b860*/  STL.64 [R1+0x3c0], R16 ;  /* 0x0003c01001007387 */ /* 0x000fe80000100a00 */
[----:B------:R1:W-:Y:S04]  /*7b870*/  STL.64 [R1+0x3c8], R18 ;  /* 0x0003c81201007387 */ /* 0x0003e80000100a00 */
[----:B0-----:R-:W3:Y:S04]  /*7b880*/  LDL.64 R24, [R1] ;  /* 0x0000000001187983 */ /* 0x001ee80000100a00 */
[----:B-1----:R-:W4:Y:S01]  /*7b890*/  LDL R19, [R1+0x3bf8] ;  /* 0x003bf80001137983 */ /* 0x002f220000100800 */
[----:B--2---:R-:W-:Y:S03]  /*7b8a0*/  HMMA.16816.F32.BF16 R4, R20, R4, R8 ;  /* 0x000000041404723c */ /* 0x004fe60000041808 */
[----:B------:R-:W2:Y:S04]  /*7b8b0*/  LDL.LU.64 R10, [R1+0x47b0] ;  /* 0x0047b000010a7983 */ /* 0x000ea80000300a00 */
[----:B------:R-:W2:-:S12]  /*7b8c0*/  LDL.LU.64 R8, [R1+0x47a8] ;  /* 0x0047a80001087983 */ /* 0x000e980000300a00 */
[----:B------:R0:W-:Y:S04]  /*7b8d0*/  STL.64 [R1+0x440], R4 ;  /* 0x0004400401007387 */ /* 0x0001e80000100a00 */
[----:B------:R-:W-:Y:S04]  /*7b8e0*/  STL.64 [R1+0x448], R6 ;  /* 0x0004480601007387 */ /* 0x000fe80000100a00 */
        /* <DEDUP_REMOVED lines=19> */
[----:B0-----:R-:W2:Y:S01]  /*7ba20*/  LDL.LU.64 R8, [R1+0x4768] ;  /* 0x0047680001087983 */ /* 0x001ea20000300a00 */
[----:B------:R-:W-:Y:S02]  /*7ba30*/  IMAD.MOV.U32 R3, RZ, RZ, R4 ;  /* 0x000000ffff037224 */ /* 0x000fe400078e0004 */
[----:B------:R-:W-:-:S02]  /*7ba40*/  IMAD.MOV.U32 R0, RZ, RZ, R5 ;  /* 0x000000ffff007224 */ /* 0x000fc400078e0005 */
[----:B----4-:R-:W0:Y:S04]  /*7ba50*/  LDSM.16.MT88.4 R4, [R19+UR5+0x18200] ;  /* 0x018200051304783b */ /* 0x010e280008004200 */
        /* <DEDUP_REMOVED lines=18> */
[----:B---3--:R-:W-:Y:S01]  /*7bb80*/  HMMA.16816.F32.BF16 R4, R20, R24, R4 ;  /* 0x000000181404723c */ /* 0x008fe20000041804 */
[----:B------:R-:W-:-:S02]  /*7bb90*/  IMAD.MOV.U32 R2, RZ, RZ, R24 ;  /* 0x000000ffff027224 */ /* 0x000fc400078e0018 */
[----:B------:R-:W-:-:S05]  /*7bba0*/  IMAD.MOV.U32 R28, RZ, RZ, R25 ;  /* 0x000000ffff1c7224 */ /* 0x000fca00078e0019 */
[----:B--2---:R-:W-:-:S15]  /*7bbb0*/  HMMA.16816.F32.BF16 R8, R20, R12, R8 ;  /* 0x0000000c1408723c */ /* 0x004fde0000041808 */
[----:B------:R-:W-:-:S04]  /*7bbc0*/  NOP ;  /* 0x0000000000007918 */ /* 0x000fc80000000000 */
[----:B------:R0:W-:Y:S02]  /*7bbd0*/  STL.64 [R1+0x3f0], R8 ;  /* 0x0003f00801007387 */ /* 0x0001e40000100a00 */
[----:B0-----:R-:W-:Y:S02]  /*7bbe0*/  IMAD.MOV.U32 R9, RZ, RZ, R12 ;  /* 0x000000ffff097224 */ /* 0x001fe400078e000c */
[----:B------:R-:W-:Y:S02]  /*7bbf0*/  IMAD.MOV.U32 R8, RZ, RZ, R13 ;  /* 0x000000ffff087224 */ /* 0x000fe400078e000d */
[----:B------:R-:W0:Y:S04]  /*7bc00*/  LDSM.16.MT88.4 R12, [R19+UR5+0x18300] ;  /* 0x01830005130c783b */ /* 0x000e280008004200 */
[----:B------:R-:W-:Y:S04]  /*7bc10*/  STL.64 [R1+0x3f8], R10 ;  /* 0x0003f80a01007387 */ /* 0x000fe80000100a00 */
[----:B------:R-:W1:Y:S04]  /*7bc20*/  LDSM.16.MT88.4 R16, [R19+UR5+0x18380] ;  /* 0x018380051310783b */ /* 0x000e680008004200 */
[----:B0-----:R-:W-:Y:S04]  /*7bc30*/  STL.64 [R1+0x4600], R14 ;  /* 0x0046000e01007387 */ /* 0x001fe80000100a00 */
        /* <DEDUP_REMOVED lines=9> */
[----:B------:R-:W4:Y:S04]  /*7bcd0*/  LDL.LU.64 R26, [R1+0x4748] ;  /* 0x00474800011a7983 */ /* 0x000f280000300a00 */
[----:B------:R-:W2:Y:S04]  /*7bce0*/  LDL.LU.64 R24, [R1+0x4740] ;  /* 0x0047400001187983 */ /* 0x000ea80000300a00 */
[----:B-1----:R-:W-:Y:S04]  /*7bcf0*/  STL.64 [R1+0x4570], R18 ;  /* 0x0045701201007387 */ /* 0x002fe80000100a00 */
[----:B------:R-:W-:Y:S01]  /*7bd00*/  STL.64 [R1+0x4568], R16 ;  /* 0x0045681001007387 */ /* 0x000fe20000100a00 */
[----:B--2---:R-:W-:Y:S03]  /*7bd10*/  HMMA.16816.F32.BF16 R12, R20, R24, R12 ;  /* 0x00000018140c723c */ /* 0x004fe6000004180c */
[----:B----4-:R-:W-:Y:S04]  /*7bd20*/  STL.64 [R1+0x46b0], R26 ;  /* 0x0046b01a01007387 */ /* 0x010fe80000100a00 */
[----:B------:R-:W-:-:S12]  /*7bd30*/  STL.64 [R1+0x46a8], R24 ;  /* 0x0046a81801007387 */ /* 0x000fd80000100a00 */
[----:B------:R0:W-:Y:S04]  /*7bd40*/  STL.64 [R1+0x3b0], R12 ;  /* 0x0003b00c01007387 */ /* 0x0001e80000100a00 */
[----:B------:R1:W-:Y:S04]  /*7bd50*/  STL.64 [R1+0x3b8], R14 ;  /* 0x0003b80e01007387 */ /* 0x0003e80000100a00 */
[----:B0-----:R-:W2:Y:S04]  /*7bd60*/  LDL.LU R12, [R1+0xbd0] ;  /* 0x000bd000010c7983 */ /* 0x001ea80000300800 */
[----:B------:R-:W2:Y:S04]  /*7bd70*/  LDL.LU R13, [R1+0xbd4] ;  /* 0x000bd400010d7983 */ /* 0x000ea80000300800 */
[----:B-1----:R-:W4:Y:S04]  /*7bd80*/  LDL.LU R14, [R1+0xbd8] ;  /* 0x000bd800010e7983 */ /* 0x002f280000300800 */
[----:B------:R-:W4:Y:S04]  /*7bd90*/  LDL.LU R15, [R1+0xbdc] ;  /* 0x000bdc00010f7983 */ /* 0x000f280000300800 */
[----:B----4-:R-:W-:Y:S04]  /*7bda0*/  STL.64 [R1+0x4610], R14 ;  /* 0x0046100e01007387 */ /* 0x010fe80000100a00 */
[----:B--2---:R0:W-:Y:S02]  /*7bdb0*/  STL.64 [R1+0x4608], R12 ;  /* 0x0046080c01007387 */ /* 0x0041e40000100a00 */
[----:B0-----:R-:W-:-:S02]  /*7bdc0*/  IMAD.MOV.U32 R12, RZ, RZ, R9 ;  /* 0x000000ffff0c7224 */ /* 0x001fc400078e0009 */
[----:B------:R-:W-:-:S05]  /*7bdd0*/  IMAD.MOV.U32 R13, RZ, RZ, R8 ;  /* 0x000000ffff0d7224 */ /* 0x000fca00078e0008 */
[----:B------:R-:W-:Y:S04]  /*7bde0*/  STL.64 [R1+0x46d8], R12 ;  /* 0x0046d80c01007387 */ /* 0x000fe80000100a00 */
        /* <DEDUP_REMOVED lines=12> */
[----:B--2---:R-:W-:Y:S04]  /*7beb0*/  STL.64 [R1+0x4700], R10 ;  /* 0x0047000a01007387 */ /* 0x004fe80000100a00 */
[----:B------:R0:W-:Y:S04]  /*7bec0*/  STL.64 [R1+0x46f8], R8 ;  /* 0x0046f80801007387 */ /* 0x0001e80000100a00 */
[----:B0-----:R-:W2:Y:S01]  /*7bed0*/  LDL R8, [R1+0x50] ;  /* 0x0000500001087983 */ /* 0x001ea20000100800 */
[----:B------:R-:W-:-:S03]  /*7bee0*/  IMAD.MOV.U32 R9, RZ, RZ, R29 ;  /* 0x000000ffff097224 */ /* 0x000fc600078e001d */
[----:B------:R-:W3:Y:S04]  /*7bef0*/  LDL.LU R29, [R1+0x4738] ;  /* 0x00473800011d7983 */ /* 0x000ee80000300800 */
[----:B--2---:R0:W-:Y:S04]  /*7bf00*/  STL.64 [R1+0x4710], R8 ;  /* 0x0047100801007387 */ /* 0x0041e80000100a00 */
[----:B---3--:R-:W1:Y:S04]  /*7bf10*/  LDSM.16.MT88.4 R20, [R29+UR5+0x1c000] ;  /* 0x01c000051d14783b */ /* 0x008e680008004200 */
[----:B0-----:R-:W2:Y:S04]  /*7bf20*/  LDL.64 R8, [R1+0x60] ;  /* 0x0000600001087983 */ /* 0x001ea80000100a00 */
[----:B------:R-:W-:Y:S04]  /*7bf30*/  STL.64 [R1+0x46f0], R26 ;  /* 0x0046f01a01007387 */ /* 0x000fe80000100a00 */
[----:B------:R0:W-:Y:S04]  /*7bf40*/  STL.64 [R1+0x46e8], R24 ;  /* 0x0046e81801007387 */ /* 0x0001e80000100a00 */
[----:B0-----:R-:W3:Y:S04]  /*7bf50*/  LDL.64 R24, [R1+0x40] ;  /* 0x0000400001187983 */ /* 0x001ee80000100a00 */
[----:B---3--:R0:W-:Y:S04]  /*7bf60*/  STL.64 [R1+0x4708], R24 ;  /* 0x0047081801007387 */ /* 0x0081e80000100a00 */
        /* <DEDUP_REMOVED lines=10> */
[----:B----4-:R-:W-:Y:S04]  /*7c010*/  STL.64 [R1+0x4640], R18 ;  /* 0x0046401201007387 */ /* 0x010fe80000100a00 */
[----:B------:R0:W-:Y:S02]  /*7c020*/  STL.64 [R1+0x4638], R16 ;  /* 0x0046381001007387 */ /* 0x0001e40000100a00 */
[----:B0-----:R-:W-:-:S02]  /*7c030*/  IMAD.MOV.U32 R16, RZ, RZ, R3 ;  /* 0x000000ffff107224 */ /* 0x001fc400078e0003 */
[----:B------:R-:W3:Y:S01]  /*7c040*/  LDL.LU R3, [R1+0x4734] ;  /* 0x0047340001037983 */ /* 0x000ee20000300800 */
[----:B------:R-:W-:-:S03]  /*7c050*/  IMAD.MOV.U32 R17, RZ, RZ, R0 ;  /* 0x000000ffff117224 */ /* 0x000fc600078e0000 */
[----:B------:R-:W4:Y:S04]  /*7c060*/  LDL.LU R0, [R1+0x4730] ;  /* 0x0047300001007983 */ /* 0x000f280000300800 */
[----:B------:R-:W-:Y:S04]  /*7c070*/  STL [R1+0x45f4], R29 ;  /* 0x0045f41d01007387 */ /* 0x000fe80000100800 */
[----:B-1----:R-:W-:Y:S04]  /*7c080*/  STL.64 [R1+0x44e8], R22 ;  /* 0x0044e81601007387 */ /* 0x002fe80000100a00 */
[----:B------:R0:W-:Y:S04]  /*7c090*/  STL.64 [R1+0x44e0], R20 ;  /* 0x0044e01401007387 */ /* 0x0001e80000100a00 */
[----:B0-----:R-:W4:Y:S04]  /*7c0a0*/  LDL.LU R20, [R1+0xbc0] ;  /* 0x000bc00001147983 */ /* 0x001f280000300800 */
[----:B------:R-:W4:Y:S01]  /*7c0b0*/  LDL.LU R21, [R1+0xbc4] ;  /* 0x000bc40001157983 */ /* 0x000f220000300800 */
[----:B---3--:R-:W-:-:S03]  /*7c0c0*/  IMAD.MOV.U32 R22, RZ, RZ, R3 ;  /* 0x000000ffff167224 */ /* 0x008fc600078e0003 */
[----:B------:R-:W3:Y:S04]  /*7c0d0*/  LDL.LU R3, [R1+0x472c] ;  /* 0x00472c0001037983 */ /* 0x000ee80000300800 */
[----:B------:R-:W3:Y:S01]  /*7c0e0*/  LDL.LU R23, [R1+0xbcc] ;  /* 0x000bcc0001177983 */ /* 0x000ee20000300800 */
[----:B--2---:R-:W-:Y:S03]  /*7c0f0*/  HMMA.16816.F32.BF16 R24, R4, R8, R24 ;  /* 0x000000080418723c */ /* 0x004fe60000041818 */
[----:B---3--:R-:W-:Y:S04]  /*7c100*/  STL.64 [R1+0x4620], R22 ;  /* 0x0046201601007387 */ /* 0x008fe80000100a00 */
[----:B----4-:R0:W-:Y:S04]  /*7c110*/  STL.64 [R1+0x4618], R20 ;  /* 0x0046181401007387 */ /* 0x0101e80000100a00 */
[----:B0-----:R-:W2:Y:S04]  /*7c120*/  LDL.LU R20, [R1+0xbe0] ;  /* 0x000be00001147983 */ /* 0x001ea80000300800 */
[----:B------:R-:W2:Y:S04]  /*7c130*/  LDL.LU R21, [R1+0xbe4] ;  /* 0x000be40001157983 */ /* 0x000ea80000300800 */
[----:B------:R-:W3:Y:S01]  /*7c140*/  LDL.LU R22, [R1+0xbe8] ;  /* 0x000be80001167983 */ /* 0x000ee20000300800 */
[----:B------:R-:W-:-:S03]  /*7c150*/  IMAD.MOV.U32 R23, RZ, RZ, R3 ;  /* 0x000000ffff177224 */ /* 0x000fc600078e0003 */
[----:B------:R-:W4:Y:S04]  /*7c160*/  LDL.LU R3, [R1+0x4728] ;  /* 0x0047280001037983 */ /* 0x000f280000300800 */
[----:B------:R-:W4:Y:S04]  /*7c170*/  LDL.LU R12, [R1+0xa50] ;  /* 0x000a5000010c7983 */ /* 0x000f280000300800 */
[----:B------:R-:W4:Y:S04]  /*7c180*/  LDL.LU R13, [R1+0xa54] ;  /* 0x000a5400010d7983 */ /* 0x000f280000300800 */
[----:B------:R-:W4:Y:S04]  /*7c190*/  LDL.LU R14, [R1+0xa58] ;  /* 0x000a5800010e7983 */ /* 0x000f280000300800 */
[----:B------:R-:W4:Y:S01]  /*7c1a0*/  LDL.LU R15, [R1+0xa5c] ;  /* 0x000a5c00010f7983 */ /* 0x000f220000300800 */
[----:B------:R-:W-:-:S02]  /*7c1b0*/  IMAD.MOV.U32 R19, RZ, RZ, R8 ;  /* 0x000000ffff137224 */ /* 0x000fc400078e0008 */
[----:B------:R-:W-:Y:S01]  /*7c1c0*/  IMAD.MOV.U32 R18, RZ, RZ, R9 ;  /* 0x000000ffff127224 */ /* 0x000fe200078e0009 */
[----:B---3--:R-:W-:Y:S04]  /*7c1d0*/  STL.64 [R1+0x4630], R22 ;  /* 0x0046301601007387 */ /* 0x008fe80000100a00 */
[----:B--2---:R0:W-:Y:S04]  /*7c1e0*/  STL.64 [R1+0x4628], R20 ;  /* 0x0046281401007387 */ /* 0x0041e80000100a00 */
[----:B0-----:R-:W4:Y:S04]  /*7c1f0*/  LDL.64 R20, [R1+0x20] ;  /* 0x0000200001147983 */ /* 0x001f280000100a00 */
        /* <DEDUP_REMOVED lines=20> */
[----:B------:R0:W-:Y:S01]  /*7c340*/  STL.64 [R1+0x4650], R16 ;  /* 0x0046501001007387 */ /* 0x0001e20000100a00 */
[----:B--2---:R-:W-:Y:S01]  /*7c350*/  HMMA.16816.F32.BF16 R24, R4, R16, R24 ;  /* 0x000000100418723c */ /* 0x004fe20000041818 */
[----:B0-----:R-:W-:Y:S02]  /*7c360*/  IMAD.MOV.U32 R17, RZ, RZ, R8 ;  /* 0x000000ffff117224 */ /* 0x001fe400078e0008 */
[----:B------:R-:W-:-:S15]  /*7c370*/  IMAD.MOV.U32 R16, RZ, RZ, R9 ;  /* 0x000000ffff107224 */ /* 0x000fde00078e0009 */
[----:B------:R-:W-:Y:S01]  /*7c380*/  NOP ;  /* 0x0000000000007918 */ /* 0x000fe20000000000 */
[----:B------:R0:W-:Y:S04]  /*7c390*/  STL.64 [R1+0x370], R24 ;  /* 0x0003701801007387 */ /* 0x0001e80000100a00 */
[----:B------:R-:W-:Y:S04]  /*7c3a0*/  STL.64 [R1+0x378], R26 ;  /* 0x0003781a01007387 */ /* 0x000fe80000100a00 */
[----:B------:R-:W2:Y:S04]  /*7c3b0*/  LDL.LU R8, [R1+0xaa0] ;  /* 0x000aa00001087983 */ /* 0x000ea80000300800 */
[----:B------:R-:W2:Y:S04]  /*7c3c0*/  LDL.LU R9, [R1+0xaa4] ;  /* 0x000aa40001097983 */ /* 0x000ea80000300800 */
[----:B------:R-:W3:Y:S04]  /*7c3d0*/  LDL.LU R10, [R1+0xaa8] ;  /* 0x000aa800010a7983 */ /* 0x000ee80000300800 */
[----:B------:R-:W3:Y:S01]  /*7c3e0*/  LDL.LU R11, [R1+0xaac] ;  /* 0x000aac00010b7983 */ /* 0x000ee20000300800 */
[----:B0-----:R-:W-:-:S02]  /*7c3f0*/  IMAD.MOV.U32 R24, RZ, RZ, R2 ;  /* 0x000000ffff187224 */ /* 0x001fc400078e0002 */
[----:B------:R-:W-:Y:S01]  /*7c400*/  IMAD.MOV.U32 R25, RZ, RZ, R28 ;  /* 0x000000ffff197224 */ /* 0x000fe200078e001c */
[----:B---3--:R-:W-:Y:S04]  /*7c410*/  STL.64 [R1+0x46c0], R10 ;  /* 0x0046c00a01007387 */ /* 0x008fe80000100a00 */
[----:B--2---:R-:W-:Y:S04]  /*7c420*/  STL.64 [R1+0x46b8], R8 ;  /* 0x0046b80801007387 */ /* 0x004fe80000100a00 */
[----:B------:R-:W2:Y:S04]  /*7c430*/  LDL.LU R2, [R1+0x46e0] ;  /* 0x0046e00001027983 */ /* 0x000ea80000300800 */
        /* <DEDUP_REMOVED lines=9> */
[----:B------:R0:W-:Y:S04]  /*7c4d0*/  STL.64 [R1+0x4668], R16 ;  /* 0x0046681001007387 */ /* 0x0001e80000100a00 */
[----:B0-----:R-:W2:Y:S01]  /*7c4e0*/  LDL.LU.64 R16, [R1+0x50] ;  /* 0x0000500001107983 */ /* 0x001ea20000300a00 */
[----:B----4-:R-:W-:Y:S03]  /*7c4f0*/  HMMA.16816.F32.BF16 R12, R4, R20, R12 ;  /* 0x00000014040c723c */ /* 0x010fe6000004180c */
[----:B--2---:R-:W-:-:S15]  /*7c500*/  STL.64 [R1+0x4680], R16 ;  /* 0x0046801001007387 */ /* 0x004fde0000100a00 */
[----:B------:R-:W-:Y:S01]  /*7c510*/  NOP ;  /* 0x0000000000007918 */ /* 0x000fe20000000000 */
        /* <DEDUP_REMOVED lines=11> */
[----:B------:R-:W2:Y:S01]  /*7c5d0*/  LDL.LU R21, [R1+0xc14] ;  /* 0x000c140001157983 */ /* 0x000ea20000300800 */
[----:B------:R-:W-:-:S02]  /*7c5e0*/  IMAD.MOV.U32 R22, RZ, RZ, R2 ;  /* 0x000000ffff167224 */ /* 0x000fc400078e0002 */
[----:B------:R-:W-:Y:S01]  /*7c5f0*/  IMAD.MOV.U32 R23, RZ, RZ, R3 ;  /* 0x000000ffff177224 */ /* 0x000fe200078e0003 */
[----:B------:R-:W4:Y:S04]  /*7c600*/  LDL.LU R2, [R1+0x46d4] ;  /* 0x0046d40001027983 */ /* 0x000f280000300800 */
[----:B------:R-:W4:Y:S04]  /*7c610*/  LDL.LU R3, [R1+0x46d0] ;  /* 0x0046d00001037983 */ /* 0x000f280000300800 */
[----:B------:R-:W-:Y:S01]  /*7c620*/  STL.64 [R1+0x4678], R22 ;  /* 0x0046781601007387 */ /* 0x000fe20000100a00 */
[C---:B---3--:R-:W-:Y:S03]  /*7c630*/  HMMA.16816.F32.BF16 R24, R4.reuse, R12, R24 ;  /* 0x0000000c0418723c */ /* 0x048fe60000041818 */
        /* <DEDUP_REMOVED lines=9> */
[----:B------:R0:W-:Y:S04]  /*7c6d0*/  STL.64 [R1+0x350], R24 ;  /* 0x0003501801007387 */ /* 0x0001e80000100a00 */
[----:B------:R1:W-:Y:S04]  /*7c6e0*/  STL.64 [R1+0x358], R26 ;  /* 0x0003581a01007387 */ /* 0x0003e80000100a00 */
[----:B0-----:R-:W1:Y:S02]  /*7c6f0*/  LDL.LU.64 R24, [R1+0x46c8] ;  /* 0x0046c80001187983 */ /* 0x001e640000300a00 */
[----:B-1----:R-:W-:Y:S02]  /*7c700*/  HMMA.16816.F32.BF16 R24, R4, R24, R8 ;  /* 0x000000180418723c */ /* 0x002fe40000041808 */
[----:B------:R-:W3:Y:S04]  /*7c710*/  LDL.LU.64 R10, [R1+0x46c0] ;  /* 0x0046c000010a7983 */ /* 0x000ee80000300a00 */
[----:B------:R-:W3:-:S13]  /*7c720*/  LDL.LU.64 R8, [R1+0x46b8] ;  /* 0x0046b80001087983 */ /* 0x000eda0000300a00 */
[----:B------:R-:W-:Y:S04]  /*7c730*/  STL.64 [R1+0x340], R24 ;  /* 0x0003401801007387 */ /* 0x000fe80000100a00 */
[----:B------:R0:W-:Y:S04]  /*7c740*/  STL.64 [R1+0x348], R26 ;  /* 0x0003481a01007387 */ /* 0x0001e80000100a00 */
[----:B0-----:R-:W2:Y:S04]  /*7c750*/  LDL.LU.64 R26, [R1+0x46b0] ;  /* 0x0046b000011a7983 */ /* 0x001ea80000300a00 */
[----:B------:R-:W3:Y:S01]  /*7c760*/  LDL.LU.64 R24, [R1+0x46a8] ;  /* 0x0046a80001187983 */ /* 0x000ee20000300a00 */
[----:B------:R-:W-:-:S02]  /*7c770*/  IMAD.MOV.U32 R16, RZ, RZ, R19 ;  /* 0x000000ffff107224 */ /* 0x000fc400078e0013 */
[----:B------:R-:W-:Y:S02]  /*7c780*/  IMAD.MOV.U32 R17, RZ, RZ, R18 ;  /* 0x000000ffff117224 */ /* 0x000fe400078e0012 */
[----:B----4-:R-:W-:Y:S02]  /*7c790*/  IMAD.MOV.U32 R22, RZ, RZ, R3 ;  /* 0x000000ffff167224 */ /* 0x010fe400078e0003 */
[----:B------:R-:W-:Y:S01]  /*7c7a0*/  IMAD.MOV.U32 R23, RZ, RZ, R2 ;  /* 0x000000ffff177224 */ /* 0x000fe200078e0002 */
[----:B---3--:R-:W-:Y:S01]  /*7c7b0*/  HMMA.16816.F32.BF16 R4, R4, R24, R8 ;  /* 0x000000180404723c */ /* 0x008fe20000041808 */
[----:B------:R-:W2:Y:S04]  /*7c7c0*/  LDL.LU.64 R10, [R1+0x46a0] ;  /* 0x0046a000010a7983 */ /* 0x000ea80000300a00 */
[----:B------:R-:W2:-:S14]  /*7c7d0*/  LDL.LU.64 R8, [R1+0x4698] ;  /* 0x0046980001087983 */ /* 0x000e9c0000300a00 */
[----:B------:R0:W-:Y:S04]  /*7c7e0*/  STL.64 [R1+0x2c0], R4 ;  /* 0x0002c00401007387 */ /* 0x0001e80000100a00 */
[----:B------:R1:W-:Y:S04]  /*7c7f0*/  STL.64 [R1+0x2c8], R6 ;  /* 0x0002c80601007387 */ /* 0x0003e80000100a00 */
[----:B0-----:R-:W3:Y:S04]  /*7c800*/  LDL.LU.64 R4, [R1] ;  /* 0x0000000001047983 */ /* 0x001ee80000300a00 */
[----:B-1----:R-:W4:Y:S01]  /*7c810*/  LDL.64 R6, [R1+0x8] ;  /* 0x0000080001067983 */ /* 0x002f220000100a00 */
        /* <DEDUP_REMOVED lines=24> */
[----:B------:R-:W-:Y:S01]  /*7c9a0*/  IMAD.MOV.U32 R3, RZ, RZ, R18 ;  /* 0x000000ffff037224 */ /* 0x000fe200078e0012 */
[----:B------:R0:W-:Y:S01]  /*7c9b0*/  STL.64 [R1+0x280], R16 ;  /* 0x0002801001007387 */ /* 0x0001e20000100a00 */
[----:B------:R-:W-:-:S03]  /*7c9c0*/  IMAD.MOV.U32 R2, RZ, RZ, R19 ;  /* 0x000000ffff027224 */ /* 0x000fc600078e0013 */
[----:B------:R-:W3:Y:S04]  /*7c9d0*/  LDL.LU.64 R18, [R1+0x4640] ;  /* 0x0046400001127983 */ /* 0x000ee80000300a00 */
[----:B0-----:R-:W3:Y:S04]  /*7c9e0*/  LDL.LU.64 R16, [R1+0x4638] ;  /* 0x0046380001107983 */ /* 0x001ee80000300a00 */
[----:B------:R-:W-:Y:S04]  /*7c9f0*/  STL [R1+0x3fd4], R2 ;  /* 0x003fd40201007387 */ /* 0x000fe80000100800 */
[----:B------:R2:W-:Y:S02]  /*7ca00*/  STL [R1+0x3fd0], R3 ;  /* 0x003fd00301007387 */ /* 0x0005e40000100800 */
[----:B--2---:R-:W-:Y:S01]  /*7ca10*/  IMAD.MOV.U32 R3, RZ, RZ, R21 ;  /* 0x000000ffff037224 */ /* 0x004fe200078e0015 */
[----:B---3--:R-:W-:-:S15]  /*7ca20*/  HMMA.16816.F32.BF16 R16, R8, R20, R16 ;  /* 0x000000140810723c */ /* 0x008fde0000041810 */
[----:B------:R-:W-:-:S04]  /*7ca30*/  NOP ;  /* 0x0000000000007918 */ /* 0x000fc80000000000 */
[----:B------:R0:W-:Y:S04]  /*7ca40*/  STL.64 [R1+0x270], R16 ;  /* 0x0002701001007387 */ /* 0x0001e80000100a00 */
[----:B------:R-:W-:Y:S04]  /*7ca50*/  STL.64 [R1+0x278], R18 ;  /* 0x0002781201007387 */ /* 0x000fe80000100a00 */
[----:B------:R-:W2:Y:S01]  /*7ca60*/  LDL.LU.64 R22, [R1+0x4630] ;  /* 0x0046300001167983 */ /* 0x000ea20000300a00 */
[----:B0-----:R-:W-:-:S03]  /*7ca70*/  IMAD.MOV.U32 R16, RZ, RZ, R20 ;  /* 0x000000ffff107224 */ /* 0x001fc600078e0014 */
[----:B------:R-:W2:Y:S02]  /*7ca80*/  LDL.LU.64 R20, [R1+0x4628] ;  /* 0x0046280001147983 */ /* 0x000ea40000300a00 */
[----:B--2---:R-:W-:Y:S02]  /*7ca90*/  HMMA.16816.F32.BF16 R12, R8, R12, R20 ;  /* 0x0000000c080c723c */ /* 0x004fe40000041814 */
[----:B------:R-:W2:Y:S04]  /*7caa0*/  LDL.LU.64 R22, [R1+0x4620] ;  /* 0x0046200001167983 */ /* 0x000ea80000300a00 */
[----:B------:R-:W2:-:S13]  /*7cab0*/  LDL.LU.64 R20, [R1+0x4618] ;  /* 0x0046180001147983 */ /* 0x000e9a0000300a00 */
[----:B------:R-:W-:Y:S04]  /*7cac0*/  STL.64 [R1+0x260], R12 ;  /* 0x0002600c01007387 */ /* 0x000fe80000100a00 */
[----:B------:R0:W-:Y:S04]  /*7cad0*/  STL.64 [R1+0x268], R14 ;  /* 0x0002680e01007387 */ /* 0x0001e80000100a00 */
[----:B0-----:R-:W3:Y:S04]  /*7cae0*/  LDL.LU.64 R14, [R1+0x4610] ;  /* 0x00461000010e7983 */ /* 0x001ee80000300a00 */
[----:B------:R-:W3:Y:S02]  /*7caf0*/  LDL.LU.64 R12, [R1+0x4608] ;  /* 0x00460800010c7983 */ /* 0x000ee40000300a00 */
[C---:B---3--:R-:W-:Y:S08]  /*7cb00*/  HMMA.16816.F32.BF16 R12, R8.reuse, R4, R12 ;  /* 0x00000004080c723c */ /* 0x048ff0000004180c */
[----:B--2---:R-:W-:Y:S11]  /*7cb10*/  HMMA.16816.F32.BF16 R8, R8, R24, R20 ;  /* 0x000000180808723c */ /* 0x004ff60000041814 */
[----:B------:R-:W-:Y:S04]  /*7cb20*/  STL.64 [R1+0x250], R12 ;  /* 0x0002500c01007387 */ /* 0x000fe80000100a00 */
[----:B------:R0:W-:Y:S04]  /*7cb30*/  STL.64 [R1+0x258], R14 ;  /* 0x0002580e01007387 */ /* 0x0001e80000100a00 */
[----:B0-----:R-:W2:Y:S04]  /*7cb40*/  LDL.LU.64 R14, [R1+0x4600] ;  /* 0x00460000010e7983 */ /* 0x001ea80000300a00 */
[----:B------:R-:W2:Y:S04]  /*7cb50*/  LDL.LU.64 R12, [R1+0x45f8] ;  /* 0x0045f800010c7983 */ /* 0x000ea80000300a00 */
[----:B----4-:R-:W-:Y:S04]  /*7cb60*/  STL.64 [R1+0x4590], R6 ;  /* 0x0045900601007387 */ /* 0x010fe80000100a00 */
[----:B------:R0:W-:Y:S04]  /*7cb70*/  STL.64 [R1+0x4588], R4 ;  /* 0x0045880401007387 */ /* 0x0001e80000100a00 */
[----:B0-----:R-:W3:Y:S04]  /*7cb80*/  LDL.LU.64 R4, [R1+0x60] ;  /* 0x0000600001047983 */ /* 0x001ee80000300a00 */
[----:B------:R-:W-:Y:S04]  /*7cb90*/  STL.64 [R1+0x4580], R26 ;  /* 0x0045801a01007387 */ /* 0x000fe80000100a00 */
[----:B------:R0:W-:Y:S04]  /*7cba0*/  STL.64 [R1+0x4578], R24 ;  /* 0x0045781801007387 */ /* 0x0001e80000100a00 */
[----:B------:R1:W-:Y:S04]  /*7cbb0*/  STL.64 [R1+0x1b0], R8 ;  /* 0x0001b00801007387 */ /* 0x0003e80000100a00 */
[----:B------:R4:W-:Y:S04]  /*7cbc0*/  STL.64 [R1+0x1b8], R10 ;  /* 0x0001b80a01007387 */ /* 0x0009e80000100a00 */
[----:B0-----:R-:W2:Y:S04]  /*7cbd0*/  LDL.LU R24, [R1+0xbb0] ;  /* 0x000bb00001187983 */ /* 0x001ea80000300800 */
[----:B------:R-:W2:Y:S04]  /*7cbe0*/  LDL.LU R25, [R1+0xbb4] ;  /* 0x000bb40001197983 */ /* 0x000ea80000300800 */
[----:B------:R-:W2:Y:S04]  /*7cbf0*/  LDL.LU R26, [R1+0xbb8] ;  /* 0x000bb800011a7983 */ /* 0x000ea80000300800 */
[----:B------:R-:W2:Y:S04]  /*7cc00*/  LDL.LU R27, [R1+0xbbc] ;  /* 0x000bbc00011b7983 */ /* 0x000ea80000300800 */
[----:B------:R-:W2:Y:S04]  /*7cc10*/  LDL.LU R20, [R1+0xaf0] ;  /* 0x000af00001147983 */ /* 0x000ea80000300800 */
[----:B------:R-:W2:Y:S04]  /*7cc20*/  LDL.LU R21, [R1+0xaf4] ;  /* 0x000af40001157983 */ /* 0x000ea80000300800 */
[----:B------:R-:W2:Y:S01]  /*7cc30*/  LDL.LU R22, [R1+0xaf8] ;  /* 0x000af80001167983 */ /* 0x000ea20000300800 */
[----:B------:R-:W-:-:S05]  /*7cc40*/  IMAD.MOV.U32 R23, RZ, RZ, R0 ;  /* 0x000000ffff177224 */ /* 0x000fca00078e0000 */
[----:B--2---:R-:W-:Y:S04]  /*7cc50*/  STL.64 [R1+0x4518], R22 ;  /* 0x0045181601007387 */ /* 0x004fe80000100a00 */
[----:B------:R-:W-:Y:S04]  /*7cc60*/  STL.64 [R1+0x4510], R20 ;  /* 0x0045101401007387 */ /* 0x000fe80000100a00 */
[----:B-1----:R-:W2:Y:S04]  /*7cc70*/  LDL.LU.64 R8, [R1+0x10] ;  /* 0x0000100001087983 */ /* 0x002ea80000300a00 */
[----:B----4-:R-:W4:Y:S01]  /*7cc80*/  LDL.64 R10, [R1+0x18] ;  /* 0x00001800010a7983 */ /* 0x010f220000100a00 */
[----:B---3--:R-:W-:-:S02]  /*7cc90*/  IMAD.MOV.U32 R2, RZ, RZ, R4 ;  /* 0x000000ffff027224 */ /* 0x008fc400078e0004 */
[----:B------:R-:W-:Y:S01]  /*7cca0*/  IMAD.MOV.U32 R0, RZ, RZ, R5 ;  /* 0x000000ffff007224 */ /* 0x000fe200078e0005 */
[----:B----4-:R-:W-:Y:S04]  /*7ccb0*/  STL.64 [R1+0x45a0], R10 ;  /* 0x0045a00a01007387 */ /* 0x010fe80000100a00 */
[----:B--2---:R0:W-:Y:S02]  /*7ccc0*/  STL.64 [R1+0x4598], R8 ;  /* 0x0045980801007387 */ /* 0x0041e40000100a00 */
[----:B0-----:R-:W-:-:S15]  /*7ccd0*/  HMMA.16816.F32.BF16 R8, R12, R4, R24 ;  /* 0x000000040c08723c */ /* 0x001fde0000041818 */
[----:B------:R-:W-:-:S04]  /*7cce0*/  NOP ;  /* 0x0000000000007918 */ /* 0x000fc80000000000 */
        /* <DEDUP_REMOVED lines=10> */
[----:B------:R0:W-:Y:S04]  /*7cd90*/  STL.64 [R1+0x45b8], R8 ;  /* 0x0045b80801007387 */ /* 0x0001e80000100a00 */
[----:B0-----:R-:W2:Y:S04]  /*7cda0*/  LDL.LU.64 R8, [R1+0x30] ;  /* 0x0000300001087983 */ /* 0x001ea80000300a00 */
[----:B--2---:R0:W-:Y:S04]  /*7cdb0*/  STL.64 [R1+0x45d0], R8 ;  /* 0x0045d00801007387 */ /* 0x0041e80000100a00 */
[----:B------:R-:W2:Y:S04]  /*7cdc0*/  LDL.LU R4, [R1+0xb70] ;  /* 0x000b700001047983 */ /* 0x000ea80000300800 */
[----:B------:R-:W2:Y:S04]  /*7cdd0*/  LDL.LU R5, [R1+0xb74] ;  /* 0x000b740001057983 */ /* 0x000ea80000300800 */
[----:B------:R-:W3:Y:S04]  /*7cde0*/  LDL.LU R6, [R1+0xb78] ;  /* 0x000b780001067983 */ /* 0x000ee80000300800 */
[----:B------:R-:W3:Y:S04]  /*7cdf0*/  LDL.LU R7, [R1+0xb7c] ;  /* 0x000b7c0001077983 */ /* 0x000ee80000300800 */
[----:B0-----:R-:W4:Y:S04]  /*7ce00*/  LDL.LU.64 R8, [R1+0x40] ;  /* 0x0000400001087983 */ /* 0x001f280000300a00 */
[----:B----4-:R0:W-:Y:S04]  /*7ce10*/  STL.64 [R1+0x45e8], R8 ;  /* 0x0045e80801007387 */ /* 0x0101e80000100a00 */
[----:B0-----:R-:W4:Y:S04]  /*7ce20*/  LDL.LU R8, [R1+0xba0] ;  /* 0x000ba00001087983 */ /* 0x001f280000300800 */
        /* <DEDUP_REMOVED lines=25> */
[----:B------:R-:W2:Y:S04]  /*7cfc0*/  LDL.LU R24, [R1+0xb50] ;  /* 0x000b500001187983 */ /* 0x000ea80000300800 */
[----:B------:R-:W4:Y:S04]  /*7cfd0*/  LDL.LU R25, [R1+0xb54] ;  /* 0x000b540001197983 */ /* 0x000f280000300800 */
[----:B------:R-:W4:Y:S04]  /*7cfe0*/  LDL.LU R26, [R1+0xb58] ;  /* 0x000b5800011a7983 */ /* 0x000f280000300800 */
[----:B------:R-:W4:Y:S04]  /*7cff0*/  LDL.LU R27, [R1+0xb5c] ;  /* 0x000b5c00011b7983 */ /* 0x000f280000300800 */
[----:B------:R-:W4:Y:S04]  /*7d000*/  LDL.LU R16, [R1+0xb40] ;  /* 0x000b400001107983 */ /* 0x000f280000300800 */
[----:B------:R-:W4:Y:S04]  /*7d010*/  LDL.LU R17, [R1+0xb44] ;  /* 0x000b440001117983 */ /* 0x000f280000300800 */
[----:B------:R-:W4:Y:S04]  /*7d020*/  LDL.LU R18, [R1+0xb48] ;  /* 0x000b480001127983 */ /* 0x000f280000300800 */
[----:B------:R-:W4:Y:S04]  /*7d030*/  LDL.LU R19, [R1+0xb4c] ;  /* 0x000b4c0001137983 */ /* 0x000f280000300800 */
[----:B---3--:R-:W-:Y:S04]  /*7d040*/  STL.64 [R1+0x4538], R22 ;  /* 0x0045381601007387 */ /* 0x008fe80000100a00 */
[----:B--2---:R0:W-:Y:S02]  /*7d050*/  STL.64 [R1+0x4530], R20 ;  /* 0x0045301401007387 */ /* 0x0041e40000100a00 */
[----:B0-----:R-:W-:-:S02]  /*7d060*/  IMAD.MOV.U32 R20, RZ, RZ, R29 ;  /* 0x000000ffff147224 */ /* 0x001fc400078e001d */
[----:B------:R-:W-:Y:S01]  /*7d070*/  IMAD.MOV.U32 R21, RZ, RZ, R28 ;  /* 0x000000ffff157224 */ /* 0x000fe200078e001c */
[----:B------:R-:W2:Y:S04]  /*7d080*/  LDL.LU R29, [R1+0x45f4] ;  /* 0x0045f400011d7983 */ /* 0x000ea80000300800 */
[----:B------:R-:W3:Y:S02]  /*7d090*/  LDL.LU R28, [R1+0x45f0] ;  /* 0x0045f000011c7983 */ /* 0x000ee40000300800 */
[----:B----4-:R-:W-:-:S15]  /*7d0a0*/  HMMA.16816.F32.BF16 R8, R12, R20, R8 ;  /* 0x000000140c08723c */ /* 0x010fde0000041808 */
[----:B------:R-:W-:-:S04]  /*7d0b0*/  NOP ;  /* 0x0000000000007918 */ /* 0x000fc80000000000 */
[----:B------:R0:W-:Y:S04]  /*7d0c0*/  STL.64 [R1+0x190], R8 ;  /* 0x0001900801007387 */ /* 0x0001e80000100a00 */
[----:B------:R-:W-:Y:S04]  /*7d0d0*/  STL.64 [R1+0x198], R10 ;  /* 0x0001980a01007387 */ /* 0x000fe80000100a00 */
[----:B0-----:R-:W4:Y:S04]  /*7d0e0*/  LDL.LU.64 R8, [R1+0x45e8] ;  /* 0x0045e80001087983 */ /* 0x001f280000300a00 */
[----:B------:R-:W-:Y:S01]  /*7d0f0*/  STL.64 [R1+0x4550], R20 ;  /* 0x0045501401007387 */ /* 0x000fe20000100a00 */
        /* <DEDUP_REMOVED lines=32> */
[----:B------:R-:W3:Y:S04]  /*7d300*/  LDL.LU.64 R4, [R1+0x4588] ;  /* 0x0045880001047983 */ /* 0x000ee80000300a00 */
[----:B--2---:R-:W-:Y:S04]  /*7d310*/  STL.64 [R1+0x4548], R10 ;  /* 0x0045480a01007387 */ /* 0x004fe80000100a00 */
        /* <DEDUP_REMOVED lines=11> */
[----:B------:R-:W-:Y:S04]  /*7d3d0*/  STL.64 [R1+0x140], R24 ;  /* 0x0001401801007387 */ /* 0x000fe80000100a00 */
[----:B------:R0:W-:Y:S04]  /*7d3e0*/  STL.64 [R1+0x148], R26 ;  /* 0x0001481a01007387 */ /* 0x0001e80000100a00 */
[----:B0-----:R-:W3:Y:S04]  /*7d3f0*/  LDL.LU.64 R26, [R1+0x4580] ;  /* 0x00458000011a7983 */ /* 0x001ee80000300a00 */
[----:B------:R-:W2:Y:S04]  /*7d400*/  LDL.LU.64 R24, [R1+0x4578] ;  /* 0x0045780001187983 */ /* 0x000ea80000300a00 */
[----:B----4-:R-:W-:Y:S04]  /*7d410*/  STL.64 [R1+0x4508], R6 ;  /* 0x0045080601007387 */ /* 0x010fe80000100a00 */
[----:B------:R0:W-:Y:S01]  /*7d420*/  STL.64 [R1+0x4500], R4 ;  /* 0x0045000401007387 */ /* 0x0001e20000100a00 */
[----:B------:R-:W-:Y:S01]  /*7d430*/  IMAD.MOV.U32 R11, RZ, RZ, R28 ;  /* 0x000000ffff0b7224 */ /* 0x000fe200078e001c */
[----:B--2---:R-:W-:Y:S02]  /*7d440*/  HMMA.16816.F32.BF16 R12, R12, R24, R16 ;  /* 0x000000180c0c723c */ /* 0x004fe40000041810 */
[----:B------:R-:W2:Y:S04]  /*7d450*/  LDL.LU.64 R18, [R1+0x4570] ;  /* 0x0045700001127983 */ /* 0x000ea80000300a00 */
[----:B------:R-:W2:Y:S01]  /*7d460*/  LDL.LU.64 R16, [R1+0x4568] ;  /* 0x0045680001107983 */ /* 0x000ea20000300a00 */
[----:B0-----:R-:W-:-:S03]  /*7d470*/  IMAD.MOV.U32 R4, RZ, RZ, R22 ;  /* 0x000000ffff047224 */ /* 0x001fc600078e0016 */
[----:B---3--:R-:W-:Y:S04]  /*7d480*/  STL.64 [R1+0x44f8], R26 ;  /* 0x0044f81a01007387 */ /* 0x008fe80000100a00 */
[----:B------:R-:W-:Y:S05]  /*7d490*/  STL.64 [R1+0x44f0], R24 ;  /* 0x0044f01801007387 */ /* 0x000fea0000100a00 */
[----:B------:R0:W-:Y:S04]  /*7d4a0*/  STL.64 [R1+0xe0], R12 ;  /* 0x0000e00c01007387 */ /* 0x0001e80000100a00 */
[----:B------:R1:W-:Y:S04]  /*7d4b0*/  STL.64 [R1+0xe8], R14 ;  /* 0x0000e80e01007387 */ /* 0x0003e80000100a00 */
[----:B0-----:R-:W3:Y:S04]  /*7d4c0*/  LDL.LU.64 R12, [R1+0x20] ;  /* 0x00002000010c7983 */ /* 0x001ee80000300a00 */
[----:B-1----:R-:W4:Y:S01]  /*7d4d0*/  LDL.64 R14, [R1+0x28] ;  /* 0x00002800010e7983 */ /* 0x002f220000100a00 */
[----:B--2---:R-:W-:Y:S03]  /*7d4e0*/  HMMA.16816.F32.BF16 R20, R16, R20, R8 ;  /* 0x000000141014723c */ /* 0x004fe60000041808 */
[----:B------:R-:W2:Y:S04]  /*7d4f0*/  LDL.LU.64 R10, [R1+0x4560] ;  /* 0x00456000010a7983 */ /* 0x000ea80000300a00 */
[----:B------:R-:W2:-:S12]  /*7d500*/  LDL.LU.64 R8, [R1+0x4558] ;  /* 0x0045580001087983 */ /* 0x000e980000300a00 */
[----:B------:R0:W-:Y:S04]  /*7d510*/  STL.64 [R1+0xd0], R20 ;  /* 0x0000d01401007387 */ /* 0x0001e80000100a00 */
[----:B0-----:R-:W2:Y:S01]  /*7d520*/  LDL.LU.64 R20, [R1+0x4550] ;  /* 0x0045500001147983 */ /* 0x001ea20000300a00 */
[----:B------:R-:W-:Y:S02]  /*7d530*/  IMAD.MOV.U32 R25, RZ, RZ, R0 ;  /* 0x000000ffff197224 */ /* 0x000fe400078e0000 */
[----:B------:R-:W-:Y:S02]  /*7d540*/  IMAD.MOV.U32 R0, RZ, RZ, R22 ;  /* 0x000000ffff007224 */ /* 0x000fe400078e0016 */
[----:B------:R-:W-:-:S05]  /*7d550*/  IMAD.MOV.U32 R28, RZ, RZ, R23 ;  /* 0x000000ffff1c7224 */ /* 0x000fca00078e0017 */
[----:B------:R-:W-:Y:S04]  /*7d560*/  STL [R1+0x3df8], R28 ;  /* 0x003df81c01007387 */ /* 0x000fe80000100800 */
[----:B------:R-:W-:Y:S01]  /*7d570*/  STL [R1+0x3df4], R0 ;  /* 0x003df40001007387 */ /* 0x000fe20000100800 */
[----:B--2---:R-:W-:Y:S03]  /*7d580*/  HMMA.16816.F32.BF16 R20, R16, R20, R8 ;  /* 0x000000141014723c */ /* 0x004fe60000041808 */
[----:B------:R-:W2:Y:S04]  /*7d590*/  LDL.LU.64 R10, [R1+0x4548] ;  /* 0x00454800010a7983 */ /* 0x000ea80000300a00 */
[----:B------:R-:W2:-:S12]  /*7d5a0*/  LDL.LU.64 R8, [R1+0x4540] ;  /* 0x0045400001087983 */ /* 0x000e980000300a00 */
[----:B------:R-:W-:Y:S04]  /*7d5b0*/  STL.64 [R1+0xc0], R20 ;  /* 0x0000c01401007387 */ /* 0x000fe80000100a00 */
[----:B------:R0:W-:Y:S04]  /*7d5c0*/  STL.64 [R1+0xc8], R22 ;  /* 0x0000c81601007387 */ /* 0x0001e80000100a00 */
[----:B0-----:R-:W2:Y:S04]  /*7d5d0*/  LDL.LU.64 R22, [R1+0x4538] ;  /* 0x0045380001167983 */ /* 0x001ea80000300a00 */
[----:B------:R-:W2:Y:S01]  /*7d5e0*/  LDL.LU.64 R20, [R1+0x4530] ;  /* 0x0045300001147983 */ /* 0x000ea20000300a00 */
[----:B------:R-:W-:-:S02]  /*7d5f0*/  IMAD.MOV.U32 R5, RZ, RZ, R3 ;  /* 0x000000ffff057224 */ /* 0x000fc400078e0003 */
[----:B------:R-:W-:-:S05]  /*7d600*/  IMAD.MOV.U32 R24, RZ, RZ, R2 ;  /* 0x000000ffff187224 */ /* 0x000fca00078e0002 */
[----:B--2---:R-:W-:Y:S01]  /*7d610*/  HMMA.16816.F32.BF16 R4, R16, R4, R20 ;  /* 0x000000041004723c */ /* 0x004fe20000041814 */
[----:B------:R-:W2:Y:S04]  /*7d620*/  LDL.LU.64 R22, [R1+0x4528] ;  /* 0x0045280001167983 */ /* 0x000ea80000300a00 */
[----:B------:R-:W2:-:S14]  /*7d630*/  LDL.LU.64 R20, [R1+0x4520] ;  /* 0x0045200001147983 */ /* 0x000e9c0000300a00 */
[----:B------:R0:W-:Y:S01]  /*7d640*/  STL.64 [R1+0xb0], R4 ;  /* 0x0000b00401007387 */ /* 0x0001e20000100a00 */
[----:B------:R-:W-:Y:S02]  /*7d650*/  IMAD.MOV.U32 R0, RZ, RZ, R7 ;  /* 0x000000ffff007224 */ /* 0x000fe400078e0007 */
[----:B------:R-:W-:Y:S01]  /*7d660*/  IMAD.MOV.U32 R28, RZ, RZ, R6 ;  /* 0x000000ffff1c7224 */ /* 0x000fe200078e0006 */
[----:B0-----:R-:W3:Y:S04]  /*7d670*/  LDL.LU R4, [R1+0xae0] ;  /* 0x000ae00001047983 */ /* 0x001ee80000300800 */
[----:B------:R-:W3:Y:S04]  /*7d680*/  LDL.LU R5, [R1+0xae4] ;  /* 0x000ae40001057983 */ /* 0x000ee80000300800 */
[----:B------:R-:W3:Y:S04]  /*7d690*/  LDL.LU R6, [R1+0xae8] ;  /* 0x000ae80001067983 */ /* 0x000ee80000300800 */
[----:B------:R-:W3:Y:S04]  /*7d6a0*/  LDL.LU R7, [R1+0xaec] ;  /* 0x000aec0001077983 */ /* 0x000ee80000300800 */
[----:B------:R-:W-:Y:S04]  /*7d6b0*/  STL [R1+0x3e00], R0 ;  /* 0x003e000001007387 */ /* 0x000fe80000100800 */
[----:B------:R-:W-:Y:S01]  /*7d6c0*/  STL [R1+0x3dfc], R28 ;  /* 0x003dfc1c01007387 */ /* 0x000fe20000100800 */
[----:B--2---:R-:W-:Y:S03]  /*7d6d0*/  HMMA.16816.F32.BF16 R24, R16, R24, R20 ;  /* 0x000000181018723c */ /* 0x004fe60000041814 */
[----:B------:R-:W3:Y:S04]  /*7d6e0*/  LDL.LU.64 R22, [R1+0x4518] ;  /* 0x0045180001167983 */ /* 0x000ee80000300a00 */
[----:B------:R-:W3:-:S12]  /*7d6f0*/  LDL.LU.64 R20, [R1+0x4510] ;  /* 0x0045100001147983 */ /* 0x000ed80000300a00 */
[----:B------:R-:W-:Y:S04]  /*7d700*/  STL.64 [R1+0xa0], R24 ;  /* 0x0000a01801007387 */ /* 0x000fe80000100a00 */
[----:B------:R-:W-:Y:S01]  /*7d710*/  STL.64 [R1+0xa8], R26 ;  /* 0x0000a81a01007387 */ /* 0x000fe20000100a00 */
[----:B---3--:R-:W-:-:S15]  /*7d720*/  HMMA.16816.F32.BF16 R20, R16, R12, R20 ;  /* 0x0000000c1014723c */ /* 0x008fde0000041814 */
[----:B------:R-:W-:-:S04]  /*7d730*/  NOP ;  /* 0x0000000000007918 */ /* 0x000fc80000000000 */
[----:B------:R-:W-:Y:S04]  /*7d740*/  STL.64 [R1+0x90], R20 ;  /* 0x0000901401007387 */ /* 0x000fe80000100a00 */
[----:B----4-:R0:W-:Y:S04]  /*7d750*/  STL.64 [R1+0x4488], R14 ;  /* 0x0044880e01007387 */ /* 0x0101e80000100a00 */
[----:B------:R-:W2:Y:S04]  /*7d760*/  LDL.LU R12, [R1+0x9e0] ;  /* 0x0009e000010c7983 */ /* 0x000ea80000300800 */
[----:B------:R-:W2:Y:S04]  /*7d770*/  LDL.LU R13, [R1+0x9e4] ;  /* 0x0009e400010d7983 */ /* 0x000ea80000300800 */
[----:B0-----:R-:W3:Y:S04]  /*7d780*/  LDL.LU R14, [R1+0x9e8] ;  /* 0x0009e800010e7983 */ /* 0x001ee80000300800 */
[----:B------:R-:W3:Y:S04]  /*7d790*/  LDL.LU R15, [R1+0x9ec] ;  /* 0x0009ec00010f7983 */ /* 0x000ee80000300800 */
[----:B---3--:R0:W-:Y:S04]  /*7d7a0*/  STL.64 [R1+0x4498], R14 ;  /* 0x0044980e01007387 */ /* 0x0081e80000100a00 */
[----:B--2---:R-:W-:Y:S04]  /*7d7b0*/  STL.64 [R1+0x4490], R12 ;  /* 0x0044900c01007387 */ /* 0x004fe80000100a00 */
[----:B0-----:R-:W2:Y:S04]  /*7d7c0*/  LDL R14, [R1+0x48] ;  /* 0x00004800010e7983 */ /* 0x001ea80000100800 */
[----:B------:R-:W2:Y:S01]  /*7d7d0*/  LDL R15, [R1+0x4c] ;  /* 0x00004c00010f7983 */ /* 0x000ea20000100800 */
[----:B------:R-:W-:Y:S03]  /*7d7e0*/  HMMA.16816.F32.BF16 R4, R16, R8, R4 ;  /* 0x000000081004723c */ /* 0x000fe60000041804 */
[----:B--2---:R0:W-:Y:S04]  /*7d7f0*/  STL.64 [R1+0x44b0], R14 ;  /* 0x0044b00e01007387 */ /* 0x0041e80000100a00 */
[----:B0-----:R-:W2:Y:S04]  /*7d800*/  LDL R14, [R1+0x58] ;  /* 0x00005800010e7983 */ /* 0x001ea80000100800 */
[----:B------:R-:W2:Y:S01]  /*7d810*/  LDL R15, [R1+0x5c] ;  /* 0x00005c00010f7983 */ /* 0x000ea20000100800 */
[----:B------:R-:W-:-:S02]  /*7d820*/  IMAD.MOV.U32 R28, RZ, RZ, R23 ;  /* 0x000000ffff1c7224 */ /* 0x000fc400078e0017 */
[----:B------:R-:W-:Y:S01]  /*7d830*/  IMAD.MOV.U32 R0, RZ, RZ, R22 ;  /* 0x000000ffff007224 */ /* 0x000fe200078e0016 */
[----:B--2---:R0:W-:Y:S04]  /*7d840*/  STL.64 [R1+0x44c8], R14 ;  /* 0x0044c80e01007387 */ /* 0x0041e80000100a00 */
[----:B0-----:R-:W2:Y:S04]  /*7d850*/  LDL R14, [R1+0x68] ;  /* 0x00006800010e7983 */ /* 0x001ea80000100800 */
[----:B------:R-:W2:Y:S04]  /*7d860*/  LDL R15, [R1+0x6c] ;  /* 0x00006c00010f7983 */ /* 0x000ea80000100800 */
[----:B------:R-:W3:Y:S04]  /*7d870*/  LDL.LU R24, [R1+0xac0] ;  /* 0x000ac00001187983 */ /* 0x000ee80000300800 */
[----:B------:R-:W3:Y:S04]  /*7d880*/  LDL.LU R25, [R1+0xac4] ;  /* 0x000ac40001197983 */ /* 0x000ee80000300800 */
[----:B------:R-:W3:Y:S04]  /*7d890*/  LDL.LU R26, [R1+0xac8] ;  /* 0x000ac800011a7983 */ /* 0x000ee80000300800 */
[----:B------:R-:W3:Y:S04]  /*7d8a0*/  LDL.LU R27, [R1+0xacc] ;  /* 0x000acc00011b7983 */ /* 0x000ee80000300800 */
[----:B------:R-:W4:Y:S04]  /*7d8b0*/  LDL.LU R20, [R1+0xa30] ;  /* 0x000a300001147983 */ /* 0x000f280000300800 */
[----:B------:R-:W4:Y:S04]  /*7d8c0*/  LDL.LU R21, [R1+0xa34] ;  /* 0x000a340001157983 */ /* 0x000f280000300800 */
[----:B------:R-:W4:Y:S04]  /*7d8d0*/  LDL.LU R22, [R1+0xa38] ;  /* 0x000a380001167983 */ /* 0x000f280000300800 */
[----:B------:R-:W4:Y:S04]  /*7d8e0*/  LDL.LU R23, [R1+0xa3c] ;  /* 0x000a3c0001177983 */ /* 0x000f280000300800 */
[----:B------:R-:W-:Y:S04]  /*7d8f0*/  STL [R1+0x3fd8], R28 ;  /* 0x003fd81c01007387 */ /* 0x000fe80000100800 */
[----:B------:R-:W-:Y:S04]  /*7d900*/  STL [R1+0x3e68], R0 ;  /* 0x003e680001007387 */ /* 0x000fe80000100800 */
[----:B------:R-:W-:Y:S04]  /*7d910*/  STL.64 [R1+0x80], R4 ;  /* 0x0000800401007387 */ /* 0x000fe80000100a00 */
[----:B------:R0:W-:Y:S04]  /*7d920*/  STL.64 [R1+0x88], R6 ;  /* 0x0000880601007387 */ /* 0x0001e80000100a00 */
[----:B0-----:R-:W2:Y:S04]  /*7d930*/  LDL.LU.64 R6, [R1+0x4508] ;  /* 0x0045080001067983 */ /* 0x001ea80000300a00 */
        /* <DEDUP_REMOVED lines=30> */
[----:B------:R-:W2:Y:S04]  /*7db20*/  LDL.LU R4, [R1+0x9c0] ;  /* 0x0009c00001047983 */ /* 0x000ea80000300800 */
[----:B------:R-:W2:Y:S04]  /*7db30*/  LDL.LU R5, [R1+0x9c4] ;  /* 0x0009c40001057983 */ /* 0x000ea80000300800 */
[----:B0-----:R-:W2:Y:S04]  /*7db40*/  LDL.LU R6, [R1+0x9c8] ;  /* 0x0009c80001067983 */ /* 0x001ea80000300800 */
[----:B------:R-:W2:Y:S01]  /*7db50*/  LDL.LU R7, [R1+0x9cc] ;  /* 0x0009cc0001077983 */ /* 0x000ea20000300800 */
[----:B----4-:R-:W-:Y:S03]  /*7db60*/  HMMA.16816.F32.BF16 R16, R16, R24, R20 ;  /* 0x000000181010723c */ /* 0x010fe60000041814 */
[----:B------:R-:W2:Y:S04]  /*7db70*/  LDL.LU.64 R22, [R1+0x44e8] ;  /* 0x0044e80001167983 */ /* 0x000ea80000300a00 */
[----:B------:R-:W2:-:S12]  /*7db80*/  LDL.LU.64 R20, [R1+0x44e0] ;  /* 0x0044e00001147983 */ /* 0x000e980000300a00 */
[----:B------:R-:W-:Y:S04]  /*7db90*/  STL.64 [R1+0x4b0], R16 ;  /* 0x0004b01001007387 */ /* 0x000fe80000100a00 */
[----:B------:R0:W-:Y:S04]  /*7dba0*/  STL.64 [R1+0x4b8], R18 ;  /* 0x0004b81201007387 */ /* 0x0001e80000100a00 */
[----:B0-----:R-:W4:Y:S01]  /*7dbb0*/  LDL.64 R18, [R1+0x38] ;  /* 0x0000380001127983 */ /* 0x001f220000100a00 */
        /* <DEDUP_REMOVED lines=32> */
[----:B0-----:R3:W-:Y:S02]  /*7ddc0*/  STL.64 [R1+0x4408], R14 ;  /* 0x0044080e01007387 */ /* 0x0017e40000100a00 */
[----:B---3--:R-:W-:Y:S02]  /*7ddd0*/  IMAD.MOV.U32 R14, RZ, RZ, R27 ;  /* 0x000000ffff0e7224 */ /* 0x008fe400078e001b */
[----:B------:R-:W-:Y:S01]  /*7dde0*/  IMAD.MOV.U32 R15, RZ, RZ, R26 ;  /* 0x000000ffff0f7224 */ /* 0x000fe200078e001a */
[----:B------:R0:W-:Y:S04]  /*7ddf0*/  STL.64 [R1+0x4400], R12 ;  /* 0x0044000c01007387 */ /* 0x0001e80000100a00 */
[----:B0-----:R-:W3:Y:S04]  /*7de00*/  LDL.LU R12, [R1+0x9a0] ;  /* 0x0009a000010c7983 */ /* 0x001ee80000300800 */
[----:B------:R-:W3:Y:S01]  /*7de10*/  LDL.LU R13, [R1+0x9a4] ;  /* 0x0009a400010d7983 */ /* 0x000ee20000300800 */
[----:B--2---:R-:W-:Y:S01]  /*7de20*/  HMMA.16816.F32.BF16 R4, R20, R10, R4 ;  /* 0x0000000a1404723c */ /* 0x004fe20000041804 */
[----:B------:R-:W-:-:S02]  /*7de30*/  IMAD.MOV.U32 R26, RZ, RZ, R10 ;  /* 0x000000ffff1a7224 */ /* 0x000fc400078e000a */
[----:B------:R-:W-:Y:S02]  /*7de40*/  IMAD.MOV.U32 R27, RZ, RZ, R11 ;  /* 0x000000ffff1b7224 */ /* 0x000fe400078e000b */
[----:B------:R-:W0:-:S14]  /*7de50*/  LDSM.16.MT88.4 R8, [R29+UR5+0x1c180] ;  /* 0x01c180051d08783b */ /* 0x000e1c0008004200 */
[----:B------:R-:W-:Y:S04]  /*7de60*/  STL.64 [R1+0x640], R4 ;  /* 0x0006400401007387 */ /* 0x000fe80000100a00 */
[----:B------:R1:W-:Y:S04]  /*7de70*/  STL.64 [R1+0x648], R6 ;  /* 0x0006480601007387 */ /* 0x0003e80000100a00 */
[----:B-1----:R-:W2:Y:S04]  /*7de80*/  LDL.LU.64 R6, [R1+0x4478] ;  /* 0x0044780001067983 */ /* 0x002ea80000300a00 */
[----:B0-----:R-:W-:Y:S04]  /*7de90*/  STL.64 [R1+0x4398], R10 ;  /* 0x0043980a01007387 */ /* 0x001fe80000100a00 */
[----:B------:R0:W-:Y:S04]  /*7dea0*/  STL.64 [R1+0x4390], R8 ;  /* 0x0043900801007387 */ /* 0x0001e80000100a00 */
[----:B0-----:R-:W2:Y:S04]  /*7deb0*/  LDL.LU R8, [R1+0x9b0] ;  /* 0x0009b00001087983 */ /* 0x001ea80000300800 */
[----:B------:R-:W2:Y:S04]  /*7dec0*/  LDL.LU R9, [R1+0x9b4] ;  /* 0x0009b40001097983 */ /* 0x000ea80000300800 */
[----:B------:R-:W2:Y:S04]  /*7ded0*/  LDL.LU R10, [R1+0x9b8] ;  /* 0x0009b800010a7983 */ /* 0x000ea80000300800 */
[----:B------:R-:W2:Y:S02]  /*7dee0*/  LDL.LU R11, [R1+0x9bc] ;  /* 0x0009bc00010b7983 */ /* 0x000ea40000300800 */
[----:B--2---:R-:W-:-:S15]  /*7def0*/  HMMA.16816.F32.BF16 R8, R20, R6, R8 ;  /* 0x000000061408723c */ /* 0x004fde0000041808 */
[----:B------:R-:W-:-:S04]  /*7df00*/  NOP ;  /* 0x0000000000007918 */ /* 0x000fc80000000000 */
[----:B------:R-:W-:Y:S04]  /*7df10*/  STL.64 [R1+0x610], R8 ;  /* 0x0006100801007387 */ /* 0x000fe80000100a00 */
[----:B------:R0:W-:Y:S04]  /*7df20*/  STL.64 [R1+0x618], R10 ;  /* 0x0006180a01007387 */ /* 0x0001e80000100a00 */
[----:B0-----:R-:W2:Y:S01]  /*7df30*/  LDL.64 R10, [R1+0x58] ;  /* 0x00005800010a7983 */ /* 0x001ea20000100a00 */
[----:B------:R-:W-:Y:S02]  /*7df40*/  IMAD.MOV.U32 R24, RZ, RZ, R6 ;  /* 0x000000ffff187224 */ /* 0x000fe400078e0006 */
[----:B------:R-:W-:-:S02]  /*7df50*/  IMAD.MOV.U32 R3, RZ, RZ, R7 ;  /* 0x000000ffff037224 */ /* 0x000fc400078e0007 */
[----:B------:R-:W0:Y:S04]  /*7df60*/  LDSM.16.MT88.4 R4, [R29+UR5+0x1c200] ;  /* 0x01c200051d04783b */ /* 0x000e280008004200 */
[----:B--2---:R-:W-:Y:S04]  /*7df70*/  STL.64 [R1+0x4460], R10 ;  /* 0x0044600a01007387 */ /* 0x004fe80000100a00 */
[----:B0-----:R0:W-:Y:S04]  /*7df80*/  STL.64 [R1+0x4308], R6 ;  /* 0x0043080601007387 */ /* 0x0011e80000100a00 */
[----:B------:R1:W-:Y:S01]  /*7df90*/  STL.64 [R1+0x4300], R4 ;  /* 0x0043000401007387 */ /* 0x0003e20000100a00 */
[----:B0-----:R-:W-:-:S02]  /*7dfa0*/  IMAD.MOV.U32 R6, RZ, RZ, R26 ;  /* 0x000000ffff067224 */ /* 0x001fc400078e001a */
[----:B------:R-:W-:Y:S01]  /*7dfb0*/  IMAD.MOV.U32 R7, RZ, RZ, R27 ;  /* 0x000000ffff077224 */ /* 0x000fe200078e001b */
[----:B------:R-:W3:Y:S04]  /*7dfc0*/  LDL.LU R26, [R1+0x4474] ;  /* 0x00447400011a7983 */ /* 0x000ee80000300800 */
[----:B------:R-:W3:Y:S04]  /*7dfd0*/  LDL.LU R27, [R1+0x4470] ;  /* 0x00447000011b7983 */ /* 0x000ee80000300800 */
[----:B------:R0:W-:Y:S04]  /*7dfe0*/  STL.64 [R1+0x4468], R6 ;  /* 0x0044680601007387 */ /* 0x0001e80000100a00 */
[----:B-1----:R-:W2:Y:S04]  /*7dff0*/  LDL.LU R4, [R1+0x990] ;  /* 0x0009900001047983 */ /* 0x002ea80000300800 */
[----:B------:R-:W2:Y:S04]  /*7e000*/  LDL.LU R5, [R1+0x994] ;  /* 0x0009940001057983 */ /* 0x000ea80000300800 */
[----:B0-----:R-:W2:Y:S04]  /*7e010*/  LDL.LU R6, [R1+0x998] ;  /* 0x0009980001067983 */ /* 0x001ea80000300800 */
[----:B------:R-:W2:Y:S04]  /*7e020*/  LDL.LU R7, [R1+0x99c] ;  /* 0x00099c0001077983 */ /* 0x000ea80000300800 */
[----:B------:R-:W2:Y:S01]  /*7e030*/  LDL.64 R10, [R1+0x68] ;  /* 0x00006800010a7983 */ /* 0x000ea20000100a00 */
[----:B---3--:R-:W-:Y:S03]  /*7e040*/  HMMA.16816.F32.BF16 R20, R20, R26, R12 ;  /* 0x0000001a1414723c */ /* 0x008fe6000004180c */
[----:B------:R-:W3:-:S15]  /*7e050*/  LDL.LU R12, [R1+0x940] ;  /* 0x00094000010c7983 */ /* 0x000ede0000300800 */
[----:B------:R-:W-:Y:S01]  /*7e060*/  NOP ;  /* 0x0000000000007918 */ /* 0x000fe20000000000 */
[----:B------:R-:W-:Y:S04]  /*7e070*/  STL.64 [R1+0x5d0], R20 ;  /* 0x0005d01401007387 */ /* 0x000fe80000100a00 */
[----:B------:R-:W-:Y:S04]  /*7e080*/  STL.64 [R1+0x5d8], R22 ;  /* 0x0005d81601007387 */ /* 0x000fe80000100a00 */
[----:B------:R-:W3:Y:S04]  /*7e090*/  LDL.LU R13, [R1+0x944] ;  /* 0x00094400010d7983 */ /* 0x000ee80000300800 */
[----:B------:R-:W4:Y:S04]  /*7e0a0*/  LDL.LU R14, [R1+0x948] ;  /* 0x00094800010e7983 */ /* 0x000f280000300800 */
[----:B------:R-:W4:Y:S01]  /*7e0b0*/  LDL.LU R15, [R1+0x94c] ;  /* 0x00094c00010f7983 */ /* 0x000f220000300800 */
[----:B------:R-:W-:-:S02]  /*7e0c0*/  IMAD.MOV.U32 R28, RZ, RZ, R18 ;  /* 0x000000ffff1c7224 */ /* 0x000fc400078e0012 */
[----:B------:R-:W-:Y:S01]  /*7e0d0*/  IMAD.MOV.U32 R25, RZ, RZ, R19 ;  /* 0x000000ffff197224 */ /* 0x000fe200078e0013 */
[----:B------:R-:W-:Y:S04]  /*7e0e0*/  LDSM.16.MT88.4 R20, [R29+UR5+0x1c280] ;  /* 0x01c280051d14783b */ /* 0x000fe80008004200 */
[----:B------:R-:W2:Y:S04]  /*7e0f0*/  LDSM.16.MT88.4 R16, [R29+UR5+0x1c080] ;  /* 0x01c080051d10783b */ /* 0x000ea80008004200 */
[----:B----4-:R-:W-:Y:S04]  /*7e100*/  STL.64 [R1+0x4438], R14 ;  /* 0x0044380e01007387 */ /* 0x010fe80000100a00 */
[----:B---3--:R0:W-:Y:S04]  /*7e110*/  STL.64 [R1+0x4430], R12 ;  /* 0x0044300c01007387 */ /* 0x0081e80000100a00 */
[----:B0-----:R-:W3:Y:S04]  /*7e120*/  LDL.LU R12, [R1+0x960] ;  /* 0x00096000010c7983 */ /* 0x001ee80000300800 */
[----:B------:R-:W3:Y:S04]  /*7e130*/  LDL.LU R13, [R1+0x964] ;  /* 0x00096400010d7983 */ /* 0x000ee80000300800 */
[----:B------:R-:W4:Y:S04]  /*7e140*/  LDL.LU R14, [R1+0x968] ;  /* 0x00096800010e7983 */ /* 0x000f280000300800 */
[----:B------:R-:W4:Y:S04]  /*7e150*/  LDL.LU R15, [R1+0x96c] ;  /* 0x00096c00010f7983 */ /* 0x000f280000300800 */
[----:B----4-:R0:W-:Y:S04]  /*7e160*/  STL.64 [R1+0x4448], R14 ;  /* 0x0044480e01007387 */ /* 0x0101e80000100a00 */
[----:B---3--:R1:W-:Y:S04]  /*7e170*/  STL.64 [R1+0x4440], R12 ;  /* 0x0044400c01007387 */ /* 0x0083e80000100a00 */
[----:B0-----:R-:W3:Y:S01]  /*7e180*/  LDL.64 R14, [R1+0x48] ;  /* 0x00004800010e7983 */ /* 0x001ee20000100a00 */
[----:B--2---:R-:W-:Y:S03]  /*7e190*/  HMMA.16816.F32.BF16 R4, R16, R10, R4 ;  /* 0x0000000a1004723c */ /* 0x004fe60000041804 */
[----:B---3--:R0:W-:Y:S04]  /*7e1a0*/  STL.64 [R1+0x4458], R14 ;  /* 0x0044580e01007387 */ /* 0x0081e80000100a00 */
[----:B-1----:R-:W2:Y:S04]  /*7e1b0*/  LDL.LU R12, [R1+0x980] ;  /* 0x00098000010c7983 */ /* 0x002ea80000300800 */
[----:B------:R-:W2:Y:S04]  /*7e1c0*/  LDL.LU R13, [R1+0x984] ;  /* 0x00098400010d7983 */ /* 0x000ea80000300800 */
[----:B0-----:R-:W2:Y:S04]  /*7e1d0*/  LDL.LU R14, [R1+0x988] ;  /* 0x00098800010e7983 */ /* 0x001ea80000300800 */
[----:B------:R-:W2:Y:S04]  /*7e1e0*/  LDL.LU R15, [R1+0x98c] ;  /* 0x00098c00010f7983 */ /* 0x000ea80000300800 */
[----:B------:R-:W-:Y:S04]  /*7e1f0*/  STL.64 [R1+0x4410], R26 ;  /* 0x0044101a01007387 */ /* 0x000fe80000100a00 */
[----:B------:R0:W-:Y:S04]  /*7e200*/  STL.64 [R1+0x4290], R22 ;  /* 0x0042901601007387 */ /* 0x0001e80000100a00 */
        /* <DEDUP_REMOVED lines=8> */
[----:B------:R0:W-:Y:S04]  /*7e290*/  STL.64 [R1+0xce0], R4 ;  /* 0x000ce00401007387 */ /* 0x0001e80000100a00 */
[----:B------:R1:W-:Y:S01]  /*7e2a0*/  STL.64 [R1+0xce8], R6 ;  /* 0x000ce80601007387 */ /* 0x0003e20000100a00 */
[----:B0-----:R-:W-:-:S03]  /*7e2b0*/  IMAD.MOV.U32 R5, RZ, RZ, R10 ;  /* 0x000000ffff057224 */ /* 0x001fc600078e000a */
[----:B-1----:R-:W4:Y:S01]  /*7e2c0*/  LDL.LU.64 R6, [R1+0x4468] ;  /* 0x0044680001067983 */ /* 0x002f220000300a00 */
[----:B------:R-:W-:-:S03]  /*7e2d0*/  IMAD.MOV.U32 R4, RZ, RZ, R11 ;  /* 0x000000ffff047224 */ /* 0x000fc600078e000b */
[----:B------:R-:W2:Y:S02]  /*7e2e0*/  LDL.LU.64 R10, [R1+0x4460] ;  /* 0x00446000010a7983 */ /* 0x000ea40000300a00 */
[----:B--2---:R-:W-:Y:S01]  /*7e2f0*/  HMMA.16816.F32.BF16 R12, R16, R10, R12 ;  /* 0x0000000a100c723c */ /* 0x004fe2000004180c */
[----:B------:R-:W-:-:S15]  /*7e300*/  IMAD.MOV.U32 R26, RZ, RZ, R10 ;  /* 0x000000ffff1a7224 */ /* 0x000fde00078e000a */
[----:B------:R-:W-:-:S03]  /*7e310*/  NOP ;  /* 0x0000000000007918 */ /* 0x000fc60000000000 */
[----:B------:R-:W-:Y:S04]  /*7e320*/  STL.64 [R1+0xbe0], R12 ;  /* 0x000be00c01007387 */ /* 0x000fe80000100a00 */
[----:B------:R0:W-:Y:S04]  /*7e330*/  STL.64 [R1+0xbe8], R14 ;  /* 0x000be80e01007387 */ /* 0x0001e80000100a00 */
[----:B0-----:R-:W3:Y:S04]  /*7e340*/  LDL.LU.64 R14, [R1+0x4458] ;  /* 0x00445800010e7983 */ /* 0x001ee80000300a00 */
[----:B------:R-:W2:Y:S04]  /*7e350*/  LDL.LU R8, [R1+0x860] ;  /* 0x0008600001087983 */ /* 0x000ea80000300800 */
[----:B------:R-:W2:Y:S01]  /*7e360*/  LDL.LU R9, [R1+0x864] ;  /* 0x0008640001097983 */ /* 0x000ea20000300800 */
[----:B------:R-:W-:-:S03]  /*7e370*/  IMAD.MOV.U32 R25, RZ, RZ, R11 ;  /* 0x000000ffff197224 */ /* 0x000fc600078e000b */
[----:B------:R-:W2:Y:S04]  /*7e380*/  LDL.LU R10, [R1+0x868] ;  /* 0x00086800010a7983 */ /* 0x000ea80000300800 */
[----:B------:R-:W2:Y:S01]  /*7e390*/  LDL.LU R11, [R1+0x86c] ;  /* 0x00086c00010b7983 */ /* 0x000ea20000300800 */
[----:B---3--:R-:W-:Y:S03]  /*7e3a0*/  HMMA.16816.F32.BF16 R20, R16, R14, R20 ;  /* 0x0000000e1014723c */ /* 0x008fe60000041814 */
[----:B--2---:R0:W-:Y:S04]  /*7e3b0*/  STL.64 [R1+0x43a8], R10 ;  /* 0x0043a80a01007387 */ /* 0x0041e80000100a00 */
[----:B------:R-:W-:Y:S01]  /*7e3c0*/  STL.64 [R1+0x43a0], R8 ;  /* 0x0043a00801007387 */ /* 0x000fe20000100a00 */
[----:B0-----:R-:W-:-:S02]  /*7e3d0*/  IMAD.MOV.U32 R10, RZ, RZ, R2 ;  /* 0x000000ffff0a7224 */ /* 0x001fc400078e0002 */
[----:B------:R-:W-:-:S09]  /*7e3e0*/  IMAD.MOV.U32 R11, RZ, RZ, R0 ;  /* 0x000000ffff0b7224 */ /* 0x000fd200078e0000 */
[----:B------:R-:W-:Y:S04]  /*7e3f0*/  STL.64 [R1+0xae0], R20 ;  /* 0x000ae01401007387 */ /* 0x000fe80000100a00 */
[----:B------:R0:W-:Y:S01]  /*7e400*/  STL.64 [R1+0xae8], R22 ;  /* 0x000ae81601007387 */ /* 0x0001e20000100a00 */
[----:B------:R-:W-:Y:S02]  /*7e410*/  IMAD.MOV.U32 R2, RZ, RZ, R14 ;  /* 0x000000ffff027224 */ /* 0x000fe400078e000e */
[----:B------:R-:W-:Y:S01]  /*7e420*/  IMAD.MOV.U32 R0, RZ, RZ, R15 ;  /* 0x000000ffff007224 */ /* 0x000fe200078e000f */
        /* <DEDUP_REMOVED lines=8> */
[----:B0-----:R-:W3:Y:S04]  /*7e4b0*/  LDL.LU R20, [R1+0x6b0] ;  /* 0x0006b00001147983 */ /* 0x001ee80000300800 */
[----:B------:R-:W3:Y:S04]  /*7e4c0*/  LDL.LU R21, [R1+0x6b4] ;  /* 0x0006b40001157983 */ /* 0x000ee80000300800 */
[----:B-1----:R-:W2:Y:S04]  /*7e4d0*/  LDL.LU R22, [R1+0x6b8] ;  /* 0x0006b80001167983 */ /* 0x002ea80000300800 */
[----:B------:R-:W2:Y:S04]  /*7e4e0*/  LDL.LU R23, [R1+0x6bc] ;  /* 0x0006bc0001177983 */ /* 0x000ea80000300800 */
[----:B--2---:R0:W-:Y:S04]  /*7e4f0*/  STL.64 [R1+0x42d8], R22 ;  /* 0x0042d81601007387 */ /* 0x0041e80000100a00 */
[----:B---3--:R-:W-:Y:S01]  /*7e500*/  STL.64 [R1+0x42d0], R20 ;  /* 0x0042d01401007387 */ /* 0x008fe20000100a00 */
[----:B0-----:R-:W-:-:S02]  /*7e510*/  IMAD.MOV.U32 R22, RZ, RZ, R26 ;  /* 0x000000ffff167224 */ /* 0x001fc400078e001a */
[----:B------:R-:W-:-:S05]  /*7e520*/  IMAD.MOV.U32 R23, RZ, RZ, R25 ;  /* 0x000000ffff177224 */ /* 0x000fca00078e0019 */
[----:B------:R0:W-:Y:S02]  /*7e530*/  STL.64 [R1+0x43e8], R22 ;  /* 0x0043e81601007387 */ /* 0x0001e40000100a00 */
[----:B0-----:R-:W-:Y:S02]  /*7e540*/  IMAD.MOV.U32 R22, RZ, RZ, R5 ;  /* 0x000000ffff167224 */ /* 0x001fe400078e0005 */
[----:B------:R-:W-:-:S05]  /*7e550*/  IMAD.MOV.U32 R23, RZ, RZ, R4 ;  /* 0x000000ffff177224 */ /* 0x000fca00078e0004 */
[----:B------:R0:W-:Y:S02]  /*7e560*/  STL.64 [R1+0x4418], R22 ;  /* 0x0044181601007387 */ /* 0x0001e40000100a00 */
[----:B0-----:R-:W-:Y:S02]  /*7e570*/  HMMA.16816.F32.BF16 R20, R16, R10, R12 ;  /* 0x0000000a1014723c */ /* 0x001fe4000004180c */
[----:B------:R-:W2:-:S15]  /*7e580*/  LDL.LU R12, [R1+0x8f0] ;  /* 0x0008f000010c7983 */ /* 0x000e9e0000300800 */
[----:B------:R-:W-:Y:S02]  /*7e590*/  NOP ;  /* 0x0000000000007918 */ /* 0x000fe40000000000 */
[----:B------:R-:W-:Y:S04]  /*7e5a0*/  STL.64 [R1+0x950], R20 ;  /* 0x0009501401007387 */ /* 0x000fe80000100a00 */
[----:B------:R-:W-:Y:S04]  /*7e5b0*/  STL.64 [R1+0x958], R22 ;  /* 0x0009581601007387 */ /* 0x000fe80000100a00 */
        /* <DEDUP_REMOVED lines=13> */
[----:B------:R0:W-:Y:S04]  /*7e690*/  STL.64 [R1+0x43b8], R10 ;  /* 0x0043b80a01007387 */ /* 0x0001e80000100a00 */
[----:B------:R-:W3:Y:S04]  /*7e6a0*/  LDL.LU R8, [R1+0x880] ;  /* 0x0008800001087983 */ /* 0x000ee80000300800 */
[----:B------:R-:W3:Y:S04]  /*7e6b0*/  LDL.LU R9, [R1+0x884] ;  /* 0x0008840001097983 */ /* 0x000ee80000300800 */
[----:B0-----:R-:W2:Y:S04]  /*7e6c0*/  LDL.LU R10, [R1+0x888] ;  /* 0x00088800010a7983 */ /* 0x001ea80000300800 */
[----:B------:R-:W2:Y:S04]  /*7e6d0*/  LDL.LU R11, [R1+0x88c] ;  /* 0x00088c00010b7983 */ /* 0x000ea80000300800 */
[----:B--2---:R0:W-:Y:S04]  /*7e6e0*/  STL.64 [R1+0x43c8], R10 ;  /* 0x0043c80a01007387 */ /* 0x0041e80000100a00 */
[----:B---3--:R1:W-:Y:S01]  /*7e6f0*/  STL.64 [R1+0x43c0], R8 ;  /* 0x0043c00801007387 */ /* 0x0083e20000100a00 */
[----:B0-----:R-:W-:-:S02]  /*7e700*/  IMAD.MOV.U32 R10, RZ, RZ, R2 ;  /* 0x000000ffff0a7224 */ /* 0x001fc400078e0002 */
[----:B------:R-:W-:-:S05]  /*7e710*/  IMAD.MOV.U32 R11, RZ, RZ, R0 ;  /* 0x000000ffff0b7224 */ /* 0x000fca00078e0000 */
[----:B------:R0:W-:Y:S04]  /*7e720*/  STL.64 [R1+0x43e0], R10 ;  /* 0x0043e00a01007387 */ /* 0x0001e80000100a00 */
[----:B-1----:R-:W2:Y:S04]  /*7e730*/  LDL.LU R8, [R1+0x8c0] ;  /* 0x0008c00001087983 */ /* 0x002ea80000300800 */
[----:B------:R-:W2:Y:S04]  /*7e740*/  LDL.LU R9, [R1+0x8c4] ;  /* 0x0008c40001097983 */ /* 0x000ea80000300800 */
[----:B0-----:R-:W3:Y:S04]  /*7e750*/  LDL.LU R10, [R1+0x8c8] ;  /* 0x0008c800010a7983 */ /* 0x001ee80000300800 */
        /* <DEDUP_REMOVED lines=14> */
[----:B------:R0:W-:Y:S04]  /*7e840*/  STL.64 [R1+0x43b0], R6 ;  /* 0x0043b00601007387 */ /* 0x0001e80000100a00 */
[----:B------:R-:W4:Y:S04]  /*7e850*/  LDL.LU R4, [R1+0x870] ;  /* 0x0008700001047983 */ /* 0x000f280000300800 */
[----:B------:R-:W4:Y:S04]  /*7e860*/  LDL.LU R5, [R1+0x874] ;  /* 0x0008740001057983 */ /* 0x000f280000300800 */
[----:B0-----:R-:W2:Y:S04]  /*7e870*/  LDL.LU R6, [R1+0x878] ;  /* 0x0008780001067983 */ /* 0x001ea80000300800 */
        /* <DEDUP_REMOVED lines=8> */
[----:B------:R-:W4:Y:S04]  /*7e900*/  LDL.LU.64 R22, [R1+0x4418] ;  /* 0x0044180001167983 */ /* 0x000f280000300a00 */
[----:B------:R-:W-:Y:S04]  /*7e910*/  STL.64 [R1+0x710], R24 ;  /* 0x0007101801007387 */ /* 0x000fe80000100a00 */
[----:B------:R0:W-:Y:S04]  /*7e920*/  STL.64 [R1+0x718], R26 ;  /* 0x0007181a01007387 */ /* 0x0001e80000100a00 */
[----:B0-----:R-:W3:Y:S02]  /*7e930*/  LDL.LU.64 R26, [R1+0x4410] ;  /* 0x00441000011a7983 */ /* 0x001ee40000300a00 */
[----:B---3--:R-:W-:Y:S02]  /*7e940*/  HMMA.16816.F32.BF16 R16, R16, R26, R12 ;  /* 0x0000001a1010723c */ /* 0x008fe4000004180c */
[----:B------:R-:W4:Y:S04]  /*7e950*/  LDL.LU.64 R14, [R1+0x4408] ;  /* 0x00440800010e7983 */ /* 0x000f280000300a00 */
[----:B------:R-:W4:-:S13]  /*7e960*/  LDL.LU.64 R12, [R1+0x4400] ;  /* 0x00440000010c7983 */ /* 0x000f1a0000300a00 */
[----:B------:R-:W-:Y:S04]  /*7e970*/  STL.64 [R1+0x600], R16 ;  /* 0x0006001001007387 */ /* 0x000fe80000100a00 */
[----:B------:R0:W-:Y:S04]  /*7e980*/  STL.64 [R1+0x608], R18 ;  /* 0x0006081201007387 */ /* 0x0001e80000100a00 */
[----:B0-----:R-:W3:Y:S01]  /*7e990*/  LDL.64 R18, [R1+0x38] ;  /* 0x0000380001127983 */ /* 0x001ee20000100a00 */
[----:B----4-:R-:W-:Y:S03]  /*7e9a0*/  HMMA.16816.F32.BF16 R20, R12, R22, R8 ;  /* 0x000000160c14723c */ /* 0x010fe60000041808 */
[----:B------:R-:W4:Y:S04]  /*7e9b0*/  LDL.LU.64 R10, [R1+0x43f8] ;  /* 0x0043f800010a7983 */ /* 0x000f280000300a00 */
[----:B------:R-:W4:-:S12]  /*7e9c0*/  LDL.LU.64 R8, [R1+0x43f0] ;  /* 0x0043f00001087983 */ /* 0x000f180000300a00 */
[----:B------:R-:W-:Y:S04]  /*7e9d0*/  STL.64 [R1+0xd90], R20 ;  /* 0x000d901401007387 */ /* 0x000fe80000100a00 */
[----:B------:R0:W-:Y:S04]  /*7e9e0*/  STL.64 [R1+0xd98], R22 ;  /* 0x000d981601007387 */ /* 0x0001e80000100a00 */
[----:B0-----:R-:W4:Y:S02]  /*7e9f0*/  LDL.LU.64 R22, [R1+0x43e8] ;  /* 0x0043e80001167983 */ /* 0x001f240000300a00 */
[----:B----4-:R-:W-:-:S15]  /*7ea00*/  HMMA.16816.F32.BF16 R8, R12, R22, R8 ;  /* 0x000000160c08723c */ /* 0x010fde0000041808 */
[----:B------:R-:W-:-:S04]  /*7ea10*/  NOP ;  /* 0x0000000000007918 */ /* 0x000fc80000000000 */
[----:B------:R-:W-:Y:S04]  /*7ea20*/  STL.64 [R1+0xc50], R8 ;  /* 0x000c500801007387 */ /* 0x000fe80000100a00 */
[----:B------:R0:W-:Y:S04]  /*7ea30*/  STL.64 [R1+0xc58], R10 ;  /* 0x000c580a01007387 */ /* 0x0001e80000100a00 */
[----:B0-----:R-:W2:Y:S04]  /*7ea40*/  LDL.LU.64 R10, [R1+0x43e0] ;  /* 0x0043e000010a7983 */ /* 0x001ea80000300a00 */
        /* <DEDUP_REMOVED lines=10> */
[----:B0-----:R-:W3:Y:S04]  /*7eaf0*/  LDL.LU.64 R10, [R1+0x43c8] ;  /* 0x0043c800010a7983 */ /* 0x001ee80000300a00 */
[----:B------:R-:W3:Y:S02]  /*7eb00*/  LDL.LU.64 R8, [R1+0x43c0] ;  /* 0x0043c00001087983 */ /* 0x000ee40000300a00 */
        /* <DEDUP_REMOVED lines=11> */
[----:B------:R-:W2:-:S15]  /*7ebc0*/  LDL.LU.64 R6, [R1+0x43b0] ;  /* 0x0043b00001067983 */ /* 0x000e9e0000300a00 */
[----:B------:R-:W-:Y:S01]  /*7ebd0*/  NOP ;  /* 0x0000000000007918 */ /* 0x000fe20000000000 */
        /* <DEDUP_REMOVED lines=8> */
[----:B------:R1:W-:Y:S04]  /*7ec60*/  STL.64 [R1+0x8b8], R6 ;  /* 0x0008b80601007387 */ /* 0x0003e80000100a00 */
[----:B0-----:R-:W2:Y:S04]  /*7ec70*/  LDL.LU R4, [R1+0x730] ;  /* 0x0007300001047983 */ /* 0x001ea80000300800 */
[----:B------:R-:W2:Y:S04]  /*7ec80*/  LDL.LU R5, [R1+0x734] ;  /* 0x0007340001057983 */ /* 0x000ea80000300800 */
[----:B-1----:R-:W2:Y:S04]  /*7ec90*/  LDL.LU R6, [R1+0x738] ;  /* 0x0007380001067983 */ /* 0x002ea80000300800 */
[----:B------:R-:W2:Y:S04]  /*7eca0*/  LDL.LU R7, [R1+0x73c] ;  /* 0x00073c0001077983 */ /* 0x000ea80000300800 */
[----:B--2---:R0:W-:Y:S04]  /*7ecb0*/  STL.64 [R1+0x4318], R6 ;  /* 0x0043180601007387 */ /* 0x0041e80000100a00 */
[----:B------:R-:W-:Y:S04]  /*7ecc0*/  STL.64 [R1+0x4310], R4 ;  /* 0x0043100401007387 */ /* 0x000fe80000100a00 */
[----:B0-----:R-:W3:Y:S02]  /*7ecd0*/  LDL.64 R6, [R1+0x8] ;  /* 0x0000080001067983 */ /* 0x001ee40000100a00 */
[----:B---3--:R-:W-:-:S15]  /*7ece0*/  HMMA.16816.F32.BF16 R16, R12, R6, R16 ;  /* 0x000000060c10723c */ /* 0x008fde0000041810 */
[----:B------:R-:W-:-:S04]  /*7ecf0*/  NOP ;  /* 0x0000000000007918 */ /* 0x000fc80000000000 */
[----:B------:R-:W-:Y:S04]  /*7ed00*/  STL.64 [R1+0x6f0], R16 ;  /* 0x0006f01001007387 */ /* 0x000fe80000100a00 */
[----:B------:R0:W-:Y:S04]  /*7ed10*/  STL.64 [R1+0x6f8], R18 ;  /* 0x0006f81201007387 */ /* 0x0001e80000100a00 */
[----:B0-----:R-:W2:Y:S04]  /*7ed20*/  LDL.64 R18, [R1+0x48] ;  /* 0x0000480001127983 */ /* 0x001ea80000100a00 */
[----:B--2---:R-:W-:Y:S04]  /*7ed30*/  STL.64 [R1+0x4370], R18 ;  /* 0x0043701201007387 */ /* 0x004fe80000100a00 */
[----:B------:R0:W-:Y:S04]  /*7ed40*/  STL.64 [R1+0x4328], R6 ;  /* 0x0043280601007387 */ /* 0x0001e80000100a00 */
[----:B0-----:R-:W2:Y:S04]  /*7ed50*/  LDL.64 R6, [R1+0x18] ;  /* 0x0000180001067983 */ /* 0x001ea80000100a00 */
[----:B--2---:R4:W-:Y:S02]  /*7ed60*/  STL.64 [R1+0x4340], R6 ;  /* 0x0043400601007387 */ /* 0x0049e40000100a00 */
[----:B----4-:R-:W-:Y:S02]  /*7ed70*/  HMMA.16816.F32.BF16 R4, R12, R26, R20 ;  /* 0x0000001a0c04723c */ /* 0x010fe40000041814 */
[----:B------:R-:W2:Y:S04]  /*7ed80*/  LDL.64 R22, [R1+0x68] ;  /* 0x0000680001167983 */ /* 0x000ea80000100a00 */
[----:B------:R-:W3:-:S13]  /*7ed90*/  LDL.LU R16, [R1+0x7e0] ;  /* 0x0007e00001107983 */ /* 0x000eda0000300800 */
        /* <DEDUP_REMOVED lines=21> */
[----:B--2---:R-:W-:Y:S03]  /*7eef0*/  HMMA.16816.F32.BF16 R16, R8, R22, R16 ;  /* 0x000000160810723c */ /* 0x004fe60000041810 */
[----:B----4-:R-:W-:Y:S04]  /*7ef00*/  STL.64 [R1+0x4368], R6 ;  /* 0x0043680601007387 */ /* 0x010fe80000100a00 */
[----:B---3--:R0:W-:Y:S04]  /*7ef10*/  STL.64 [R1+0x4360], R4 ;  /* 0x0043600401007387 */ /* 0x0081e80000100a00 */
[----:B0-----:R-:W2:Y:S04]  /*7ef20*/  LDL.LU R4, [R1+0x7c0] ;  /* 0x0007c00001047983 */ /* 0x001ea80000300800 */
[----:B------:R-:W2:Y:S04]  /*7ef30*/  LDL.LU R5, [R1+0x7c4] ;  /* 0x0007c40001057983 */ /* 0x000ea80000300800 */
[----:B------:R-:W2:Y:S04]  /*7ef40*/  LDL.LU R6, [R1+0x7c8] ;  /* 0x0007c80001067983 */ /* 0x000ea80000300800 */
[----:B------:R-:W2:Y:S04]  /*7ef50*/  LDL.LU R7, [R1+0x7cc] ;  /* 0x0007cc0001077983 */ /* 0x000ea80000300800 */
[----:B------:R0:W-:Y:S04]  /*7ef60*/  STL.64 [R1+0x4320], R26 ;  /* 0x0043201a01007387 */ /* 0x0001e80000100a00 */
[----:B------:R-:W3:Y:S04]  /*7ef70*/  LDL.LU R24, [R1+0x750] ;  /* 0x0007500001187983 */ /* 0x000ee80000300800 */
[----:B------:R-:W3:Y:S04]  /*7ef80*/  LDL.LU R25, [R1+0x754] ;  /* 0x0007540001197983 */ /* 0x000ee80000300800 */
[----:B0-----:R-:W4:Y:S04]  /*7ef90*/  LDL.LU R26, [R1+0x758] ;  /* 0x00075800011a7983 */ /* 0x001f280000300800 */
        /* <DEDUP_REMOVED lines=73> */
[----:B------:R-:W2:-:S13]  /*7f430*/  LDL.LU.64 R4, [R1+0x4300] ;  /* 0x0043000001047983 */ /* 0x000e9a0000300a00 */
[----:B------:R-:W-:Y:S04]  /*7f440*/  STL.64 [R1+0x680], R8 ;  /* 0x0006800801007387 */ /* 0x000fe80000100a00 */
[----:B------:R0:W-:Y:S02]  /*7f450*/  STL.64 [R1+0x688], R10 ;  /* 0x0006880a01007387 */ /* 0x0001e40000100a00 */
[----:B0-----:R-:W-:Y:S02]  /*7f460*/  IMAD.MOV.U32 R10, RZ, RZ, R20 ;  /* 0x000000ffff0a7224 */ /* 0x001fe400078e0014 */
        /* <DEDUP_REMOVED lines=18> */
[----:B------:R-:W-:-:S07]  /*7f590*/  IMAD.MOV.U32 R11, RZ, RZ, R13 ;  /* 0x000000ffff0b7224 */ /* 0x000fce00078e000d */
[----:B---3--:R-:W-:-:S15]  /*7f5a0*/  HMMA.16816.F32.BF16 R24, R4, R10, R24 ;  /* 0x0000000a0418723c */ /* 0x008fde0000041818 */
[----:B------:R-:W-:-:S04]  /*7f5b0*/  NOP ;  /* 0x0000000000007918 */ /* 0x000fc80000000000 */
[----:B------:R-:W-:Y:S04]  /*7f5c0*/  STL.64 [R1+0xad0], R24 ;  /* 0x000ad01801007387 */ /* 0x000fe80000100a00 */
[----:B------:R0:W-:Y:S02]  /*7f5d0*/  STL.64 [R1+0xad8], R26 ;  /* 0x000ad81a01007387 */ /* 0x0001e40000100a00 */
[----:B0-----:R-:W-:Y:S02]  /*7f5e0*/  IMAD.MOV.U32 R26, RZ, RZ, R12 ;  /* 0x000000ffff1a7224 */ /* 0x001fe400078e000c */
[----:B------:R-:W-:Y:S01]  /*7f5f0*/  IMAD.MOV.U32 R27, RZ, RZ, R3 ;  /* 0x000000ffff1b7224 */ /* 0x000fe200078e0003 */
[----:B--2---:R-:W-:-:S15]  /*7f600*/  HMMA.16816.F32.BF16 R8, R4, R18, R20 ;  /* 0x000000120408723c */ /* 0x004fde0000041814 */
[----:B------:R-:W-:-:S04]  /*7f610*/  NOP ;  /* 0x0000000000007918 */ /* 0x000fc80000000000 */
[----:B------:R-:W-:Y:S04]  /*7f620*/  STL.64 [R1+0x9f0], R8 ;  /* 0x0009f00801007387 */ /* 0x000fe80000100a00 */
[----:B------:R-:W-:Y:S04]  /*7f630*/  STL.64 [R1+0x9f8], R10 ;  /* 0x0009f80a01007387 */ /* 0x000fe80000100a00 */
[----:B------:R0:W-:Y:S04]  /*7f640*/  STL.64 [R1+0x42b0], R26 ;  /* 0x0042b01a01007387 */ /* 0x0001e80000100a00 */
[----:B------:R-:W2:Y:S04]  /*7f650*/  LDL.LU R20, [R1+0x630] ;  /* 0x0006300001147983 */ /* 0x000ea80000300800 */
[----:B------:R-:W2:Y:S04]  /*7f660*/  LDL.LU R21, [R1+0x634] ;  /* 0x0006340001157983 */ /* 0x000ea80000300800 */
[----:B------:R-:W3:Y:S04]  /*7f670*/  LDL.LU R22, [R1+0x638] ;  /* 0x0006380001167983 */ /* 0x000ee80000300800 */
[----:B------:R-:W3:Y:S01]  /*7f680*/  LDL.LU R23, [R1+0x63c] ;  /* 0x00063c0001177983 */ /* 0x000ee20000300800 */
[----:B0-----:R-:W-:-:S02]  /*7f690*/  IMAD.MOV.U32 R26, RZ, RZ, R2 ;  /* 0x000000ffff1a7224 */ /* 0x001fc400078e0002 */
[----:B------:R-:W-:-:S05]  /*7f6a0*/  IMAD.MOV.U32 R27, RZ, RZ, R0 ;  /* 0x000000ffff1b7224 */ /* 0x000fca00078e0000 */
[----:B------:R0:W-:Y:S04]  /*7f6b0*/  STL.64 [R1+0x42c8], R26 ;  /* 0x0042c81a01007387 */ /* 0x0001e80000100a00 */
[----:B------:R-:W4:Y:S04]  /*7f6c0*/  LDL.LU R24, [R1+0x690] ;  /* 0x0006900001187983 */ /* 0x000f280000300800 */
[----:B------:R-:W4:Y:S04]  /*7f6d0*/  LDL.LU R25, [R1+0x694] ;  /* 0x0006940001197983 */ /* 0x000f280000300800 */
[----:B0-----:R-:W4:Y:S04]  /*7f6e0*/  LDL.LU R26, [R1+0x698] ;  /* 0x00069800011a7983 */ /* 0x001f280000300800 */
        /* <DEDUP_REMOVED lines=18> */
[----:B0-----:R-:W2:Y:S01]  /*7f810*/  LDL.64 R18, [R1+0x48] ;  /* 0x0000480001127983 */ /* 0x001ea20000100a00 */
[C---:B----4-:R-:W-:Y:S03]  /*7f820*/  HMMA.16816.F32.BF16 R24, R4.reuse, R14, R24 ;  /* 0x0000000e0418723c */ /* 0x050fe60000041818 */
[----:B--2---:R0:W-:Y:S04]  /*7f830*/  STL.64 [R1+0x4268], R18 ;  /* 0x0042681201007387 */ /* 0x0041e80000100a00 */
[----:B0-----:R-:W2:Y:S04]  /*7f840*/  LDL.64 R18, [R1+0x58] ;  /* 0x0000580001127983 */ /* 0x001ea80000100a00 */
[----:B--2---:R0:W-:Y:S04]  /*7f850*/  STL.64 [R1+0x4280], R18 ;  /* 0x0042801201007387 */ /* 0x0041e80000100a00 */
[----:B0-----:R-:W3:Y:S04]  /*7f860*/  LDL.64 R18, [R1+0x68] ;  /* 0x0000680001127983 */ /* 0x001ee80000100a00 */
        /* <DEDUP_REMOVED lines=70> */
[----:B0-----:R-:W4:Y:S01]  /*7fcd0*/  LDL.LU.64 R14, [R1+0x4248] ;  /* 0x00424800010e7983 */ /* 0x001f220000300a00 */
[----:B------:R-:W-:Y:S02]  /*7fce0*/  IMAD.MOV.U32 R24, RZ, RZ, R18 ;  /* 0x000000ffff187224 */ /* 0x000fe400078e0012 */
[----:B------:R-:W-:-:S02]  /*7fcf0*/  IMAD.MOV.U32 R3, RZ, RZ, R19 ;  /* 0x000000ffff037224 */ /* 0x000fc400078e0013 */
[----:B------:R-:W0:Y:S04]  /*7fd00*/  LDSM.16.MT88.4 R16, [R29+UR5+0x1c300] ;  /* 0x01c300051d10783b */ /* 0x000e280008004200 */
[----:B0-----:R0:W-:Y:S04]  /*7fd10*/  STL.64 [R1+0x4240], R18 ;  /* 0x0042401201007387 */ /* 0x0011e80000100a00 */
[----:B------:R1:W-:Y:S04]  /*7fd20*/  STL.64 [R1+0x4238], R16 ;  /* 0x0042381001007387 */ /* 0x0003e80000100a00 */
[----:B0-----:R-:W2:Y:S01]  /*7fd30*/  LDL.64 R18, [R1+0x18] ;  /* 0x0000180001127983 */ /* 0x001ea20000100a00 */
[----:B----4-:R-:W-:Y:S01]  /*7fd40*/  HMMA.16816.F32.BF16 R4, R20, R14, R4 ;  /* 0x0000000e1404723c */ /* 0x010fe20000041804 */
[----:B-1----:R-:W-:-:S02]  /*7fd50*/  IMAD.MOV.U32 R17, RZ, RZ, R14 ;  /* 0x000000ffff117224 */ /* 0x002fc400078e000e */
[----:B------:R-:W-:Y:S02]  /*7fd60*/  IMAD.MOV.U32 R16, RZ, RZ, R15 ;  /* 0x000000ffff107224 */ /* 0x000fe400078e000f */
[----:B------:R-:W0:-:S14]  /*7fd70*/  LDSM.16.MT88.4 R12, [R29+UR5+0x1c380] ;  /* 0x01c380051d0c783b */ /* 0x000e1c0008004200 */
[----:B------:R-:W-:Y:S04]  /*7fd80*/  STL.64 [R1+0x6b0], R4 ;  /* 0x0006b00401007387 */ /* 0x000fe80000100a00 */
[----:B------:R-:W-:Y:S04]  /*7fd90*/  STL.64 [R1+0x6b8], R6 ;  /* 0x0006b80601007387 */ /* 0x000fe80000100a00 */
[----:B0-----:R-:W-:Y:S04]  /*7fda0*/  STL.64 [R1+0x41c0], R14 ;  /* 0x0041c00e01007387 */ /* 0x001fe80000100a00 */
[----:B------:R0:W-:Y:S04]  /*7fdb0*/  STL.64 [R1+0x41b8], R12 ;  /* 0x0041b80c01007387 */ /* 0x0001e80000100a00 */
        /* <DEDUP_REMOVED lines=8> */
[----:B----4-:R0:W-:Y:S04]  /*7fe40*/  STL.64 [R1+0x41d0], R14 ;  /* 0x0041d00e01007387 */ /* 0x0101e80000100a00 */
[----:B---3--:R-:W-:Y:S01]  /*7fe50*/  STL.64 [R1+0x41c8], R12 ;  /* 0x0041c80c01007387 */ /* 0x008fe20000100a00 */
[----:B0-----:R-:W-:-:S02]  /*7fe60*/  IMAD.MOV.U32 R14, RZ, RZ, R17 ;  /* 0x000000ffff0e7224 */ /* 0x001fc400078e0011 */
[----:B------:R-:W-:-:S05]  /*7fe70*/  IMAD.MOV.U32 R15, RZ, RZ, R16 ;  /* 0x000000ffff0f7224 */ /* 0x000fca00078e0010 */
        /* <DEDUP_REMOVED lines=8> */
[----:B------:R-:W-:Y:S01]  /*7ff00*/  STL [R1+0x3c00], R29 ;  /* 0x003c001d01007387 */ /* 0x000fe20000100800 */
        /* <DEDUP_REMOVED lines=9> */
[----:B0-----:R-:W3:Y:S04]  /*7ffa0*/  LDL.LU R14, [R1+0x568] ;  /* 0x00056800010e7983 */ /* 0x001ee80000300800 */
[----:B------:R-:W3:Y:S01]  /*7ffb0*/  LDL.LU R15, [R1+0x56c] ;  /* 0x00056c00010f7983 */ /* 0x000ee20000300800 */
[----:B------:R-:W-:Y:S01]  /*7ffc0*/  LOP3.LUT R28, R29, 0x40, RZ, 0x3c, !PT ;  /* 0x000000401d1c7812 */ /* 0x000fe200078e3cff */
[----:B------:R-:W-:-:S02]  /*7ffd0*/  IMAD.MOV.U32 R24, RZ, RZ, R18 ;  /* 0x000000ffff187224 */ /* 0x000fc400078e0012 */
[----:B------:R-:W-:Y:S01]  /*7ffe0*/  IMAD.MOV.U32 R3, RZ, RZ, R19 ;  /* 0x000000ffff037224 */ /* 0x000fe200078e0013 */
[----:B---3--:R0:W-:Y:S02]  /*7fff0*/  STL.64 [R1+0x4220], R14 ;  /* 0x0042200e01007387 */ /* 0x0081e40000100a00 */
[----:B0-----:R-:W-:Y:S02]  /*80000*/  IMAD.MOV.U32 R14, RZ, RZ, R9 ;  /* 0x000000ffff0e7224 */ /* 0x001fe400078e0009 */
[----:B------:R-:W-:Y:S02]  /*80010*/  IMAD.MOV.U32 R15, RZ, RZ, R8 ;  /* 0x000000ffff0f7224 */ /* 0x000fe400078e0008 */
[----:B------:R-:W0:Y:S04]  /*80020*/  LDSM.16.MT88.4 R8, [R28+UR5+0x1c000] ;  /* 0x01c000051c08783b */ /* 0x000e280008004200 */
[----:B--2---:R-:W-:Y:S04]  /*80030*/  STL.64 [R1+0x4218], R12 ;  /* 0x0042180c01007387 */ /* 0x004fe80000100a00 */
[----:B------:R-:W2:Y:S04]  /*80040*/  LDL.LU R16, [R1+0x580] ;  /* 0x0005800001107983 */ /* 0x000ea80000300800 */
[----:B------:R-:W2:Y:S04]  /*80050*/  LDL.LU R17, [R1+0x584] ;  /* 0x0005840001117983 */ /* 0x000ea80000300800 */
[----:B------:R-:W2:Y:S04]  /*80060*/  LDL.LU R18, [R1+0x588] ;  /* 0x0005880001127983 */ /* 0x000ea80000300800 */
[----:B------:R-:W2:Y:S04]  /*80070*/  LDL.LU R19, [R1+0x58c] ;  /* 0x00058c0001137983 */ /* 0x000ea80000300800 */
        /* <DEDUP_REMOVED lines=8> */
[----:B------:R-:W3:Y:S04]  /*80100*/  LDL.LU R9, [R1+0x534] ;  /* 0x0005340001097983 */ /* 0x000ee80000300800 */
[----:B0-----:R-:W4:Y:S04]  /*80110*/  LDL.LU R10, [R1+0x538] ;  /* 0x00053800010a7983 */ /* 0x001f280000300800 */
[----:B------:R-:W4:Y:S04]  /*80120*/  LDL.LU R11, [R1+0x53c] ;  /* 0x00053c00010b7983 */ /* 0x000f280000300800 */
[----:B------:R-:W0:Y:S04]  /*80130*/  LDSM.16.MT88.4 R4, [R28+UR5+0x1c080] ;  /* 0x01c080051c04783b */ /* 0x000e280008004200 */
[----:B----4-:R-:W-:Y:S04]  /*80140*/  STL.64 [R1+0x41f0], R10 ;  /* 0x0041f00a01007387 */ /* 0x010fe80000100a00 */
[----:B---3--:R1:W-:Y:S04]  /*80150*/  STL.64 [R1+0x41e8], R8 ;  /* 0x0041e80801007387 */ /* 0x0083e80000100a00 */
[----:B-1----:R-:W3:Y:S04]  /*80160*/  LDL.LU R8, [R1+0x540] ;  /* 0x0005400001087983 */ /* 0x002ee80000300800 */
[----:B------:R-:W3:Y:S04]  /*80170*/  LDL.LU R9, [R1+0x544] ;  /* 0x0005440001097983 */ /* 0x000ee80000300800 */
[----:B------:R-:W4:Y:S04]  /*80180*/  LDL.LU R10, [R1+0x548] ;  /* 0x00054800010a7983 */ /* 0x000f280000300800 */
[----:B------:R-:W4:Y:S04]  /*80190*/  LDL.LU R11, [R1+0x54c] ;  /* 0x00054c00010b7983 */ /* 0x000f280000300800 */
[----:B----4-:R-:W-:Y:S04]  /*801a0*/  STL.64 [R1+0x4208], R10 ;  /* 0x0042080a01007387 */ /* 0x010fe80000100a00 */
[----:B---3--:R1:W-:Y:S04]  /*801b0*/  STL.64 [R1+0x4200], R8 ;  /* 0x0042000801007387 */ /* 0x0083e80000100a00 */
[----:B-1----:R-:W3:Y:S04]  /*801c0*/  LDL.LU R8, [R1+0x550] ;  /* 0x0005500001087983 */ /* 0x002ee80000300800 */
[----:B------:R-:W3:Y:S04]  /*801d0*/  LDL.LU R9, [R1+0x554] ;  /* 0x0005540001097983 */ /* 0x000ee80000300800 */
[----:B------:R-:W4:Y:S04]  /*801e0*/  LDL.LU R10, [R1+0x558] ;  /* 0x00055800010a7983 */ /* 0x000f280000300800 */
[----:B------:R-:W4:Y:S01]  /*801f0*/  LDL.LU R11, [R1+0x55c] ;  /* 0x00055c00010b7983 */ /* 0x000f220000300800 */
[----:B--2---:R-:W-:Y:S03]  /*80200*/  HMMA.16816.F32.BF16 R20, R20, R26, R16 ;  /* 0x0000001a1414723c */ /* 0x004fe60000041810 */
[----:B----4-:R-:W-:Y:S04]  /*80210*/  STL.64 [R1+0x4230], R10 ;  /* 0x0042300a01007387 */ /* 0x010fe80000100a00 */
[----:B---3--:R1:W-:Y:S04]  /*80220*/  STL.64 [R1+0x4228], R8 ;  /* 0x0042280801007387 */ /* 0x0083e80000100a00 */
[----:B-1----:R-:W2:Y:S04]  /*80230*/  LDL.LU R8, [R1+0x570] ;  /* 0x0005700001087983 */ /* 0x002ea80000300800 */
[----:B------:R-:W2:Y:S04]  /*80240*/  LDL.LU R9, [R1+0x574] ;  /* 0x0005740001097983 */ /* 0x000ea80000300800 */
[----:B------:R-:W2:Y:S04]  /*80250*/  LDL.LU R10, [R1+0x578] ;  /* 0x00057800010a7983 */ /* 0x000ea80000300800 */
[----:B------:R-:W2:Y:S04]  /*80260*/  LDL.LU R11, [R1+0x57c] ;  /* 0x00057c00010b7983 */ /* 0x000ea80000300800 */
[----:B0-----:R-:W-:Y:S04]  /*80270*/  STL.64 [R1+0x40c0], R6 ;  /* 0x0040c00601007387 */ /* 0x001fe80000100a00 */
[----:B------:R-:W-:Y:S04]  /*80280*/  STL.64 [R1+0x40b8], R4 ;  /* 0x0040b80401007387 */ /* 0x000fe80000100a00 */
[----:B------:R-:W2:Y:S04]  /*80290*/  LDL.LU.64 R18, [R1+0x4240] ;  /* 0x0042400001127983 */ /* 0x000ea80000300a00 */
[----:B------:R-:W2:Y:S04]  /*802a0*/  LDL.LU.64 R16, [R1+0x4238] ;  /* 0x0042380001107983 */ /* 0x000ea80000300a00 */
[----:B------:R-:W-:Y:S04]  /*802b0*/  STL.64 [R1+0x4e0], R20 ;  /* 0x0004e01401007387 */ /* 0x000fe80000100a00 */
[----:B------:R-:W-:Y:S04]  /*802c0*/  STL.64 [R1+0x4e8], R22 ;  /* 0x0004e81601007387 */ /* 0x000fe80000100a00 */
[----:B------:R-:W0:Y:S04]  /*802d0*/  LDSM.16.MT88.4 R20, [R28+UR5+0x1c100] ;  /* 0x01c100051c14783b */ /* 0x000e280008004200 */
[----:B0-----:R-:W-:Y:S04]  /*802e0*/  STL.64 [R1+0x4048], R22 ;  /* 0x0040481601007387 */ /* 0x001fe80000100a00 */
        /* <DEDUP_REMOVED lines=39> */
[----:B------:R-:W-:-:S02]  /*80560*/  IMAD.MOV.U32 R6, RZ, RZ, R24 ;  /* 0x000000ffff067224 */ /* 0x000fc400078e0018 */
[----:B------:R-:W-:-:S07]  /*80570*/  IMAD.MOV.U32 R7, RZ, RZ, R3 ;  /* 0x000000ffff077224 */ /* 0x000fce00078e0003 */
[C---:B---3--:R-:W-:Y:S08]  /*80580*/  HMMA.16816.F32.BF16 R20, R16.reuse, R6, R20 ;  /* 0x000000061014723c */ /* 0x048ff00000041814 */
[C---:B--2---:R-:W-:Y:S01]  /*80590*/  HMMA.16816.F32.BF16 R4, R16.reuse, R10, R12 ;  /* 0x0000000a1004723c */ /* 0x044fe2000004180c */
[----:B------:R-:W2:Y:S10]  /*805a0*/  LDL.LU R12, [R1+0x500] ;  /* 0x00050000010c7983 */ /* 0x000eb40000300800 */
[----:B------:R-:W-:Y:S04]  /*805b0*/  STL.64 [R1+0x700], R20 ;  /* 0x0007001401007387 */ /* 0x000fe80000100a00 */
[----:B------:R0:W-:Y:S04]  /*805c0*/  STL.64 [R1+0x708], R22 ;  /* 0x0007081601007387 */ /* 0x0001e80000100a00 */
[----:B------:R-:W-:Y:S04]  /*805d0*/  STL.64 [R1+0x580], R4 ;  /* 0x0005800401007387 */ /* 0x000fe80000100a00 */
[----:B------:R-:W-:Y:S04]  /*805e0*/  STL.64 [R1+0x588], R6 ;  /* 0x0005880601007387 */ /* 0x000fe80000100a00 */
[----:B------:R-:W2:Y:S04]  /*805f0*/  LDL.LU R13, [R1+0x504] ;  /* 0x00050400010d7983 */ /* 0x000ea80000300800 */
[----:B------:R-:W2:Y:S04]  /*80600*/  LDL.LU R14, [R1+0x508] ;  /* 0x00050800010e7983 */ /* 0x000ea80000300800 */
[----:B------:R-:W2:Y:S04]  /*80610*/  LDL.LU R15, [R1+0x50c] ;  /* 0x00050c00010f7983 */ /* 0x000ea80000300800 */
[----:B0-----:R-:W3:Y:S04]  /*80620*/  LDL.64 R22, [R1+0x68] ;  /* 0x0000680001167983 */ /* 0x001ee80000100a00 */
[----:B------:R0:W-:Y:S04]  /*80630*/  STL.64 [R1+0x4158], R10 ;  /* 0x0041580a01007387 */ /* 0x0001e80000100a00 */
[----:B0-----:R-:W4:Y:S04]  /*80640*/  LDL.64 R10, [R1+0x18] ;  /* 0x00001800010a7983 */ /* 0x001f280000100a00 */
[----:B----4-:R0:W-:Y:S04]  /*80650*/  STL.64 [R1+0x4160], R10 ;  /* 0x0041600a01007387 */ /* 0x0101e80000100a00 */
[----:B0-----:R-:W4:Y:S04]  /*80660*/  LDL.64 R10, [R1+0x28] ;  /* 0x00002800010a7983 */ /* 0x001f280000100a00 */
        /* <DEDUP_REMOVED lines=27> */
[----:B------:R-:W-:Y:S03]  /*80820*/  HMMA.16816.F32.BF16 R16, R16, R26, R12 ;  /* 0x0000001a1010723c */ /* 0x000fe6000004180c */
[----:B--2---:R-:W-:Y:S04]  /*80830*/  STL.64 [R1+0x4170], R6 ;  /* 0x0041700601007387 */ /* 0x004fe80000100a00 */
[----:B----4-:R0:W-:Y:S04]  /*80840*/  STL.64 [R1+0x4168], R4 ;  /* 0x0041680401007387 */ /* 0x0101e80000100a00 */
[----:B0-----:R-:W2:Y:S04]  /*80850*/  LDL.LU R4, [R1+0x490] ;  /* 0x0004900001047983 */ /* 0x001ea80000300800 */
[----:B------:R-:W2:Y:S04]  /*80860*/  LDL.LU R5, [R1+0x494] ;  /* 0x0004940001057983 */ /* 0x000ea80000300800 */
[----:B------:R-:W2:Y:S04]  /*80870*/  LDL.LU R6, [R1+0x498] ;  /* 0x0004980001067983 */ /* 0x000ea80000300800 */
[----:B------:R-:W2:Y:S04]  /*80880*/  LDL.LU R7, [R1+0x49c] ;  /* 0x00049c0001077983 */ /* 0x000ea80000300800 */
[----:B------:R-:W4:Y:S04]  /*80890*/  LDL.LU.64 R14, [R1+0x41c0] ;  /* 0x0041c000010e7983 */ /* 0x000f280000300a00 */
[----:B------:R-:W4:Y:S01]  /*808a0*/  LDL.LU.64 R12, [R1+0x41b8] ;  /* 0x0041b800010c7983 */ /* 0x000f220000300a00 */
[----:B------:R-:W-:-:S02]  /*808b0*/  IMAD.MOV.U32 R24, RZ, RZ, R17 ;  /* 0x000000ffff187224 */ /* 0x000fc400078e0011 */
[----:B------:R-:W-:Y:S01]  /*808c0*/  IMAD.MOV.U32 R25, RZ, RZ, R19 ;  /* 0x000000ffff197224 */ /* 0x000fe200078e0013 */
[----:B------:R-:W-:Y:S04]  /*808d0*/  STL.64 [R1+0x530], R16 ;  /* 0x0005301001007387 */ /* 0x000fe80000100a00 */
[----:B------:R0:W-:Y:S04]  /*808e0*/  STL.64 [R1+0x538], R18 ;  /* 0x0005381201007387 */ /* 0x0001e80000100a00 */
[----:B0-----:R-:W2:Y:S04]  /*808f0*/  LDL.64 R18, [R1+0x38] ;  /* 0x0000380001127983 */ /* 0x001ea80000100a00 */
[----:B------:R3:W-:Y:S04]  /*80900*/  STL [R1+0x3c08], R24 ;  /* 0x003c081801007387 */ /* 0x0007e80000100800 */
[----:B------:R0:W-:Y:S01]  /*80910*/  STL [R1+0x3c04], R25 ;  /* 0x003c041901007387 */ /* 0x0001e20000100800 */
[----:B---3--:R-:W-:-:S02]  /*80920*/  IMAD.MOV.U32 R24, RZ, RZ, R23 ;  /* 0x000000ffff187224 */ /* 0x008fc400078e0017 */
[----:B0-----:R-:W-:Y:S01]  /*80930*/  IMAD.MOV.U32 R25, RZ, RZ, R22 ;  /* 0x000000ffff197224 */ /* 0x001fe200078e0016 */
[----:B----4-:R-:W-:-:S15]  /*80940*/  HMMA.16816.F32.BF16 R8, R12, R22, R8 ;  /* 0x000000160c08723c */ /* 0x010fde0000041808 */
[----:B------:R-:W-:-:S04]  /*80950*/  NOP ;  /* 0x0000000000007918 */ /* 0x000fc80000000000 */
        /* <DEDUP_REMOVED lines=10> */
[----:B0-----:R-:W4:Y:S04]  /*80a00*/  LDL.LU R20, [R1+0x1f0] ;  /* 0x0001f00001147983 */ /* 0x001f280000300800 */
[----:B------:R-:W4:Y:S04]  /*80a10*/  LDL.LU R21, [R1+0x1f4] ;  /* 0x0001f40001157983 */ /* 0x000f280000300800 */
[----:B-1----:R-:W2:Y:S04]  /*80a20*/  LDL.LU R22, [R1+0x1f8] ;  /* 0x0001f80001167983 */ /* 0x002ea80000300800 */
[----:B------:R-:W2:Y:S04]  /*80a30*/  LDL.LU R23, [R1+0x1fc] ;  /* 0x0001fc0001177983 */ /* 0x000ea80000300800 */
[----:B--2---:R0:W-:Y:S04]  /*80a40*/  STL.64 [R1+0x4078], R22 ;  /* 0x0040781601007387 */ /* 0x0041e80000100a00 */
[----:B----4-:R-:W-:Y:S04]  /*80a50*/  STL.64 [R1+0x4070], R20 ;  /* 0x0040701401007387 */ /* 0x010fe80000100a00 */
[----:B0-----:R-:W3:Y:S02]  /*80a60*/  LDL.64 R22, [R1+0x48] ;  /* 0x0000480001167983 */ /* 0x001ee40000100a00 */
[----:B---3--:R-:W-:-:S15]  /*80a70*/  HMMA.16816.F32.BF16 R8, R12, R22, R8 ;  /* 0x000000160c08723c */ /* 0x008fde0000041808 */
[----:B------:R-:W-:-:S04]  /*80a80*/  NOP ;  /* 0x0000000000007918 */ /* 0x000fc80000000000 */
[----:B------:R-:W-:Y:S04]  /*80a90*/  STL.64 [R1+0xaf0], R8 ;  /* 0x000af00801007387 */ /* 0x000fe80000100a00 */
[----:B------:R0:W-:Y:S04]  /*80aa0*/  STL.64 [R1+0xaf8], R10 ;  /* 0x000af80a01007387 */ /* 0x0001e80000100a00 */
[----:B0-----:R-:W2:Y:S04]  /*80ab0*/  LDL.LU.64 R10, [R1+0x4188] ;  /* 0x00418800010a7983 */ /* 0x001ea80000300a00 */
[----:B------:R-:W2:Y:S04]  /*80ac0*/  LDL.LU.64 R8, [R1+0x4180] ;  /* 0x0041800001087983 */ /* 0x000ea80000300a00 */
[----:B------:R0:W-:Y:S04]  /*80ad0*/  STL.64 [R1+0x4118], R22 ;  /* 0x0041181601007387 */ /* 0x0001e80000100a00 */
[----:B------:R-:W3:Y:S04]  /*80ae0*/  LDL.LU R20, [R1+0x480] ;  /* 0x0004800001147983 */ /* 0x000ee80000300800 */
[----:B------:R-:W3:Y:S04]  /*80af0*/  LDL.LU R21, [R1+0x484] ;  /* 0x0004840001157983 */ /* 0x000ee80000300800 */
[----:B0-----:R-:W3:Y:S04]  /*80b00*/  LDL.LU R22, [R1+0x488] ;  /* 0x0004880001167983 */ /* 0x001ee80000300800 */
[----:B------:R-:W3:Y:S01]  /*80b10*/  LDL.LU R23, [R1+0x48c] ;  /* 0x00048c0001177983 */ /* 0x000ee20000300800 */
[----:B--2---:R-:W-:-:S15]  /*80b20*/  HMMA.16816.F32.BF16 R8, R12, R18, R8 ;  /* 0x000000120c08723c */ /* 0x004fde0000041808 */
        /* <DEDUP_REMOVED lines=22> */
[----:B------:R-:W-:Y:S01]  /*80c90*/  STL.64 [R1+0x488], R22 ;  /* 0x0004881601007387 */ /* 0x000fe20000100a00 */
[----:B0-----:R-:W-:-:S03]  /*80ca0*/  IMAD.MOV.U32 R20, RZ, RZ, R10 ;  /* 0x000000ffff147224 */ /* 0x001fc600078e000a */
[----:B------:R-:W4:Y:S02]  /*80cb0*/  LDL.LU.64 R10, [R1+0x4158] ;  /* 0x00415800010a7983 */ /* 0x000f240000300a00 */
[C---:B----4-:R-:W-:Y:S08]  /*80cc0*/  HMMA.16816.F32.BF16 R16, R12.reuse, R10, R16 ;  /* 0x0000000a0c10723c */ /* 0x050ff00000041810 */
        /* <DEDUP_REMOVED lines=8> */
[----:B------:R-:W3:Y:S04]  /*80d50*/  LDL.LU R4, [R1+0x240] ;  /* 0x0002400001047983 */ /* 0x000ee80000300800 */
[----:B------:R-:W-:Y:S04]  /*80d60*/  STL.64 [R1+0x520], R12 ;  /* 0x0005200c01007387 */ /* 0x000fe80000100a00 */
[----:B------:R-:W-:Y:S04]  /*80d70*/  STL.64 [R1+0x528], R14 ;  /* 0x0005280e01007387 */ /* 0x000fe80000100a00 */
[----:B------:R-:W3:Y:S04]  /*80d80*/  LDL.LU R5, [R1+0x244] ;  /* 0x0002440001057983 */ /* 0x000ee80000300800 */
[----:B------:R-:W4:Y:S04]  /*80d90*/  LDL.LU R6, [R1+0x248] ;  /* 0x0002480001067983 */ /* 0x000f280000300800 */
[----:B------:R-:W4:Y:S04]  /*80da0*/  LDL.LU R7, [R1+0x24c] ;  /* 0x00024c0001077983 */ /* 0x000f280000300800 */
[----:B----4-:R-:W-:Y:S04]  /*80db0*/  STL.64 [R1+0x40d8], R6 ;  /* 0x0040d80601007387 */ /* 0x010fe80000100a00 */
[----:B---3--:R-:W-:Y:S04]  /*80dc0*/  STL.64 [R1+0x40d0], R4 ;  /* 0x0040d00401007387 */ /* 0x008fe80000100a00 */
[----:B------:R-:W3:Y:S01]  /*80dd0*/  LDL.64 R22, [R1+0x58] ;  /* 0x0000580001167983 */ /* 0x000ee20000100a00 */
[----:B0-----:R-:W-:-:S02]  /*80de0*/  IMAD.MOV.U32 R27, RZ, RZ, R16 ;  /* 0x000000ffff1b7224 */ /* 0x001fc400078e0010 */
[----:B------:R-:W-:Y:S01]  /*80df0*/  IMAD.MOV.U32 R26, RZ, RZ, R17 ;  /* 0x000000ffff1a7224 */ /* 0x000fe200078e0011 */
[----:B---3--:R-:W-:Y:S04]  /*80e00*/  STL.64 [R1+0x4130], R22 ;  /* 0x0041301601007387 */ /* 0x008fe80000100a00 */
        /* <DEDUP_REMOVED lines=26> */
[----:B------:R-:W3:Y:S04]  /*80fb0*/  LDL.LU R24, [R1+0x300] ;  /* 0x0003000001187983 */ /* 0x000ee80000300800 */
[----:B------:R-:W3:Y:S04]  /*80fc0*/  LDL.LU R25, [R1+0x304] ;  /* 0x0003040001197983 */ /* 0x000ee80000300800 */
[----:B0-----:R-:W3:Y:S04]  /*80fd0*/  LDL.LU R26, [R1+0x308] ;  /* 0x00030800011a7983 */ /* 0x001ee80000300800 */
        /* <DEDUP_REMOVED lines=14> */
[----:B------:R-:W4:Y:S04]  /*810c0*/  LDL.LU.64 R18, [R1+0x4140] ;  /* 0x0041400001127983 */ /* 0x000f280000300a00 */
[----:B------:R-:W4:Y:S04]  /*810d0*/  LDL.LU.64 R16, [R1+0x4138] ;  /* 0x0041380001107983 */ /* 0x000f280000300a00 */
[----:B------:R-:W-:Y:S04]  /*810e0*/  STL.64 [R1+0x450], R20 ;  /* 0x0004501401007387 */ /* 0x000fe80000100a00 */
[----:B------:R0:W-:Y:S04]  /*810f0*/  STL.64 [R1+0x458], R22 ;  /* 0x0004581601007387 */ /* 0x0001e80000100a00 */
[----:B0-----:R-:W4:Y:S01]  /*81100*/  LDL.LU.64 R22, [R1+0x4130] ;  /* 0x0041300001167983 */ /* 0x001f220000300a00 */
        /* <DEDUP_REMOVED lines=20> */
[----:B0-----:R-:W4:Y:S01]  /*81250*/  LDL.64 R22, [R1+0x68] ;  /* 0x0000680001167983 */ /* 0x001f220000100a00 */
[----:B--2---:R-:W-:-:S15]  /*81260*/  HMMA.16816.F32.BF16 R24, R8, R18, R24 ;  /* 0x000000120818723c */ /* 0x004fde0000041818 */
[----:B------:R-:W-:-:S04]  /*81270*/  NOP ;  /* 0x0000000000007918 */ /* 0x000fc80000000000 */
[----:B------:R-:W-:Y:S04]  /*81280*/  STL.64 [R1+0xa50], R24 ;  /* 0x000a501801007387 */ /* 0x000fe80000100a00 */
[----:B------:R0:W-:Y:S04]  /*81290*/  STL.64 [R1+0xa58], R26 ;  /* 0x000a581a01007387 */ /* 0x0001e80000100a00 */
[----:B0-----:R-:W2:Y:S04]  /*812a0*/  LDL.LU.64 R26, [R1+0x4108] ;  /* 0x00410800011a7983 */ /* 0x001ea80000300a00 */
[----:B------:R-:W2:Y:S04]  /*812b0*/  LDL.LU.64 R24, [R1+0x4100] ;  /* 0x0041000001187983 */ /* 0x000ea80000300a00 */
        /* <DEDUP_REMOVED lines=38> */
[----:B----4-:R-:W-:-:S02]  /*81520*/  IMAD.MOV.U32 R2, RZ, RZ, R22 ;  /* 0x000000ffff027224 */ /* 0x010fc400078e0016 */
        /* <DEDUP_REMOVED lines=27> */
[----:B------:R-:W2:Y:S04]  /*816e0*/  LDL.LU.64 R22, [R1+0x4078] ;  /* 0x0040780001167983 */ /* 0x000ea80000300a00 */
[----:B------:R-:W2:Y:S01]  /*816f0*/  LDL.LU.64 R20, [R1+0x4070] ;  /* 0x0040700001147983 */ /* 0x000ea20000300a00 */
[----:B---3--:R-:W-:Y:S03]  /*81700*/  HMMA.16816.F32.BF16 R24, R4, R18, R24 ;  /* 0x000000120418723c */ /* 0x008fe60000041818 */
[----:B------:R0:W-:Y:S02]  /*81710*/  STL.64 [R1+0x3ff8], R18 ;  /* 0x003ff81201007387 */ /* 0x0001e40000100a00 */
[----:B0-----:R-:W-:-:S02]  /*81720*/  IMAD.MOV.U32 R18, RZ, RZ, R8 ;  /* 0x000000ffff127224 */ /* 0x001fc400078e0008 */
[----:B------:R-:W-:-:S12]  /*81730*/  IMAD.MOV.U32 R19, RZ, RZ, R3 ;  /* 0x000000ffff137224 */ /* 0x000fd800078e0003 */
[----:B------:R-:W-:Y:S04]  /*81740*/  STL.64 [R1+0xa20], R24 ;  /* 0x000a201801007387 */ /* 0x000fe80000100a00 */
[----:B------:R-:W-:Y:S04]  /*81750*/  STL.64 [R1+0xa28], R26 ;  /* 0x000a281a01007387 */ /* 0x000fe80000100a00 */
[----:B------:R0:W-:Y:S04]  /*81760*/  STL.64 [R1+0x4010], R18 ;  /* 0x0040101201007387 */ /* 0x0001e80000100a00 */
        /* <DEDUP_REMOVED lines=117> */
[----:B------:R-:W-:Y:S02]  /*81ec0*/  IMAD.MOV.U32 R0, RZ, RZ, R11 ;  /* 0x000000ffff007224 */ /* 0x000fe400078e000b */
[----:B------:R-:W0:-:S14]  /*81ed0*/  LDSM.16.MT88.4 R8, [R28+UR5+0x1c280] ;  /* 0x01c280051c08783b */ /* 0x000e1c0008004200 */
[----:B------:R-:W-:Y:S04]  /*81ee0*/  STL.64 [R1+0x720], R4 ;  /* 0x0007200401007387 */ /* 0x000fe80000100a00 */
[----:B------:R1:W-:Y:S04]  /*81ef0*/  STL.64 [R1+0x728], R6 ;  /* 0x0007280601007387 */ /* 0x0003e80000100a00 */
[----:B-1----:R-:W3:Y:S04]  /*81f00*/  LDL.LU.64 R6, [R1+0x3fe0] ;  /* 0x003fe00001067983 */ /* 0x002ee80000300a00 */
[----:B0-----:R-:W-:Y:S04]  /*81f10*/  STL.64 [R1+0x3ef0], R10 ;  /* 0x003ef00a01007387 */ /* 0x001fe80000100a00 */
[----:B------:R0:W-:Y:S04]  /*81f20*/  STL.64 [R1+0x3ee8], R8 ;  /* 0x003ee80801007387 */ /* 0x0001e80000100a00 */
[----:B0-----:R-:W3:Y:S04]  /*81f30*/  LDL.LU R8, [R1+0x3d0] ;  /* 0x0003d00001087983 */ /* 0x001ee80000300800 */
[----:B------:R-:W3:Y:S04]  /*81f40*/  LDL.LU R9, [R1+0x3d4] ;  /* 0x0003d40001097983 */ /* 0x000ee80000300800 */
[----:B------:R-:W3:Y:S04]  /*81f50*/  LDL.LU R10, [R1+0x3d8] ;  /* 0x0003d800010a7983 */ /* 0x000ee80000300800 */
[----:B------:R-:W3:Y:S02]  /*81f60*/  LDL.LU R11, [R1+0x3dc] ;  /* 0x0003dc00010b7983 */ /* 0x000ee40000300800 */
[----:B---3--:R-:W-:Y:S02]  /*81f70*/  HMMA.16816.F32.BF16 R8, R20, R6, R8 ;  /* 0x000000061408723c */ /* 0x008fe40000041808 */
[----:B------:R-:W0:Y:S04]  /*81f80*/  LDSM.16.MT88.4 R4, [R28+UR5+0x1c300] ;  /* 0x01c300051c04783b */ /* 0x000e280008004200 */
[----:B0-----:R0:W-:-:S13]  /*81f90*/  STL.64 [R1+0x3e78], R6 ;  /* 0x003e780601007387 */ /* 0x0011da0000100a00 */
[----:B------:R-:W-:Y:S04]  /*81fa0*/  STL.64 [R1+0x570], R8 ;  /* 0x0005700801007387 */ /* 0x000fe80000100a00 */
[----:B------:R-:W-:Y:S04]  /*81fb0*/  STL.64 [R1+0x578], R10 ;  /* 0x0005780a01007387 */ /* 0x000fe80000100a00 */
[----:B------:R-:W-:Y:S04]  /*81fc0*/  STL.64 [R1+0x3e70], R4 ;  /* 0x003e700401007387 */ /* 0x000fe80000100a00 */
[----:B0-----:R-:W3:Y:S01]  /*81fd0*/  LDL.LU.64 R6, [R1+0x28] ;  /* 0x0000280001067983 */ /* 0x001ee20000300a00 */
[----:B------:R-:W-:-:S02]  /*81fe0*/  IMAD.MOV.U32 R2, RZ, RZ, R18 ;  /* 0x000000ffff027224 */ /* 0x000fc400078e0012 */
[----:B------:R-:W-:Y:S02]  /*81ff0*/  IMAD.MOV.U32 R3, RZ, RZ, R19 ;  /* 0x000000ffff037224 */ /* 0x000fe400078e0013 */
[----:B------:R-:W-:Y:S04]  /*82000*/  LDSM.16.MT88.4 R16, [R28+UR5+0x1c180] ;  /* 0x01c180051c10783b */ /* 0x000fe80008004200 */
[----:B---3--:R2:W-:Y:S02]  /*82010*/  STL.64 [R1+0x3f88], R6 ;  /* 0x003f880601007387 */ /* 0x0085e40000100a00 */
[----:B--2---:R-:W-:Y:S02]  /*82020*/  HMMA.16816.F32.BF16 R4, R20, R26, R12 ;  /* 0x0000001a1404723c */ /* 0x004fe4000004180c */
[----:B------:R-:W-:Y:S04]  /*82030*/  STL.64 [R1+0x3f68], R26 ;  /* 0x003f681a01007387 */ /* 0x000fe80000100a00 */
[----:B------:R0:W1:-:S13]  /*82040*/  LDSM.16.MT88.4 R20, [R28+UR5+0x1c380] ;  /* 0x01c380051c14783b */ /* 0x00005a0008004200 */
[----:B------:R-:W-:Y:S04]  /*82050*/  STL.64 [R1+0x510], R4 ;  /* 0x0005100401007387 */ /* 0x000fe80000100a00 */
[----:B------:R2:W-:Y:S04]  /*82060*/  STL.64 [R1+0x518], R6 ;  /* 0x0005180601007387 */ /* 0x0005e80000100a00 */
[----:B0-----:R-:W3:Y:S01]  /*82070*/  LDL.LU R28, [R1+0x3fd8] ;  /* 0x003fd800011c7983 */ /* 0x001ee20000300800 */
[----:B--2---:R-:W-:Y:S02]  /*82080*/  IMAD.MOV.U32 R6, RZ, RZ, R2 ;  /* 0x000000ffff067224 */ /* 0x004fe400078e0002 */
[----:B------:R-:W-:Y:S01]  /*82090*/  IMAD.MOV.U32 R7, RZ, RZ, R3 ;  /* 0x000000ffff077224 */ /* 0x000fe200078e0003 */
[----:B------:R-:W2:Y:S04]  /*820a0*/  LDL.LU R2, [R1+0x3fd4] ;  /* 0x003fd40001027983 */ /* 0x000ea80000300800 */
[----:B------:R-:W4:Y:S04]  /*820b0*/  LDL.LU R3, [R1+0x3fd0] ;  /* 0x003fd00001037983 */ /* 0x000f280000300800 */
[----:B------:R0:W-:Y:S04]  /*820c0*/  STL.64 [R1+0x3f98], R6 ;  /* 0x003f980601007387 */ /* 0x0001e80000100a00 */
[----:B0-----:R-:W2:Y:S04]  /*820d0*/  LDL.64 R6, [R1+0x48] ;  /* 0x0000480001067983 */ /* 0x001ea80000100a00 */
[----:B--2---:R0:W-:Y:S04]  /*820e0*/  STL.64 [R1+0x3fb0], R6 ;  /* 0x003fb00601007387 */ /* 0x0041e80000100a00 */
[----:B------:R-:W2:Y:S04]  /*820f0*/  LDL.LU.64 R26, [R1+0x8] ;  /* 0x00000800011a7983 */ /* 0x000ea80000300a00 */
[----:B--2---:R2:W-:Y:S04]  /*82100*/  STL.64 [R1+0x3f70], R26 ;  /* 0x003f701a01007387 */ /* 0x0045e80000100a00 */
[----:B------:R-:W3:Y:S04]  /*82110*/  LDL.LU R12, [R1+0x3b0] ;  /* 0x0003b000010c7983 */ /* 0x000ee80000300800 */
[----:B------:R-:W3:Y:S04]  /*82120*/  LDL.LU R13, [R1+0x3b4] ;  /* 0x0003b400010d7983 */ /* 0x000ee80000300800 */
[----:B------:R-:W3:Y:S04]  /*82130*/  LDL.LU R14, [R1+0x3b8] ;  /* 0x0003b800010e7983 */ /* 0x000ee80000300800 */
[----:B------:R-:W3:Y:S01]  /*82140*/  LDL.LU R15, [R1+0x3bc] ;  /* 0x0003bc00010f7983 */ /* 0x000ee20000300800 */
[----:B0-----:R-:W-:-:S02]  /*82150*/  IMAD.MOV.U32 R6, RZ, RZ, R29 ;  /* 0x000000ffff067224 */ /* 0x001fc400078e001d */
[----:B------:R-:W-:-:S05]  /*82160*/  IMAD.MOV.U32 R7, RZ, RZ, R25 ;  /* 0x000000ffff077224 */ /* 0x000fca00078e0019 */
[----:B------:R0:W-:Y:S01]  /*82170*/  STL.64 [R1+0x3fc8], R6 ;  /* 0x003fc80601007387 */ /* 0x0001e20000100a00 */
[----:B--2---:R-:W-:Y:S02]  /*82180*/  IMAD.MOV.U32 R26, RZ, RZ, R24 ;  /* 0x000000ffff1a7224 */ /* 0x004fe400078e0018 */
[----:B------:R-:W-:Y:S01]  /*82190*/  IMAD.MOV.U32 R27, RZ, RZ, R0 ;  /* 0x000000ffff1b7224 */ /* 0x000fe200078e0000 */
[----:B---3--:R-:W-:Y:S04]  /*821a0*/  STL.64 [R1+0x3f80], R14 ;  /* 0x003f800e01007387 */ /* 0x008fe80000100a00 */
[----:B------:R-:W-:Y:S04]  /*821b0*/  STL.64 [R1+0x3f78], R12 ;  /* 0x003f780c01007387 */ /* 0x000fe80000100a00 */
[----:B------:R-:W2:Y:S04]  /*821c0*/  LDL.LU R4, [R1+0x440] ;  /* 0x0004400001047983 */ /* 0x000ea80000300800 */
[----:B------:R-:W2:Y:S04]  /*821d0*/  LDL.LU R5, [R1+0x444] ;  /* 0x0004440001057983 */ /* 0x000ea80000300800 */
[----:B0-----:R-:W2:Y:S04]  /*821e0*/  LDL.LU R6, [R1+0x448] ;  /* 0x0004480001067983 */ /* 0x001ea80000300800 */
[----:B------:R-:W2:Y:S04]  /*821f0*/  LDL.LU R7, [R1+0x44c] ;  /* 0x00044c0001077983 */ /* 0x000ea80000300800 */
[----:B------:R0:W-:Y:S04]  /*82200*/  STL.64 [R1+0x3f90], R26 ;  /* 0x003f901a01007387 */ /* 0x0001e80000100a00 */
[----:B------:R-:W3:Y:S04]  /*82210*/  LDL.LU R24, [R1+0x410] ;  /* 0x0004100001187983 */ /* 0x000ee80000300800 */
        /* <DEDUP_REMOVED lines=19> */
[----:B------:R-:W2:Y:S04]  /*82350*/  LDL.LU R8, [R1+0x380] ;  /* 0x0003800001087983 */ /* 0x000ea80000300800 */
[----:B------:R-:W2:Y:S04]  /*82360*/  LDL.LU R9, [R1+0x384] ;  /* 0x0003840001097983 */ /* 0x000ea80000300800 */
[----:B------:R-:W2:Y:S04]  /*82370*/  LDL.LU R10, [R1+0x388] ;  /* 0x00038800010a7983 */ /* 0x000ea80000300800 */
[----:B------:R-:W2:Y:S04]  /*82380*/  LDL.LU R11, [R1+0x38c] ;  /* 0x00038c00010b7983 */ /* 0x000ea80000300800 */
[----:B--2---:R0:W-:Y:S04]  /*82390*/  STL.64 [R1+0x3f48], R10 ;  /* 0x003f480a01007387 */ /* 0x0041e80000100a00 */
[----:B------:R-:W-:Y:S04]  /*823a0*/  STL.64 [R1+0x3f40], R8 ;  /* 0x003f400801007387 */ /* 0x000fe80000100a00 */
[----:B0-----:R-:W2:Y:S04]  /*823b0*/  LDL.64 R10, [R1+0x68] ;  /* 0x00006800010a7983 */ /* 0x001ea80000100a00 */
[----:B-1----:R-:W-:Y:S04]  /*823c0*/  STL.64 [R1+0x3dd8], R22 ;  /* 0x003dd81601007387 */ /* 0x002fe80000100a00 */
        /* <DEDUP_REMOVED lines=30> */
[----:B0-----:R-:W3:Y:S02]  /*825b0*/  LDL.LU.64 R6, [R1+0x3f88] ;  /* 0x003f880001067983 */ /* 0x001ee40000300a00 */
[----:B---3--:R-:W-:Y:S02]  /*825c0*/  HMMA.16816.F32.BF16 R20, R16, R6, R20 ;  /* 0x000000061014723c */ /* 0x008fe40000041814 */
[----:B------:R0:W-:Y:S04]  /*825d0*/  STL.64 [R1+0x3f28], R6 ;  /* 0x003f280601007387 */ /* 0x0001e80000100a00 */
[----:B------:R-:W3:-:S13]  /*825e0*/  LDL.LU R4, [R1+0x3e0] ;  /* 0x0003e00001047983 */ /* 0x000eda0000300800 */
[----:B------:R1:W-:Y:S04]  /*825f0*/  STL.64 [R1+0x8e0], R20 ;  /* 0x0008e01401007387 */ /* 0x0003e80000100a00 */
[----:B------:R1:W-:Y:S04]  /*82600*/  STL.64 [R1+0x8e8], R22 ;  /* 0x0008e81601007387 */ /* 0x0003e80000100a00 */
[----:B------:R-:W3:Y:S04]  /*82610*/  LDL.LU R5, [R1+0x3e4] ;  /* 0x0003e40001057983 */ /* 0x000ee80000300800 */
[----:B0-----:R-:W3:Y:S04]  /*82620*/  LDL.LU R6, [R1+0x3e8] ;  /* 0x0003e80001067983 */ /* 0x001ee80000300800 */
[----:B------:R-:W3:Y:S04]  /*82630*/  LDL.LU R7, [R1+0x3ec] ;  /* 0x0003ec0001077983 */ /* 0x000ee80000300800 */
[----:B-1----:R-:W3:Y:S04]  /*82640*/  LDL.LU R20, [R1+0x270] ;  /* 0x0002700001147983 */ /* 0x002ee80000300800 */
[----:B------:R-:W3:Y:S04]  /*82650*/  LDL.LU R21, [R1+0x274] ;  /* 0x0002740001157983 */ /* 0x000ee80000300800 */
[----:B------:R-:W3:Y:S04]  /*82660*/  LDL.LU R22, [R1+0x278] ;  /* 0x0002780001167983 */ /* 0x000ee80000300800 */
[----:B------:R-:W3:Y:S01]  /*82670*/  LDL.LU R23, [R1+0x27c] ;  /* 0x00027c0001177983 */ /* 0x000ee20000300800 */
[----:B--2---:R-:W-:Y:S03]  /*82680*/  HMMA.16816.F32.BF16 R24, R16, R26, R12 ;  /* 0x0000001a1018723c */ /* 0x004fe6000004180c */
[----:B---3--:R0:W-:Y:S04]  /*82690*/  STL.64 [R1+0x3ea8], R22 ;  /* 0x003ea81601007387 */ /* 0x0081e80000100a00 */
[----:B------:R1:W-:Y:S01]  /*826a0*/  STL.64 [R1+0x3ea0], R20 ;  /* 0x003ea01401007387 */ /* 0x0003e20000100a00 */
[----:B0-----:R-:W-:-:S02]  /*826b0*/  IMAD.MOV.U32 R22, RZ, RZ, R8 ;  /* 0x000000ffff167224 */ /* 0x001fc400078e0008 */
[----:B------:R-:W-:-:S05]  /*826c0*/  IMAD.MOV.U32 R23, RZ, RZ, R0 ;  /* 0x000000ffff177224 */ /* 0x000fca00078e0000 */
[----:B------:R0:W-:Y:S04]  /*826d0*/  STL.64 [R1+0x3f50], R22 ;  /* 0x003f501601007387 */ /* 0x0001e80000100a00 */
[----:B-1----:R-:W2:Y:S04]  /*826e0*/  LDL.LU R20, [R1+0x3a0] ;  /* 0x0003a00001147983 */ /* 0x002ea80000300800 */
[----:B------:R-:W2:Y:S04]  /*826f0*/  LDL.LU R21, [R1+0x3a4] ;  /* 0x0003a40001157983 */ /* 0x000ea80000300800 */
[----:B0-----:R-:W2:Y:S04]  /*82700*/  LDL.LU R22, [R1+0x3a8] ;  /* 0x0003a80001167983 */ /* 0x001ea80000300800 */
[----:B------:R-:W2:Y:S04]  /*82710*/  LDL.LU R23, [R1+0x3ac] ;  /* 0x0003ac0001177983 */ /* 0x000ea80000300800 */
[----:B------:R-:W3:Y:S04]  /*82720*/  LDL.LU.64 R14, [R1+0x3f80] ;  /* 0x003f8000010e7983 */ /* 0x000ee80000300a00 */
[----:B------:R-:W3:Y:S04]  /*82730*/  LDL.LU.64 R12, [R1+0x3f78] ;  /* 0x003f7800010c7983 */ /* 0x000ee80000300a00 */
[----:B------:R-:W-:Y:S04]  /*82740*/  STL.64 [R1+0x820], R24 ;  /* 0x0008201801007387 */ /* 0x000fe80000100a00 */
[----:B------:R0:W-:Y:S04]  /*82750*/  STL.64 [R1+0x828], R26 ;  /* 0x0008281a01007387 */ /* 0x0001e80000100a00 */
[----:B0-----:R-:W2:Y:S02]  /*82760*/  LDL.LU.64 R26, [R1+0x3f70] ;  /* 0x003f7000011a7983 */ /* 0x001ea40000300a00 */
[----:B--2---:R-:W-:Y:S01]  /*82770*/  HMMA.16816.F32.BF16 R4, R16, R26, R4 ;  /* 0x0000001a1004723c */ /* 0x004fe20000041804 */
[----:B------:R-:W-:-:S15]  /*82780*/  IMAD.MOV.U32 R0, RZ, RZ, R27 ;  /* 0x000000ffff007224 */ /* 0x000fde00078e001b */
[----:B------:R-:W-:-:S03]  /*82790*/  NOP ;  /* 0x0000000000007918 */ /* 0x000fc60000000000 */
[----:B------:R0:W-:Y:S04]  /*827a0*/  STL.64 [R1+0x6c0], R4 ;  /* 0x0006c00401007387 */ /* 0x0001e80000100a00 */
[----:B------:R-:W-:Y:S01]  /*827b0*/  STL.64 [R1+0x6c8], R6 ;  /* 0x0006c80601007387 */ /* 0x000fe20000100a00 */
[----:B0-----:R-:W-:-:S03]  /*827c0*/  IMAD.MOV.U32 R4, RZ, RZ, R26 ;  /* 0x000000ffff047224 */ /* 0x001fc600078e001a */
[----:B------:R-:W3:Y:S02]  /*827d0*/  LDL.LU.64 R26, [R1+0x3f68] ;  /* 0x003f6800011a7983 */ /* 0x000ee40000300a00 */
[----:B---3--:R-:W-:Y:S02]  /*827e0*/  HMMA.16816.F32.BF16 R16, R16, R26, R12 ;  /* 0x0000001a1010723c */ /* 0x008fe4000004180c */
[----:B------:R-:W2:Y:S04]  /*827f0*/  LDL.LU.64 R14, [R1+0x3f60] ;  /* 0x003f6000010e7983 */ /* 0x000ea80000300a00 */
[----:B------:R-:W2:Y:S04]  /*82800*/  LDL.LU.64 R12, [R1+0x3f58] ;  /* 0x003f5800010c7983 */ /* 0x000ea80000300a00 */
[----:B------:R0:W-:Y:S04]  /*82810*/  STL.64 [R1+0x3ef8], R26 ;  /* 0x003ef81a01007387 */ /* 0x0001e80000100a00 */
[----:B0-----:R-:W3:Y:S05]  /*82820*/  LDL.64 R26, [R1+0x58] ;  /* 0x00005800011a7983 */ /* 0x001eea0000100a00 */
[----:B------:R-:W-:Y:S04]  /*82830*/  STL.64 [R1+0x550], R16 ;  /* 0x0005501001007387 */ /* 0x000fe80000100a00 */
[----:B------:R0:W-:Y:S04]  /*82840*/  STL.64 [R1+0x558], R18 ;  /* 0x0005581201007387 */ /* 0x0001e80000100a00 */
[----:B------:R-:W3:Y:S01]  /*82850*/  LDL.64 R6, [R1+0x38] ;  /* 0x0000380001067983 */ /* 0x000ee20000100a00 */
[----:B0-----:R-:W-:-:S02]  /*82860*/  IMAD.MOV.U32 R18, RZ, RZ, R4 ;  /* 0x000000ffff127224 */ /* 0x001fc400078e0004 */
[----:B------:R-:W-:-:S05]  /*82870*/  IMAD.MOV.U32 R19, RZ, RZ, R0 ;  /* 0x000000ffff137224 */ /* 0x000fca00078e0000 */
[----:B------:R0:W-:Y:S04]  /*82880*/  STL.64 [R1+0x3f10], R18 ;  /* 0x003f101201007387 */ /* 0x0001e80000100a00 */
[----:B------:R-:W3:Y:S04]  /*82890*/  LDL.LU R16, [R1+0x390] ;  /* 0x0003900001107983 */ /* 0x000ee80000300800 */
[----:B------:R-:W3:Y:S04]  /*828a0*/  LDL.LU R17, [R1+0x394] ;  /* 0x0003940001117983 */ /* 0x000ee80000300800 */
[----:B0-----:R-:W3:Y:S04]  /*828b0*/  LDL.LU R18, [R1+0x398] ;  /* 0x0003980001127983 */ /* 0x001ee80000300800 */
[----:B------:R-:W3:Y:S01]  /*828c0*/  LDL.LU R19, [R1+0x39c] ;  /* 0x00039c0001137983 */ /* 0x000ee20000300800 */
        /* <DEDUP_REMOVED lines=8> */
[----:B------:R-:W2:Y:S01]  /*82950*/  LDL.LU.64 R8, [R1+0x3f40] ;  /* 0x003f400001087983 */ /* 0x000ea20000300a00 */
[----:B---3--:R-:W-:-:S15]  /*82960*/  HMMA.16816.F32.BF16 R16, R12, R26, R16 ;  /* 0x0000001a0c10723c */ /* 0x008fde0000041810 */
[----:B------:R-:W-:-:S04]  /*82970*/  NOP ;  /* 0x0000000000007918 */ /* 0x000fc80000000000 */
[----:B------:R-:W-:Y:S04]  /*82980*/  STL.64 [R1+0xc00], R16 ;  /* 0x000c001001007387 */ /* 0x000fe80000100a00 */
[----:B------:R2:W-:Y:S02]  /*82990*/  STL.64 [R1+0xc08], R18 ;  /* 0x000c081201007387 */ /* 0x0005e40000100a00 */
[----:B--2---:R-:W-:Y:S02]  /*829a0*/  HMMA.16816.F32.BF16 R16, R12, R22, R8 ;  /* 0x000000160c10723c */ /* 0x004fe40000041808 */
[----:B------:R-:W2:-:S15]  /*829b0*/  LDL.LU R8, [R1+0x2c0] ;  /* 0x0002c00001087983 */ /* 0x000e9e0000300800 */
[----:B------:R-:W-:Y:S02]  /*829c0*/  NOP ;  /* 0x0000000000007918 */ /* 0x000fe40000000000 */
[----:B------:R0:W-:Y:S04]  /*829d0*/  STL.64 [R1+0xb00], R16 ;  /* 0x000b001001007387 */ /* 0x0001e80000100a00 */
[----:B------:R1:W-:Y:S04]  /*829e0*/  STL.64 [R1+0xb08], R18 ;  /* 0x000b081201007387 */ /* 0x0003e80000100a00 */
[----:B------:R-:W2:Y:S04]  /*829f0*/  LDL.LU R9, [R1+0x2c4] ;  /* 0x0002c40001097983 */ /* 0x000ea80000300800 */
[----:B------:R-:W3:Y:S04]  /*82a00*/  LDL.LU R10, [R1+0x2c8] ;  /* 0x0002c800010a7983 */ /* 0x000ee80000300800 */
[----:B------:R-:W3:Y:S04]  /*82a10*/  LDL.LU R11, [R1+0x2cc] ;  /* 0x0002cc00010b7983 */ /* 0x000ee80000300800 */
[----:B0-----:R-:W2:Y:S04]  /*82a20*/  LDL.LU R16, [R1+0x350] ;  /* 0x0003500001107983 */ /* 0x001ea80000300800 */
[----:B------:R-:W2:Y:S04]  /*82a30*/  LDL.LU R17, [R1+0x354] ;  /* 0x0003540001117983 */ /* 0x000ea80000300800 */
[----:B-1----:R-:W2:Y:S04]  /*82a40*/  LDL.LU R18, [R1+0x358] ;  /* 0x0003580001127983 */ /* 0x002ea80000300800 */
        /* <DEDUP_REMOVED lines=13> */
[----:B---3--:R0:W-:Y:S04]  /*82b20*/  STL.64 [R1+0x3f08], R10 ;  /* 0x003f080a01007387 */ /* 0x0081e80000100a00 */
[----:B------:R-:W-:Y:S01]  /*82b30*/  STL.64 [R1+0x3f00], R8 ;  /* 0x003f000801007387 */ /* 0x000fe20000100a00 */
[----:B------:R-:W-:-:S02]  /*82b40*/  IMAD.MOV.U32 R20, RZ, RZ, R26 ;  /* 0x000000ffff147224 */ /* 0x000fc400078e001a */
[----:B------:R-:W-:Y:S01]  /*82b50*/  IMAD.MOV.U32 R5, RZ, RZ, R27 ;  /* 0x000000ffff057224 */ /* 0x000fe200078e001b */
[----:B0-----:R-:W3:Y:S04]  /*82b60*/  LDL.LU.64 R10, [R1+0x18] ;  /* 0x00001800010a7983 */ /* 0x001ee80000300a00 */
[----:B------:R-:W3:Y:S04]  /*82b70*/  LDL.LU R24, [R1+0x340] ;  /* 0x0003400001187983 */ /* 0x000ee80000300800 */
[----:B------:R-:W3:Y:S04]  /*82b80*/  LDL.LU R25, [R1+0x344] ;  /* 0x0003440001197983 */ /* 0x000ee80000300800 */
[----:B------:R-:W3:Y:S04]  /*82b90*/  LDL.LU R26, [R1+0x348] ;  /* 0x00034800011a7983 */ /* 0x000ee80000300800 */
[----:B------:R-:W3:Y:S04]  /*82ba0*/  LDL.LU R27, [R1+0x34c] ;  /* 0x00034c00011b7983 */ /* 0x000ee80000300800 */
[----:B------:R0:W-:Y:S02]  /*82bb0*/  STL.64 [R1+0x3eb8], R22 ;  /* 0x003eb81601007387 */ /* 0x0001e40000100a00 */
[----:B0-----:R-:W-:-:S02]  /*82bc0*/  IMAD.MOV.U32 R22, RZ, RZ, R20 ;  /* 0x000000ffff167224 */ /* 0x001fc400078e0014 */
[----:B------:R-:W-:Y:S02]  /*82bd0*/  IMAD.MOV.U32 R23, RZ, RZ, R5 ;  /* 0x000000ffff177224 */ /* 0x000fe400078e0005 */
[----:B------:R-:W-:-:S03]  /*82be0*/  IMAD.MOV.U32 R20, RZ, RZ, R6 ;  /* 0x000000ffff147224 */ /* 0x000fc600078e0006 */
[----:B------:R0:W-:Y:S02]  /*82bf0*/  STL.64 [R1+0x3ed0], R22 ;  /* 0x003ed01601007387 */ /* 0x0001e40000100a00 */
[----:B0-----:R-:W-:Y:S02]  /*82c00*/  IMAD.MOV.U32 R23, RZ, RZ, R0 ;  /* 0x000000ffff177224 */ /* 0x001fe400078e0000 */
        /* <DEDUP_REMOVED lines=8> */
[----:B------:R-:W-:Y:S01]  /*82c90*/  IMAD.MOV.U32 R22, RZ, RZ, R4 ;  /* 0x000000ffff167224 */ /* 0x000fe200078e0004 */
[----:B--2---:R-:W-:-:S15]  /*82ca0*/  HMMA.16816.F32.BF16 R16, R12, R6, R16 ;  /* 0x000000060c10723c */ /* 0x004fde0000041810 */
[----:B------:R-:W-:-:S04]  /*82cb0*/  NOP ;  /* 0x0000000000007918 */ /* 0x000fc80000000000 */
        /* <DEDUP_REMOVED lines=26> */
[----:B------:R-:W-:Y:S02]  /*82e60*/  IMAD.MOV.U32 R16, RZ, RZ, R11 ;  /* 0x000000ffff107224 */ /* 0x000fe400078e000b */
[----:B------:R-:W2:Y:S04]  /*82e70*/  LDL.LU.64 R10, [R1+0x3f08] ;  /* 0x003f0800010a7983 */ /* 0x000ea80000300a00 */
[----:B------:R-:W2:Y:S01]  /*82e80*/  LDL.LU.64 R8, [R1+0x3f00] ;  /* 0x003f000001087983 */ /* 0x000ea20000300a00 */
        /* <DEDUP_REMOVED lines=9> */
[----:B------:R0:W-:Y:S02]  /*82f20*/  STL.64 [R1+0x7b8], R14 ;  /* 0x0007b80e01007387 */ /* 0x0001e40000100a00 */
[----:B0-----:R-:W-:Y:S02]  /*82f30*/  IMAD.MOV.U32 R14, RZ, RZ, R17 ;  /* 0x000000ffff0e7224 */ /* 0x001fe400078e0011 */
[----:B------:R-:W-:Y:S02]  /*82f40*/  IMAD.MOV.U32 R15, RZ, RZ, R16 ;  /* 0x000000ffff0f7224 */ /* 0x000fe400078e0010 */
[----:B------:R-:W3:Y:S04]  /*82f50*/  LDL.LU.64 R16, [R1+0xd50] ;  /* 0x000d500001107983 */ /* 0x000ee80000300a00 */
[----:B------:R0:W-:Y:S02]  /*82f60*/  STL.64 [R1+0x3e98], R18 ;  /* 0x003e981201007387 */ /* 0x0001e40000100a00 */
[----:B0-----:R-:W-:-:S02]  /*82f70*/  IMAD.MOV.U32 R18, RZ, RZ, R20 ;  /* 0x000000ffff127224 */ /* 0x001fc400078e0014 */
[C---:B--2---:R-:W-:Y:S01]  /*82f80*/  HMMA.16816.F32.BF16 R20, R8.reuse, R22, R4 ;  /* 0x000000160814723c */ /* 0x044fe20000041804 */
[----:B---3--:R-:W-:Y:S04]  /*82f90*/  STL.64 [R1+0x3e90], R16 ;  /* 0x003e901001007387 */ /* 0x008fe80000100a00 */
[----:B------:R-:W2:Y:S04]  /*82fa0*/  LDL.LU.64 R6, [R1+0x3ee0] ;  /* 0x003ee00001067983 */ /* 0x000ea80000300a00 */
[----:B------:R-:W2:Y:S10]  /*82fb0*/  LDL.LU.64 R4, [R1+0x3ed8] ;  /* 0x003ed80001047983 */ /* 0x000eb40000300a00 */
[----:B------:R-:W-:Y:S04]  /*82fc0*/  STL.64 [R1+0xcc0], R20 ;  /* 0x000cc01401007387 */ /* 0x000fe80000100a00 */
[----:B------:R0:W-:Y:S04]  /*82fd0*/  STL.64 [R1+0xcc8], R22 ;  /* 0x000cc81601007387 */ /* 0x0001e80000100a00 */
[----:B0-----:R-:W2:Y:S04]  /*82fe0*/  LDL.LU.64 R22, [R1+0x3ed0] ;  /* 0x003ed00001167983 */ /* 0x001ea80000300a00 */
[----:B------:R-:W3:Y:S04]  /*82ff0*/  LDL.LU.64 R24, [R1+0xd48] ;  /* 0x000d480001187983 */ /* 0x000ee80000300a00 */
[----:B------:R-:W-:Y:S01]  /*83000*/  STL.64 [R1+0x3e88], R26 ;  /* 0x003e881a01007387 */ /* 0x000fe20000100a00 */
[----:B--2---:R-:W-:Y:S03]  /*83010*/  HMMA.16816.F32.BF16 R20, R8, R22, R4 ;  /* 0x000000160814723c */ /* 0x004fe60000041804 */
[----:B---3--:R0:W-:Y:S04]  /*83020*/  STL.64 [R1+0x3e80], R24 ;  /* 0x003e801801007387 */ /* 0x0081e80000100a00 */
[----:B0-----:R-:W2:Y:S04]  /*83030*/  LDL.LU R24, [R1+0x280] ;  /* 0x0002800001187983 */ /* 0x001ea80000300800 */
[----:B------:R-:W2:Y:S04]  /*83040*/  LDL.LU R25, [R1+0x284] ;  /* 0x0002840001197983 */ /* 0x000ea80000300800 */
[----:B------:R-:W3:Y:S04]  /*83050*/  LDL.LU.64 R6, [R1+0x3ec8] ;  /* 0x003ec80001067983 */ /* 0x000ee80000300a00 */
[----:B------:R-:W3:Y:S04]  /*83060*/  LDL.LU.64 R4, [R1+0x3ec0] ;  /* 0x003ec00001047983 */ /* 0x000ee80000300a00 */
[----:B------:R-:W-:Y:S04]  /*83070*/  STL.64 [R1+0xbc0], R20 ;  /* 0x000bc01401007387 */ /* 0x000fe80000100a00 */
[----:B------:R0:W-:Y:S04]  /*83080*/  STL.64 [R1+0xbc8], R22 ;  /* 0x000bc81601007387 */ /* 0x0001e80000100a00 */
[----:B0-----:R-:W3:Y:S01]  /*83090*/  LDL.LU.64 R22, [R1+0x3eb8] ;  /* 0x003eb80001167983 */ /* 0x001ee20000300a00 */
[----:B----4-:R-:W-:-:S02]  /*830a0*/  IMAD.MOV.U32 R26, RZ, RZ, R3 ;  /* 0x000000ffff1a7224 */ /* 0x010fc400078e0003 */
[----:B------:R-:W-:Y:S02]  /*830b0*/  IMAD.MOV.U32 R27, RZ, RZ, R2 ;  /* 0x000000ffff1b7224 */ /* 0x000fe400078e0002 */
[----:B------:R-:W4:Y:S01]  /*830c0*/  LDL.LU.64 R2, [R1+0xd40] ;  /* 0x000d400001027983 */ /* 0x000f220000300a00 */
[----:B---3--:R-:W-:Y:S03]  /*830d0*/  HMMA.16816.F32.BF16 R20, R8, R22, R4 ;  /* 0x000000160814723c */ /* 0x008fe60000041804 */
[----:B------:R-:W3:-:S15]  /*830e0*/  LDL.LU.64 R6, [R1+0x3eb0] ;  /* 0x003eb00001067983 */ /* 0x000ede0000300a00 */
[----:B------:R-:W-:Y:S01]  /*830f0*/  NOP ;  /* 0x0000000000007918 */ /* 0x000fe20000000000 */
[----:B------:R-:W-:Y:S04]  /*83100*/  STL.64 [R1+0xac0], R20 ;  /* 0x000ac01401007387 */ /* 0x000fe80000100a00 */
[----:B------:R0:W-:Y:S04]  /*83110*/  STL.64 [R1+0xac8], R22 ;  /* 0x000ac81601007387 */ /* 0x0001e80000100a00 */
[----:B0-----:R-:W3:Y:S04]  /*83120*/  LDL.LU.64 R22, [R1+0x3ea8] ;  /* 0x003ea80001167983 */ /* 0x001ee80000300a00 */
[----:B------:R-:W3:Y:S01]  /*83130*/  LDL.LU.64 R20, [R1+0x3ea0] ;  /* 0x003ea00001147983 */ /* 0x000ee20000300a00 */
[----:B------:R-:W-:-:S03]  /*83140*/  IMAD.MOV.U32 R19, RZ, RZ, R0 ;  /* 0x000000ffff137224 */ /* 0x000fc600078e0000 */
[----:B------:R-:W4:Y:S04]  /*83150*/  LDL.LU R16, [R1+0x260] ;  /* 0x0002600001107983 */ /* 0x000f280000300800 */
[----:B--2---:R-:W-:-:S15]  /*83160*/  HMMA.16816.F32.BF16 R24, R8, R18, R24 ;  /* 0x000000120818723c */ /* 0x004fde0000041818 */
[----:B------:R-:W-:-:S04]  /*83170*/  NOP ;  /* 0x0000000000007918 */ /* 0x000fc80000000000 */
[----:B------:R-:W-:Y:S04]  /*83180*/  STL.64 [R1+0x9e0], R24 ;  /* 0x0009e01801007387 */ /* 0x000fe80000100a00 */
[----:B------:R-:W-:Y:S04]  /*83190*/  STL.64 [R1+0x9e8], R26 ;  /* 0x0009e81a01007387 */ /* 0x000fe80000100a00 */
[----:B------:R-:W4:Y:S04]  /*831a0*/  LDL.LU R17, [R1+0x264] ;  /* 0x0002640001117983 */ /* 0x000f280000300800 */
[----:B------:R-:W4:Y:S04]  /*831b0*/  LDL.LU R18, [R1+0x268] ;  /* 0x0002680001127983 */ /* 0x000f280000300800 */
[----:B------:R-:W4:Y:S01]  /*831c0*/  LDL.LU R19, [R1+0x26c] ;  /* 0x00026c0001137983 */ /* 0x000f220000300800 */
[----:B---3--:R-:W-:-:S15]  /*831d0*/  HMMA.16816.F32.BF16 R20, R8, R6, R20 ;  /* 0x000000060814723c */ /* 0x008fde0000041814 */
[----:B------:R-:W-:-:S04]  /*831e0*/  NOP ;  /* 0x0000000000007918 */ /* 0x000fc80000000000 */
[----:B------:R0:W-:Y:S04]  /*831f0*/  STL.64 [R1+0x900], R20 ;  /* 0x0009001401007387 */ /* 0x0001e80000100a00 */
[----:B------:R1:W-:Y:S04]  /*83200*/  STL.64 [R1+0x908], R22 ;  /* 0x0009081601007387 */ /* 0x0003e80000100a00 */
[----:B0-----:R-:W2:Y:S04]  /*83210*/  LDL.LU R20, [R1+0x150] ;  /* 0x0001500001147983 */ /* 0x001ea80000300800 */
[----:B------:R-:W2:Y:S04]  /*83220*/  LDL.LU R21, [R1+0x154] ;  /* 0x0001540001157983 */ /* 0x000ea80000300800 */
[----:B-1----:R-:W3:Y:S04]  /*83230*/  LDL.LU R22, [R1+0x158] ;  /* 0x0001580001167983 */ /* 0x002ee80000300800 */
[----:B------:R-:W3:Y:S04]  /*83240*/  LDL.LU R23, [R1+0x15c] ;  /* 0x00015c0001177983 */ /* 0x000ee80000300800 */
[----:B------:R-:W2:Y:S04]  /*83250*/  LDL.LU R24, [R1+0x250] ;  /* 0x0002500001187983 */ /* 0x000ea80000300800 */
[----:B------:R-:W4:Y:S04]  /*83260*/  LDL.LU R25, [R1+0x254] ;  /* 0x0002540001197983 */ /* 0x000f280000300800 */
[----:B------:R-:W4:Y:S04]  /*83270*/  LDL.LU R26, [R1+0x258] ;  /* 0x00025800011a7983 */ /* 0x000f280000300800 */
[----:B------:R-:W4:Y:S04]  /*83280*/  LDL.LU R27, [R1+0x25c] ;  /* 0x00025c00011b7983 */ /* 0x000f280000300800 */
[----:B------:R-:W4:Y:S01]  /*83290*/  LDL.LU R4, [R1+0x1b0] ;  /* 0x0001b00001047983 */ /* 0x000f220000300800 */
[----:B------:R-:W-:-:S03]  /*832a0*/  IMAD.MOV.U32 R0, RZ, RZ, R6 ;  /* 0x000000ffff007224 */ /* 0x000fc600078e0006 */
[----:B------:R-:W4:Y:S01]  /*832b0*/  LDL.LU R5, [R1+0x1b4] ;  /* 0x0001b40001057983 */ /* 0x000f220000300800 */
[----:B------:R-:W-:-:S03]  /*832c0*/  IMAD.MOV.U32 R29, RZ, RZ, R7 ;  /* 0x000000ffff1d7224 */ /* 0x000fc600078e0007 */
        /* <DEDUP_REMOVED lines=8> */
[----:B---3--:R0:W-:Y:S04]  /*83350*/  STL.64 [R1+0x3e20], R22 ;  /* 0x003e201601007387 */ /* 0x0081e80000100a00 */
[----:B--2---:R-:W-:Y:S04]  /*83360*/  STL.64 [R1+0x3e18], R20 ;  /* 0x003e181401007387 */ /* 0x004fe80000100a00 */
[----:B0-----:R-:W2:Y:S04]  /*83370*/  LDL.LU.64 R22, [R1+0x38] ;  /* 0x0000380001167983 */ /* 0x001ea80000300a00 */
[----:B--2---:R0:W-:Y:S04]  /*83380*/  STL.64 [R1+0x3e38], R22 ;  /* 0x003e381601007387 */ /* 0x0041e80000100a00 */
[----:B0-----:R-:W2:Y:S01]  /*83390*/  LDL.LU.64 R22, [R1+0x48] ;  /* 0x0000480001167983 */ /* 0x001ea20000300a00 */
[C---:B----4-:R-:W-:Y:S03]  /*833a0*/  HMMA.16816.F32.BF16 R16, R8.reuse, R14, R16 ;  /* 0x0000000e0810723c */ /* 0x050fe60000041810 */
[----:B--2---:R0:W-:Y:S04]  /*833b0*/  STL.64 [R1+0x3e40], R22 ;  /* 0x003e401601007387 */ /* 0x0041e80000100a00 */
[----:B0-----:R-:W2:Y:S04]  /*833c0*/  LDL.LU.64 R22, [R1+0x58] ;  /* 0x0000580001167983 */ /* 0x001ea80000300a00 */
[----:B--2---:R0:W-:Y:S04]  /*833d0*/  STL.64 [R1+0x3e50], R22 ;  /* 0x003e501601007387 */ /* 0x0041e80000100a00 */
[----:B0-----:R-:W2:Y:S04]  /*833e0*/  LDL.LU.64 R22, [R1+0x68] ;  /* 0x0000680001167983 */ /* 0x001ea80000300a00 */
        /* <DEDUP_REMOVED lines=19> */
[----:B------:R-:W2:Y:S04]  /*83520*/  LDL.LU.64 R24, [R1+0x3e80] ;  /* 0x003e800001187983 */ /* 0x000ea80000300a00 */
[----:B------:R-:W-:Y:S04]  /*83530*/  STL.64 [R1+0x3e30], R18 ;  /* 0x003e301201007387 */ /* 0x000fe80000100a00 */
[----:B----4-:R0:W-:Y:S04]  /*83540*/  STL.64 [R1+0x3e28], R16 ;  /* 0x003e281001007387 */ /* 0x0101e80000100a00 */
[----:B0-----:R-:W4:Y:S04]  /*83550*/  LDL.LU R16, [R1+0x170] ;  /* 0x0001700001107983 */ /* 0x001f280000300800 */
[----:B------:R-:W4:Y:S04]  /*83560*/  LDL.LU R17, [R1+0x174] ;  /* 0x0001740001117983 */ /* 0x000f280000300800 */
[----:B------:R-:W4:Y:S04]  /*83570*/  LDL.LU R18, [R1+0x178] ;  /* 0x0001780001127983 */ /* 0x000f280000300800 */
[----:B------:R-:W4:Y:S01]  /*83580*/  LDL.LU R19, [R1+0x17c] ;  /* 0x00017c0001137983 */ /* 0x000f220000300800 */
[----:B---3--:R-:W-:Y:S03]  /*83590*/  HMMA.16816.F32.BF16 R8, R8, R26, R4 ;  /* 0x0000001a0808723c */ /* 0x008fe60000041804 */
[----:B------:R-:W3:Y:S04]  /*835a0*/  LDL.LU.64 R6, [R1+0x3e78] ;  /* 0x003e780001067983 */ /* 0x000ee80000300a00 */
[----:B------:R-:W3:Y:S04]  /*835b0*/  LDL.LU.64 R4, [R1+0x3e70] ;  /* 0x003e700001047983 */ /* 0x000ee80000300a00 */
[----:B------:R-:W-:Y:S04]  /*835c0*/  STL.64 [R1+0x3de8], R26 ;  /* 0x003de81a01007387 */ /* 0x000fe80000100a00 */
[----:B--2---:R0:W-:Y:S04]  /*835d0*/  STL.64 [R1+0x3de0], R24 ;  /* 0x003de01801007387 */ /* 0x0041e80000100a00 */
[----:B------:R1:W-:Y:S04]  /*835e0*/  STL.64 [R1+0x7a0], R8 ;  /* 0x0007a00801007387 */ /* 0x0003e80000100a00 */
[----:B------:R2:W-:Y:S04]  /*835f0*/  STL.64 [R1+0x7a8], R10 ;  /* 0x0007a80a01007387 */ /* 0x0005e80000100a00 */
[----:B0-----:R-:W4:Y:S04]  /*83600*/  LDL.LU R24, [R1+0x180] ;  /* 0x0001800001187983 */ /* 0x001f280000300800 */
[----:B------:R-:W4:Y:S04]  /*83610*/  LDL.LU R25, [R1+0x184] ;  /* 0x0001840001197983 */ /* 0x000f280000300800 */
[----:B------:R-:W4:Y:S04]  /*83620*/  LDL.LU R26, [R1+0x188] ;  /* 0x00018800011a7983 */ /* 0x000f280000300800 */
[----:B------:R-:W4:Y:S04]  /*83630*/  LDL.LU R27, [R1+0x18c] ;  /* 0x00018c00011b7983 */ /* 0x000f280000300800 */
[----:B-1----:R-:W4:Y:S04]  /*83640*/  LDL.LU R8, [R1+0x80] ;  /* 0x0000800001087983 */ /* 0x002f280000300800 */
[----:B------:R-:W4:Y:S04]  /*83650*/  LDL.LU R9, [R1+0x84] ;  /* 0x0000840001097983 */ /* 0x000f280000300800 */
[----:B--2---:R-:W2:Y:S04]  /*83660*/  LDL.LU R10, [R1+0x88] ;  /* 0x00008800010a7983 */ /* 0x004ea80000300800 */
[----:B------:R-:W2:Y:S01]  /*83670*/  LDL.LU R11, [R1+0x8c] ;  /* 0x00008c00010b7983 */ /* 0x000ea20000300800 */
[----:B---3--:R-:W-:Y:S03]  /*83680*/  HMMA.16816.F32.BF16 R12, R4, R22, R12 ;  /* 0x00000016040c723c */ /* 0x008fe6000004180c */
[----:B--2---:R0:W-:Y:S04]  /*83690*/  STL.64 [R1+0x3d60], R10 ;  /* 0x003d600a01007387 */ /* 0x0041e80000100a00 */
[----:B----4-:R1:W-:Y:S01]  /*836a0*/  STL.64 [R1+0x3d58], R8 ;  /* 0x003d580801007387 */ /* 0x0103e20000100a00 */
[----:B0-----:R-:W-:-:S03]  /*836b0*/  IMAD.MOV.U32 R10, RZ, RZ, R0 ;  /* 0x000000ffff0a7224 */ /* 0x001fc600078e0000 */
[----:B------:R-:W2:Y:S08]  /*836c0*/  LDL.LU R0, [R1+0x3e68] ;  /* 0x003e680001007983 */ /* 0x000eb00000300800 */
[----:B------:R-:W-:Y:S04]  /*836d0*/  STL.64 [R1+0xc80], R12 ;  /* 0x000c800c01007387 */ /* 0x000fe80000100a00 */
[----:B------:R0:W-:Y:S01]  /*836e0*/  STL.64 [R1+0xc88], R14 ;  /* 0x000c880e01007387 */ /* 0x0001e20000100a00 */
[----:B-1----:R-:W-:-:S02]  /*836f0*/  IMAD.MOV.U32 R9, RZ, RZ, R22 ;  /* 0x000000ffff097224 */ /* 0x002fc400078e0016 */
[----:B------:R-:W-:Y:S01]  /*83700*/  IMAD.MOV.U32 R8, RZ, RZ, R23 ;  /* 0x000000ffff087224 */ /* 0x000fe200078e0017 */
[----:B0-----:R-:W3:Y:S04]  /*83710*/  LDL.LU.64 R14, [R1+0x3e60] ;  /* 0x003e6000010e7983 */ /* 0x001ee80000300a00 */
[----:B------:R-:W3:Y:S04]  /*83720*/  LDL.LU.64 R12, [R1+0x3e58] ;  /* 0x003e5800010c7983 */ /* 0x000ee80000300a00 */
[----:B------:R-:W3:Y:S02]  /*83730*/  LDL.LU.64 R22, [R1+0x3e50] ;  /* 0x003e500001167983 */ /* 0x000ee40000300a00 */
[----:B---3--:R-:W-:-:S15]  /*83740*/  HMMA.16816.F32.BF16 R12, R4, R22, R12 ;  /* 0x00000016040c723c */ /* 0x008fde000004180c */
[----:B------:R-:W-:-:S04]  /*83750*/  NOP ;  /* 0x0000000000007918 */ /* 0x000fc80000000000 */
[----:B------:R0:W-:Y:S04]  /*83760*/  STL.64 [R1+0xb80], R12 ;  /* 0x000b800c01007387 */ /* 0x0001e80000100a00 */
[----:B------:R1:W-:Y:S01]  /*83770*/  STL.64 [R1+0xb88], R14 ;  /* 0x000b880e01007387 */ /* 0x0003e20000100a00 */
[----:B0-----:R-:W-:-:S03]  /*83780*/  IMAD.MOV.U32 R13, RZ, RZ, R22 ;  /* 0x000000ffff0d7224 */ /* 0x001fc600078e0016 */
[----:B-1----:R-:W3:Y:S01]  /*83790*/  LDL.LU.64 R14, [R1+0x3e48] ;  /* 0x003e4800010e7983 */ /* 0x002ee20000300a00 */
[----:B------:R-:W-:-:S03]  /*837a0*/  IMAD.MOV.U32 R12, RZ, RZ, R23 ;  /* 0x000000ffff0c7224 */ /* 0x000fc600078e0017 */
[----:B------:R-:W4:Y:S02]  /*837b0*/  LDL.LU.64 R22, [R1+0x3e40] ;  /* 0x003e400001167983 */ /* 0x000f240000300a00 */
[----:B----4-:R-:W-:-:S15]  /*837c0*/  HMMA.16816.F32.BF16 R24, R4, R22, R24 ;  /* 0x000000160418723c */ /* 0x010fde0000041818 */
[----:B------:R-:W-:-:S04]  /*837d0*/  NOP ;  /* 0x0000000000007918 */ /* 0x000fc80000000000 */
[----:B------:R0:W-:Y:S04]  /*837e0*/  STL.64 [R1+0xa80], R24 ;  /* 0x000a801801007387 */ /* 0x0001e80000100a00 */
[----:B------:R1:W-:Y:S01]  /*837f0*/  STL.64 [R1+0xa88], R26 ;  /* 0x000a881a01007387 */ /* 0x0003e20000100a00 */
[----:B0-----:R-:W-:Y:S02]  /*83800*/  IMAD.MOV.U32 R25, RZ, RZ, R22 ;  /* 0x000000ffff197224 */ /* 0x001fe400078e0016 */
[----:B------:R-:W-:Y:S02]  /*83810*/  IMAD.MOV.U32 R24, RZ, RZ, R23 ;  /* 0x000000ffff187224 */ /* 0x000fe400078e0017 */
[----:B------:R-:W4:Y:S02]  /*83820*/  LDL.LU.64 R22, [R1+0x3e38] ;  /* 0x003e380001167983 */ /* 0x000f240000300a00 */
[----:B----4-:R-:W-:Y:S01]  /*83830*/  HMMA.16816.F32.BF16 R16, R4, R22, R16 ;  /* 0x000000160410723c */ /* 0x010fe20000041810 */
[----:B-1----:R-:W-:-:S02]  /*83840*/  IMAD.MOV.U32 R27, RZ, RZ, R22 ;  /* 0x000000ffff1b7224 */ /* 0x002fc400078e0016 */
[----:B------:R-:W-:-:S15]  /*83850*/  IMAD.MOV.U32 R26, RZ, RZ, R23 ;  /* 0x000000ffff1a7224 */ /* 0x000fde00078e0017 */
[----:B------:R-:W-:Y:S01]  /*83860*/  NOP ;  /* 0x0000000000007918 */ /* 0x000fe20000000000 */
[----:B------:R-:W-:Y:S04]  /*83870*/  STL.64 [R1+0x9a0], R16 ;  /* 0x0009a01001007387 */ /* 0x000fe80000100a00 */
[----:B------:R0:W-:Y:S04]  /*83880*/  STL.64 [R1+0x9a8], R18 ;  /* 0x0009a81201007387 */ /* 0x0001e80000100a00 */
[----:B0-----:R-:W4:Y:S04]  /*83890*/  LDL.LU.64 R18, [R1+0x3e30] ;  /* 0x003e300001127983 */ /* 0x001f280000300a00 */
[----:B------:R-:W2:Y:S04]  /*838a0*/  LDL.LU.64 R16, [R1+0x3e28] ;  /* 0x003e280001107983 */ /* 0x000ea80000300a00 */
[----:B------:R-:W2:Y:S04]  /*838b0*/  LDL.LU.64 R22, [R1+0x3e20] ;  /* 0x003e200001167983 */ /* 0x000ea80000300a00 */
[----:B------:R-:W2:Y:S01]  /*838c0*/  LDL.LU.64 R20, [R1+0x3e18] ;  /* 0x003e180001147983 */ /* 0x000ea20000300a00 */
[----:B------:R-:W-:-:S07]  /*838d0*/  IMAD.MOV.U32 R11, RZ, RZ, R29 ;  /* 0x000000ffff0b7224 */ /* 0x000fce00078e001d */
        /* <DEDUP_REMOVED lines=15> */
[----:B------:R-:W-:Y:S04]  /*839d0*/  STL.64 [R1+0x3db8], R10 ;  /* 0x003db80a01007387 */ /* 0x000fe80000100a00 */
[----:B------:R-:W4:Y:S01]  /*839e0*/  LDL.LU R24, [R1+0x140] ;  /* 0x0001400001187983 */ /* 0x000f220000300800 */
[----:B---3--:R-:W-:-:S15]  /*839f0*/  HMMA.16816.F32.BF16 R20, R4, R14, R20 ;  /* 0x0000000e0414723c */ /* 0x008fde0000041814 */
[----:B------:R-:W-:-:S04]  /*83a00*/  NOP ;  /* 0x0000000000007918 */ /* 0x000fc80000000000 */
[----:B------:R0:W-:Y:S04]  /*83a10*/  STL.64 [R1+0x800], R20 ;  /* 0x0008001401007387 */ /* 0x0001e80000100a00 */
[----:B------:R1:W-:Y:S04]  /*83a20*/  STL.64 [R1+0x808], R22 ;  /* 0x0008081601007387 */ /* 0x0003e80000100a00 */
[----:B------:R-:W4:Y:S04]  /*83a30*/  LDL.LU R25, [R1+0x144] ;  /* 0x0001440001197983 */ /* 0x000f280000300800 */
[----:B------:R-:W4:Y:S04]  /*83a40*/  LDL.LU R26, [R1+0x148] ;  /* 0x00014800011a7983 */ /* 0x000f280000300800 */
[----:B------:R-:W4:Y:S04]  /*83a50*/  LDL.LU R27, [R1+0x14c] ;  /* 0x00014c00011b7983 */ /* 0x000f280000300800 */
[----:B0-----:R-:W2:Y:S04]  /*83a60*/  LDL.LU R20, [R1+0xe0] ;  /* 0x0000e00001147983 */ /* 0x001ea80000300800 */
[----:B------:R-:W2:Y:S04]  /*83a70*/  LDL.LU R21, [R1+0xe4] ;  /* 0x0000e40001157983 */ /* 0x000ea80000300800 */
[----:B-1----:R-:W2:Y:S04]  /*83a80*/  LDL.LU R22, [R1+0xe8] ;  /* 0x0000e80001167983 */ /* 0x002ea80000300800 */
[----:B------:R-:W2:Y:S04]  /*83a90*/  LDL.LU R23, [R1+0xec] ;  /* 0x0000ec0001177983 */ /* 0x000ea80000300800 */
[----:B------:R0:W-:Y:S04]  /*83aa0*/  STL.64 [R1+0x3d68], R14 ;  /* 0x003d680e01007387 */ /* 0x0001e80000100a00 */
[----:B------:R-:W3:Y:S04]  /*83ab0*/  LDL.LU R12, [R1+0x90] ;  /* 0x00009000010c7983 */ /* 0x000ee80000300800 */
[----:B------:R-:W3:Y:S01]  /*83ac0*/  LDL.LU R13, [R1+0x94] ;  /* 0x00009400010d7983 */ /* 0x000ee20000300800 */
[----:B0-----:R-:W-:-:S02]  /*83ad0*/  IMAD.MOV.U32 R14, RZ, RZ, R0 ;  /* 0x000000ffff0e7224 */ /* 0x001fc400078e0000 */
[----:B------:R-:W-:Y:S01]  /*83ae0*/  IMAD.MOV.U32 R15, RZ, RZ, R28 ;  /* 0x000000ffff0f7224 */ /* 0x000fe200078e001c */
[----:B------:R-:W2:Y:S04]  /*83af0*/  LDL.LU R0, [R1+0x3e00] ;  /* 0x003e000001007983 */ /* 0x000ea80000300800 */
[----:B------:R-:W2:Y:S04]  /*83b00*/  LDL.LU R28, [R1+0x3dfc] ;  /* 0x003dfc00011c7983 */ /* 0x000ea80000300800 */
[----:B------:R-:W-:Y:S04]  /*83b10*/  STL.64 [R1+0x3d80], R14 ;  /* 0x003d800e01007387 */ /* 0x000fe80000100a00 */
        /* <DEDUP_REMOVED lines=8> */
[----:B------:R-:W2:Y:S01]  /*83ba0*/  LDL.LU R13, [R1+0xb4] ;  /* 0x0000b400010d7983 */ /* 0x000ea20000300800 */
[----:B------:R-:W-:-:S02]  /*83bb0*/  IMAD.MOV.U32 R14, RZ, RZ, R28 ;  /* 0x000000ffff0e7224 */ /* 0x000fc400078e001c */
[----:B------:R-:W-:Y:S01]  /*83bc0*/  IMAD.MOV.U32 R15, RZ, RZ, R0 ;  /* 0x000000ffff0f7224 */ /* 0x000fe200078e0000 */
[----:B------:R-:W3:Y:S04]  /*83bd0*/  LDL.LU R28, [R1+0x3df8] ;  /* 0x003df800011c7983 */ /* 0x000ee80000300800 */
[----:B------:R-:W3:Y:S04]  /*83be0*/  LDL.LU R0, [R1+0x3df4] ;  /* 0x003df40001007983 */ /* 0x000ee80000300800 */
[----:B------:R-:W-:Y:S01]  /*83bf0*/  STL.64 [R1+0x3db0], R14 ;  /* 0x003db00e01007387 */ /* 0x000fe20000100a00 */
[----:B----4-:R-:W-:Y:S03]  /*83c00*/  HMMA.16816.F32.BF16 R24, R4, R18, R24 ;  /* 0x000000120418723c */ /* 0x010fe60000041818 */
[----:B--2---:R0:W-:Y:S04]  /*83c10*/  STL.64 [R1+0x3da8], R12 ;  /* 0x003da80c01007387 */ /* 0x0041e80000100a00 */
[----:B0-----:R-:W2:Y:S04]  /*83c20*/  LDL.LU R12, [R1+0xc0] ;  /* 0x0000c000010c7983 */ /* 0x001ea80000300800 */
[----:B------:R-:W2:Y:S04]  /*83c30*/  LDL.LU R13, [R1+0xc4] ;  /* 0x0000c400010d7983 */ /* 0x000ea80000300800 */
[----:B------:R-:W4:Y:S04]  /*83c40*/  LDL.LU R14, [R1+0xc8] ;  /* 0x0000c800010e7983 */ /* 0x000f280000300800 */
[----:B------:R-:W4:Y:S04]  /*83c50*/  LDL.LU R15, [R1+0xcc] ;  /* 0x0000cc00010f7983 */ /* 0x000f280000300800 */
[----:B----4-:R3:W-:Y:S04]  /*83c60*/  STL.64 [R1+0x3dc8], R14 ;  /* 0x003dc80e01007387 */ /* 0x0107e80000100a00 */
[----:B--2---:R0:W-:Y:S01]  /*83c70*/  STL.64 [R1+0x3dc0], R12 ;  /* 0x003dc00c01007387 */ /* 0x0041e20000100a00 */
[----:B---3--:R-:W-:-:S03]  /*83c80*/  IMAD.MOV.U32 R14, RZ, RZ, R0 ;  /* 0x000000ffff0e7224 */ /* 0x008fc600078e0000 */
[----:B0-----:R-:W2:Y:S04]  /*83c90*/  LDL.LU R12, [R1+0xd0] ;  /* 0x0000d000010c7983 */ /* 0x001ea80000300800 */
[----:B------:R-:W2:Y:S04]  /*83ca0*/  LDL.LU R13, [R1+0xd4] ;  /* 0x0000d400010d7983 */ /* 0x000ea80000300800 */
[----:B------:R-:W3:Y:S04]  /*83cb0*/  LDL.LU R0, [R1+0x3df0] ;  /* 0x003df00001007983 */ /* 0x000ee80000300800 */
[----:B------:R-:W-:Y:S04]  /*83cc0*/  STL.64 [R1+0x7e0], R24 ;  /* 0x0007e01801007387 */ /* 0x000fe80000100a00 */
[----:B------:R0:W-:Y:S04]  /*83cd0*/  STL.64 [R1+0x7e8], R26 ;  /* 0x0007e81a01007387 */ /* 0x0001e80000100a00 */
[----:B0-----:R-:W4:Y:S04]  /*83ce0*/  LDL.LU.64 R26, [R1+0x3de8] ;  /* 0x003de800011a7983 */ /* 0x001f280000300a00 */
[----:B------:R-:W2:Y:S01]  /*83cf0*/  LDL.LU.64 R24, [R1+0x3de0] ;  /* 0x003de00001187983 */ /* 0x000ea20000300a00 */
[----:B------:R-:W-:-:S02]  /*83d00*/  IMAD.MOV.U32 R10, RZ, RZ, R9 ;  /* 0x000000ffff0a7224 */ /* 0x000fc400078e0009 */
[----:B------:R-:W-:Y:S02]  /*83d10*/  IMAD.MOV.U32 R11, RZ, RZ, R8 ;  /* 0x000000ffff0b7224 */ /* 0x000fe400078e0008 */
[----:B------:R-:W-:Y:S02]  /*83d20*/  IMAD.MOV.U32 R15, RZ, RZ, R28 ;  /* 0x000000ffff0f7224 */ /* 0x000fe400078e001c */
[----:B------:R-:W0:Y:S01]  /*83d30*/  LDC R28, c[0x0][0x3a8] ;  /* 0x0000ea00ff1c7b82 */ /* 0x000e220000000800 */
[----:B----4-:R-:W-:Y:S01]  /*83d40*/  HMMA.16816.F32.BF16 R4, R4, R26, R20 ;  /* 0x0000001a0404723c */ /* 0x010fe20000041814 */
[----:B------:R-:W2:Y:S04]  /*83d50*/  LDL.LU.64 R22, [R1+0x3dd8] ;  /* 0x003dd80001167983 */ /* 0x000ea80000300a00 */
[----:B------:R-:W2:-:S14]  /*83d60*/  LDL.LU.64 R20, [R1+0x3dd0] ;  /* 0x003dd00001147983 */ /* 0x000e9c0000300a00 */
[----:B------:R-:W-:Y:S04]  /*83d70*/  STL.64 [R1+0x7d0], R4 ;  /* 0x0007d00401007387 */ /* 0x000fe80000100a00 */
[----:B------:R1:W-:Y:S04]  /*83d80*/  STL.64 [R1+0x7d8], R6 ;  /* 0x0007d80601007387 */ /* 0x0003e80000100a00 */
[----:B-1----:R-:W4:Y:S04]  /*83d90*/  LDL.LU.64 R6, [R1+0xd58] ;  /* 0x000d580001067983 */ /* 0x002f280000300a00 */
[----:B------:R-:W-:Y:S01]  /*83da0*/  STL.64 [R1+0x3d48], R26 ;  /* 0x003d481a01007387 */ /* 0x000fe20000100a00 */
[----:B--2---:R-:W-:Y:S03]  /*83db0*/  HMMA.16816.F32.BF16 R8, R20, R10, R12 ;  /* 0x0000000a1408723c */ /* 0x004fe6000004180c */
[----:B------:R-:W2:Y:S04]  /*83dc0*/  LDL.LU.64 R14, [R1+0x3dc8] ;  /* 0x003dc800010e7983 */ /* 0x000ea80000300a00 */
[----:B------:R-:W2:-:S12]  /*83dd0*/  LDL.LU.64 R12, [R1+0x3dc0] ;  /* 0x003dc000010c7983 */ /* 0x000e980000300a00 */
[----:B------:R-:W-:Y:S04]  /*83de0*/  STL.64 [R1+0xc60], R8 ;  /* 0x000c600801007387 */ /* 0x000fe80000100a00 */
[----:B------:R1:W-:Y:S04]  /*83df0*/  STL.64 [R1+0xc68], R10 ;  /* 0x000c680a01007387 */ /* 0x0003e80000100a00 */
[----:B-1----:R-:W2:Y:S02]  /*83e00*/  LDL.LU.64 R10, [R1+0x3db8] ;  /* 0x003db800010a7983 */ /* 0x002ea40000300a00 */
[----:B--2---:R-:W-:Y:S02]  /*83e10*/  HMMA.16816.F32.BF16 R8, R20, R10, R12 ;  /* 0x0000000a1408723c */ /* 0x004fe4000004180c */
[----:B------:R-:W2:Y:S04]  /*83e20*/  LDL.LU.64 R14, [R1+0x3db0] ;  /* 0x003db000010e7983 */ /* 0x000ea80000300a00 */
[----:B------:R-:W2:-:S13]  /*83e30*/  LDL.LU.64 R12, [R1+0x3da8] ;  /* 0x003da800010c7983 */ /* 0x000e9a0000300a00 */
        /* <DEDUP_REMOVED lines=16> */
[----:B------:R-:W2:-:S15]  /*83f40*/  LDL.LU.64 R14, [R1+0x3d68] ;  /* 0x003d6800010e7983 */ /* 0x000e9e0000300a00 */
[----:B------:R-:W-:Y:S02]  /*83f50*/  NOP ;  /* 0x0000000000007918 */ /* 0x000fe40000000000 */
[----:B------:R-:W-:Y:S04]  /*83f60*/  STL.64 [R1+0x830], R8 ;  /* 0x0008300801007387 */ /* 0x000fe80000100a00 */
[----:B------:R1:W-:Y:S04]  /*83f70*/  STL.64 [R1+0x838], R10 ;  /* 0x0008380a01007387 */ /* 0x0003e80000100a00 */
[----:B-1----:R-:W2:Y:S04]  /*83f80*/  LDL.LU.64 R10, [R1+0x3d60] ;  /* 0x003d6000010a7983 */ /* 0x002ea80000300a00 */
[----:B------:R-:W2:Y:S01]  /*83f90*/  LDL.LU.64 R8, [R1+0x3d58] ;  /* 0x003d580001087983 */ /* 0x000ea20000300a00 */
[----:B0-----:R-:W-:-:S04]  /*83fa0*/  IMAD.SHL.U32 R28, R28, 0x80, RZ ;  /* 0x000000801c1c7824 */ /* 0x001fc800078e00ff */
[----:B------:R-:W-:Y:S01]  /*83fb0*/  IMAD.SHL.U32 R28, R28, 0x2, RZ ;  /* 0x000000021c1c7824 */ /* 0x000fe200078e00ff */
[----:B--2---:R-:W-:Y:S01]  /*83fc0*/  HMMA.16816.F32.BF16 R8, R20, R14, R8 ;  /* 0x0000000e1408723c */ /* 0x004fe20000041808 */
[----:B------:R-:W2:Y:S04]  /*83fd0*/  LDL.LU.64 R14, [R1+0xd38] ;  /* 0x000d3800010e7983 */ /* 0x000ea80000300a00 */
[----:B------:R-:W2:-:S14]  /*83fe0*/  LDL.LU.64 R12, [R1+0xd28] ;  /* 0x000d2800010c7983 */ /* 0x000e9c0000300a00 */
[----:B------:R-:W-:Y:S04]  /*83ff0*/  STL.64 [R1+0x840], R8 ;  /* 0x0008400801007387 */ /* 0x000fe80000100a00 */
[----:B------:R4:W-:Y:S04]  /*84000*/  STL.64 [R1+0x848], R10 ;  /* 0x0008480a01007387 */ /* 0x0009e80000100a00 */
[----:B------:R-:W2:Y:S01]  /*84010*/  LDL.LU.64 R26, [R1+0xd20] ;  /* 0x000d2000011a7983 */ /* 0x000ea20000300a00 */
[-C--:B----4-:R-:W-:Y:S02]  /*84020*/  IADD3 R11, P0, PT, R6, R28.reuse, RZ ;  /* 0x0000001c060b7210 */ /* 0x090fe40007f1e0ff */
[----:B------:R-:W-:-:S02]  /*84030*/  IADD3 R10, P1, PT, R16, R28, RZ ;  /* 0x0000001c100a7210 */ /* 0x000fc40007f3e0ff */
[-C--:B------:R-:W-:Y:S02]  /*84040*/  IADD3 R9, P2, PT, R24, R28.reuse, RZ ;  /* 0x0000001c18097210 */ /* 0x080fe40007f5e0ff */
[----:B------:R-:W-:Y:S01]  /*84050*/  IADD3 R8, P3, PT, R2, R28, RZ ;  /* 0x0000001c02087210 */ /* 0x000fe20007f7e0ff */
[----:B------:R-:W-:Y:S04]  /*84060*/  STL [R1+0x3c0c], R11 ;  /* 0x003c0c0b01007387 */ /* 0x000fe80000100800 */
[----:B------:R-:W-:Y:S04]  /*84070*/  STL [R1+0x3c10], R10 ;  /* 0x003c100a01007387 */ /* 0x000fe80000100800 */
[----:B------:R-:W-:Y:S04]  /*84080*/  STL [R1+0x3c14], R9 ;  /* 0x003c140901007387 */ /* 0x000fe80000100800 */
[----:B------:R0:W-:Y:S04]  /*84090*/  STL [R1+0x3c18], R8 ;  /* 0x003c180801007387 */ /* 0x0001e80000100800 */
[----:B0-----:R-:W4:Y:S04]  /*840a0*/  LDL.LU R8, [R1+0x70] ;  /* 0x0000700001087983 */ /* 0x001f280000300800 */
[----:B------:R-:W4:Y:S04]  /*840b0*/  LDL.LU R9, [R1+0x74] ;  /* 0x0000740001097983 */ /* 0x000f280000300800 */
[----:B------:R-:W4:Y:S04]  /*840c0*/  LDL.LU R10, [R1+0x78] ;  /* 0x00007800010a7983 */ /* 0x000f280000300800 */
[----:B------:R-:W4:Y:S01]  /*840d0*/  LDL.LU R11, [R1+0x7c] ;  /* 0x00007c00010b7983 */ /* 0x000f220000300800 */
[----:B---3--:R-:W-:-:S02]  /*840e0*/  IMAD.X R7, R7, 0x1, R0, P0 ;  /* 0x0000000107077824 */ /* 0x008fc400000e0600 */
[--C-:B------:R-:W-:Y:S02]  /*840f0*/  IMAD.X R6, R17, 0x1, R0.reuse, P1 ;  /* 0x0000000111067824 */ /* 0x100fe400008e0600 */
[--C-:B------:R-:W-:Y:S02]  /*84100*/  IMAD.X R5, R25, 0x1, R0.reuse, P2 ;  /* 0x0000000119057824 */ /* 0x100fe400010e0600 */
[----:B------:R-:W-:Y:S01]  /*84110*/  IMAD.X R4, R3, 0x1, R0, P3 ;  /* 0x0000000103047824 */ /* 0x000fe200018e0600 */
[----:B------:R-:W-:Y:S04]  /*84120*/  STL [R1+0x3c1c], R7 ;  /* 0x003c1c0701007387 */ /* 0x000fe80000100800 */
[----:B------:R-:W-:Y:S04]  /*84130*/  STL [R1+0x3c20], R6 ;  /* 0x003c200601007387 */ /* 0x000fe80000100800 */
[----:B------:R-:W-:Y:S04]  /*84140*/  STL [R1+0x3c24], R5 ;  /* 0x003c240501007387 */ /* 0x000fe80000100800 */
[----:B------:R4:W-:Y:S04]  /*84150*/  STL [R1+0x3c28], R4 ;  /* 0x003c280401007387 */ /* 0x0009e80000100800 */
[----:B------:R0:W-:Y:S01]  /*84160*/  STL.64 [R1+0x3d50], R22 ;  /* 0x003d501601007387 */ /* 0x0001e20000100a00 */
[----:B----4-:R-:W-:Y:S03]  /*84170*/  HMMA.16816.F32.BF16 R4, R20, R18, R8 ;  /* 0x000000121404723c */ /* 0x010fe60000041808 */
[----:B0-----:R-:W3:Y:S01]  /*84180*/  LDL.LU.64 R22, [R1+0xd30] ;  /* 0x000d300001167983 */ /* 0x001ee20000300a00 */
[----:B--2---:R-:W-:-:S02]  /*84190*/  IADD3 R19, P0, PT, R14, R28, RZ ;  /* 0x0000001c0e137210 */ /* 0x004fc40007f1e0ff */
[-C--:B------:R-:W-:Y:S02]  /*841a0*/  IADD3 R17, P2, PT, R12, R28.reuse, RZ ;  /* 0x0000001c0c117210 */ /* 0x080fe40007f5e0ff */
[----:B------:R-:W-:-:S11]  /*841b0*/  IADD3 R16, P3, PT, R26, R28, RZ ;  /* 0x0000001c1a107210 */ /* 0x000fd60007f7e0ff */
[----:B------:R0:W-:Y:S04]  /*841c0*/  STL.64 [R1+0x850], R4 ;  /* 0x0008500401007387 */ /* 0x0001e80000100a00 */
[----:B------:R1:W-:Y:S04]  /*841d0*/  STL.64 [R1+0x858], R6 ;  /* 0x0008580601007387 */ /* 0x0003e80000100a00 */
[----:B0-----:R-:W2:Y:S04]  /*841e0*/  LDL.LU R4, [R1+0x31a8] ;  /* 0x0031a80001047983 */ /* 0x001ea80000300800 */
[----:B------:R-:W4:Y:S04]  /*841f0*/  LDL.LU R5, [R1+0x31a0] ;  /* 0x0031a00001057983 */ /* 0x000f280000300800 */
[----:B------:R-:W2:Y:S04]  /*84200*/  LDL.LU R24, [R1+0x3198] ;  /* 0x0031980001187983 */ /* 0x000ea80000300800 */
[----:B-1----:R-:W2:Y:S04]  /*84210*/  LDL.LU R6, [R1+0x3190] ;  /* 0x0031900001067983 */ /* 0x002ea80000300800 */
        /* <DEDUP_REMOVED lines=8> */
[----:B------:R0:W-:Y:S01]  /*842a0*/  STL [R1+0x3c2c], R19 ;  /* 0x003c2c1301007387 */ /* 0x0001e20000100800 */
[----:B------:R-:W-:-:S02]  /*842b0*/  IMAD.X R15, R15, 0x1, R0, P0 ;  /* 0x000000010f0f7824 */ /* 0x000fc400000e0600 */
[--C-:B------:R-:W-:Y:S02]  /*842c0*/  IMAD.X R13, R13, 0x1, R0.reuse, P2 ;  /* 0x000000010d0d7824 */ /* 0x100fe400010e0600 */
[----:B------:R-:W-:Y:S01]  /*842d0*/  IMAD.X R12, R27, 0x1, R0, P3 ;  /* 0x000000011b0c7824 */ /* 0x000fe200018e0600 */
[----:B0-----:R-:W4:Y:S01]  /*842e0*/  LDL.LU R19, [R1+0x31b0] ;  /* 0x0031b00001137983 */ /* 0x001f220000300800 */
[----:B---3--:R-:W-:-:S05]  /*842f0*/  IADD3 R18, P1, PT, R22, R28, RZ ;  /* 0x0000001c16127210 */ /* 0x008fca0007f3e0ff */
[----:B------:R0:W-:Y:S01]  /*84300*/  STL [R1+0x3c30], R18 ;  /* 0x003c301201007387 */ /* 0x0001e20000100800 */
[----:B------:R-:W-:-:S03]  /*84310*/  IMAD.X R14, R23, 0x1, R0, P1 ;  /* 0x00000001170e7824 */ /* 0x000fc600008e0600 */
[----:B0-----:R-:W3:Y:S04]  /*84320*/  LDL.LU R18, [R1+0x31b8] ;  /* 0x0031b80001127983 */ /* 0x001ee80000300800 */
[----:B------:R0:W-:Y:S04]  /*84330*/  STL [R1+0x3c34], R17 ;  /* 0x003c341101007387 */ /* 0x0001e80000100800 */
[----:B0-----:R-:W3:Y:S04]  /*84340*/  LDL.LU R17, [R1+0x31c0] ;  /* 0x0031c00001117983 */ /* 0x001ee80000300800 */
[----:B------:R-:W-:Y:S04]  /*84350*/  STL [R1+0x3c38], R16 ;  /* 0x003c381001007387 */ /* 0x000fe80000100800 */
[----:B------:R-:W-:Y:S04]  /*84360*/  STL [R1+0x3c3c], R15 ;  /* 0x003c3c0f01007387 */ /* 0x000fe80000100800 */
[----:B------:R-:W3:Y:S04]  /*84370*/  LDL.LU.64 R22, [R1+0x3d50] ;  /* 0x003d500001167983 */ /* 0x000ee80000300a00 */
[----:B------:R-:W-:Y:S04]  /*84380*/  STL [R1+0x3c40], R14 ;  /* 0x003c400e01007387 */ /* 0x000fe80000100800 */
[----:B------:R-:W-:Y:S04]  /*84390*/  STL [R1+0x3c44], R13 ;  /* 0x003c440d01007387 */ /* 0x000fe80000100800 */
[----:B------:R-:W3:Y:S04]  /*843a0*/  LDL.LU.64 R26, [R1+0x3d48] ;  /* 0x003d4800011a7983 */ /* 0x000ee80000300a00 */
[----:B------:R-:W3:Y:S04]  /*843b0*/  LDL.LU R29, [R1+0x319c] ;  /* 0x00319c00011d7983 */ /* 0x000ee80000300800 */
[----:B------:R0:W-:Y:S04]  /*843c0*/  STL [R1+0x3c48], R12 ;  /* 0x003c480c01007387 */ /* 0x0001e80000100800 */
[----:B0-----:R-:W3:Y:S04]  /*843d0*/  LDL.LU R12, [R1+0x4b0] ;  /* 0x0004b000010c7983 */ /* 0x001ee80000300800 */
[----:B------:R-:W3:Y:S04]  /*843e0*/  LDL.LU R13, [R1+0x4b4] ;  /* 0x0004b400010d7983 */ /* 0x000ee80000300800 */
[----:B------:R-:W3:Y:S04]  /*843f0*/  LDL.LU R14, [R1+0x4b8] ;  /* 0x0004b800010e7983 */ /* 0x000ee80000300800 */
[----:B------:R-:W3:Y:S01]  /*84400*/  LDL.LU R15, [R1+0x4bc] ;  /* 0x0004bc00010f7983 */ /* 0x000ee20000300800 */
[----:B--2---:R-:W-:-:S02]  /*84410*/  IADD3 R24, P6, PT, R24, R28, RZ ;  /* 0x0000001c18187210 */ /* 0x004fc40007fde0ff */
[-C--:B------:R-:W-:Y:S02]  /*84420*/  IADD3 R4, P1, PT, R4, R28.reuse, RZ ;  /* 0x0000001c04047210 */ /* 0x080fe40007f3e0ff */
[-C--:B----4-:R-:W-:Y:S02]  /*84430*/  IADD3 R19, P2, PT, R19, R28.reuse, RZ ;  /* 0x0000001c13137210 */ /* 0x090fe40007f5e0ff */
[-C--:B------:R-:W-:Y:S02]  /*84440*/  IADD3 R5, P0, PT, R5, R28.reuse, RZ ;  /* 0x0000001c05057210 */ /* 0x080fe40007f1e0ff */
[-C--:B------:R-:W-:Y:S01]  /*84450*/  IADD3 R6, P5, PT, R6, R28.reuse, RZ ;  /* 0x0000001c06067210 */ /* 0x080fe20007fbe0ff */
[--C-:B------:R-:W-:Y:S01]  /*84460*/  IMAD.X R10, R10, 0x1, R0.reuse, P2 ;  /* 0x000000010a0a7824 */ /* 0x100fe200010e0600 */
[-C--:B---3--:R-:W-:Y:S02]  /*84470*/  IADD3 R18, P3, PT, R18, R28.reuse, RZ ;  /* 0x0000001c12127210 */ /* 0x088fe40007f7e0ff */
[-C--:B------:R-:W-:Y:S01]  /*84480*/  IADD3 R17, P4, PT, R17, R28.reuse, RZ ;  /* 0x0000001c11117210 */ /* 0x080fe20007f9e0ff */
[----:B------:R-:W-:Y:S04]  /*84490*/  HMMA.16816.F32.BF16 R20, R20, R26, R12 ;  /* 0x0000001a1414723c */ /* 0x000fe8000004180c */
[--C-:B------:R-:W-:Y:S01]  /*844a0*/  IMAD.X R7, R7, 0x1, R0.reuse, P4 ;  /* 0x0000000107077824 */ /* 0x100fe200020e0600 */
[-C--:B------:R-:W-:Y:S01]  /*844b0*/  IADD3 R3, P4, PT, R3, R28.reuse, RZ ;  /* 0x0000001c03037210 */ /* 0x080fe20007f9e0ff */
[----:B------:R-:W-:Y:S01]  /*844c0*/  IMAD.X R8, R8, 0x1, R0, P3 ;  /* 0x0000000108087824 */ /* 0x000fe200018e0600 */
[----:B------:R-:W-:-:S12]  /*844d0*/  IADD3 R9, P3, PT, R9, R28, RZ ;  /* 0x0000001c09097210 */ /* 0x000fd80007f7e0ff */
[----:B------:R0:W-:Y:S04]  /*844e0*/  STL.64 [R1+0x860], R20 ;  /* 0x0008601401007387 */ /* 0x0001e80000100a00 */
[----:B------:R-:W-:Y:S01]  /*844f0*/  STL.64 [R1+0x868], R22 ;  /* 0x0008681601007387 */ /* 0x000fe20000100a00 */
[----:B0-----:R-:W-:-:S05]  /*84500*/  IMAD.MOV.U32 R20, RZ, RZ, R21 ;  /* 0x000000ffff147224 */ /* 0x001fca00078e0015 */
[----:B------:R-:W-:Y:S04]  /*84510*/  STL [R1+0x3c4c], R20 ;  /* 0x003c4c1401007387 */ /* 0x000fe80000100800 */
[----:B------:R-:W-:Y:S04]  /*84520*/  STL [R1+0x31c0], R17 ;  /* 0x0031c01101007387 */ /* 0x000fe80000100800 */
[----:B------:R-:W-:Y:S04]  /*84530*/  STL [R1+0x31b8], R18 ;  /* 0x0031b81201007387 */ /* 0x000fe80000100800 */
[----:B------:R-:W-:Y:S04]  /*84540*/  STL [R1+0x31b0], R19 ;  /* 0x0031b01301007387 */ /* 0x000fe80000100800 */
[----:B------:R0:W-:Y:S04]  /*84550*/  STL [R1+0x3198], R24 ;  /* 0x0031981801007387 */ /* 0x0001e80000100800 */
[----:B------:R-:W-:Y:S04]  /*84560*/  STL [R1+0x31a8], R4 ;  /* 0x0031a80401007387 */ /* 0x000fe80000100800 */
[----:B0-----:R-:W2:Y:S04]  /*84570*/  LDL.LU R24, [R1+0x3168] ;  /* 0x0031680001187983 */ /* 0x001ea80000300800 */
[----:B------:R-:W-:Y:S04]  /*84580*/  STL [R1+0x31a0], R5 ;  /* 0x0031a00501007387 */ /* 0x000fe80000100800 */
[----:B------:R0:W-:Y:S04]  /*84590*/  STL [R1+0x3188], R3 ;  /* 0x0031880301007387 */ /* 0x0001e80000100800 */
[----:B------:R-:W-:Y:S04]  /*845a0*/  STL [R1+0x3190], R6 ;  /* 0x0031900601007387 */ /* 0x000fe80000100800 */
[----:B0-----:R-:W3:Y:S04]  /*845b0*/  LDL.LU R3, [R1+0x3194] ;  /* 0x0031940001037983 */ /* 0x001ee80000300800 */
[----:B------:R-:W-:Y:S04]  /*845c0*/  STL [R1+0x31bc], R7 ;  /* 0x0031bc0701007387 */ /* 0x000fe80000100800 */
[----:B------:R-:W-:Y:S04]  /*845d0*/  STL [R1+0x31b4], R8 ;  /* 0x0031b40801007387 */ /* 0x000fe80000100800 */
[----:B------:R-:W-:Y:S04]  /*845e0*/  STL [R1+0x3180], R9 ;  /* 0x0031800901007387 */ /* 0x000fe80000100800 */
[----:B------:R-:W-:Y:S04]  /*845f0*/  STL [R1+0x31ac], R10 ;  /* 0x0031ac0a01007387 */ /* 0x000fe80000100800 */
[----:B------:R-:W4:Y:S01]  /*84600*/  LDL.LU R20, [R1+0x318c] ;  /* 0x00318c0001147983 */ /* 0x000f220000300800 */
[----:B------:R-:W-:Y:S01]  /*84610*/  IADD3 R11, P2, PT, R11, R28, RZ ;  /* 0x0000001c0b0b7210 */ /* 0x000fe20007f5e0ff */
[----:B------:R-:W-:-:S04]  /*84620*/  IMAD.X R25, R25, 0x1, R0, P1 ;  /* 0x0000000119197824 */ /* 0x000fc800008e0600 */
[----:B------:R-:W-:Y:S01]  /*84630*/  STL [R1+0x3178], R11 ;  /* 0x0031780b01007387 */ /* 0x000fe20000100800 */
[-C--:B------:R-:W-:Y:S01]  /*84640*/  IADD3 R2, P1, PT, R2, R28.reuse, RZ ;  /* 0x0000001c02027210 */ /* 0x080fe20007f3e0ff */
[----:B------:R-:W-:Y:S02]  /*84650*/  IMAD.X R29, R29, 0x1, R0, P0 ;  /* 0x000000011d1d7824 */ /* 0x000fe400000e0600 */
[----:B----4-:R0:W-:Y:S04]  /*84660*/  STL [R1+0x3d44], R20 ;  /* 0x003d441401007387 */ /* 0x0101e80000100800 */
[----:B------:R-:W-:Y:S04]  /*84670*/  STL [R1+0x31a4], R25 ;  /* 0x0031a41901007387 */ /* 0x000fe80000100800 */
[----:B0-----:R-:W4:Y:S04]  /*84680*/  LDL.LU R20, [R1+0x3160] ;  /* 0x0031600001147983 */ /* 0x001f280000300800 */
[----:B------:R0:W-:Y:S04]  /*84690*/  STL [R1+0x3170], R2 ;  /* 0x0031700201007387 */ /* 0x0001e80000100800 */
[----:B------:R-:W4:Y:S04]  /*846a0*/  LDL.LU R21, [R1+0x3158] ;  /* 0x0031580001157983 */ /* 0x000f280000300800 */
[----:B------:R-:W4:Y:S04]  /*846b0*/  LDL.LU R22, [R1+0x3184] ;  /* 0x0031840001167983 */ /* 0x000f280000300800 */
[----:B------:R-:W4:Y:S04]  /*846c0*/  LDL.LU R23, [R1+0x3150] ;  /* 0x0031500001177983 */ /* 0x000f280000300800 */
[----:B------:R-:W4:Y:S04]  /*846d0*/  LDL.LU R26, [R1+0x317c] ;  /* 0x00317c00011a7983 */ /* 0x000f280000300800 */
[----:B------:R-:W4:Y:S04]  /*846e0*/  LDL.LU R27, [R1+0x3148] ;  /* 0x00314800011b7983 */ /* 0x000f280000300800 */
[----:B------:R-:W4:Y:S04]  /*846f0*/  LDL.LU R12, [R1+0x3174] ;  /* 0x00317400010c7983 */ /* 0x000f280000300800 */
[----:B------:R-:W4:Y:S04]  /*84700*/  LDL.LU R13, [R1+0x3140] ;  /* 0x00314000010d7983 */ /* 0x000f280000300800 */
[----:B0-----:R-:W4:Y:S04]  /*84710*/  LDL.LU R2, [R1+0x316c] ;  /* 0x00316c0001027983 */ /* 0x001f280000300800 */
[----:B------:R-:W4:Y:S04]  /*84720*/  LDL.LU R14, [R1+0x3138] ;  /* 0x00313800010e7983 */ /* 0x000f280000300800 */
[----:B------:R-:W4:Y:S04]  /*84730*/  LDL.LU R15, [R1+0x3164] ;  /* 0x00316400010f7983 */ /* 0x000f280000300800 */
[----:B------:R-:W4:Y:S04]  /*84740*/  LDL.LU R16, [R1+0x3130] ;  /* 0x0031300001107983 */ /* 0x000f280000300800 */
[----:B------:R0:W-:Y:S04]  /*84750*/  STL [R1+0x319c], R29 ;  /* 0x00319c1d01007387 */ /* 0x0001e80000100800 */
[----:B------:R-:W4:Y:S04]  /*84760*/  LDL.LU R17, [R1+0x315c] ;  /* 0x00315c0001117983 */ /* 0x000f280000300800 */
[----:B------:R-:W4:Y:S04]  /*84770*/  LDL.LU R18, [R1+0x3128] ;  /* 0x0031280001127983 */ /* 0x000f280000300800 */
[----:B------:R-:W4:Y:S01]  /*84780*/  LDL.LU R19, [R1+0x3154] ;  /* 0x0031540001137983 */ /* 0x000f220000300800 */
[----:B--2---:R-:W-:-:S03]  /*84790*/  IADD3 R24, P0, PT, R24, R28, RZ ;  /* 0x0000001c18187210 */ /* 0x004fc60007f1e0ff */
[----:B------:R-:W2:Y:S01]  /*847a0*/  LDL.LU R4, [R1+0x3120] ;  /* 0x0031200001047983 */ /* 0x000ea20000300800 */
[----:B---3--:R-:W-:-:S03]  /*847b0*/  IMAD.X R3, R3, 0x1, R0, P6 ;  /* 0x0000000103037824 */ /* 0x008fc600030e0600 */
[----:B0-----:R-:W3:Y:S04]  /*847c0*/  LDL.LU R29, [R1+0x314c] ;  /* 0x00314c00011d7983 */ /* 0x001ee80000300800 */
[----:B------:R-:W2:Y:S04]  /*847d0*/  LDL.LU R5, [R1+0x3118] ;  /* 0x0031180001057983 */ /* 0x000ea80000300800 */
[----:B------:R-:W2:Y:S04]  /*847e0*/  LDL.LU R6, [R1+0x3144] ;  /* 0x0031440001067983 */ /* 0x000ea80000300800 */
[----:B------:R0:W-:Y:S04]  /*847f0*/  STL [R1+0x3168], R24 ;  /* 0x0031681801007387 */ /* 0x0001e80000100800 */
[----:B0-----:R-:W2:Y:S04]  /*84800*/  LDL.LU R24, [R1+0x3110] ;  /* 0x0031100001187983 */ /* 0x001ea80000300800 */
[----:B------:R-:W2:Y:S04]  /*84810*/  LDL.LU R7, [R1+0x313c] ;  /* 0x00313c0001077983 */ /* 0x000ea80000300800 */
[----:B------:R-:W2:Y:S04]  /*84820*/  LDL.LU R8, [R1+0x3108] ;  /* 0x0031080001087983 */ /* 0x000ea80000300800 */
[----:B------:R-:W2:Y:S04]  /*84830*/  LDL.LU R9, [R1+0x3134] ;  /* 0x0031340001097983 */ /* 0x000ea80000300800 */
[----:B------:R0:W-:Y:S04]  /*84840*/  STL [R1+0x3194], R3 ;  /* 0x0031940301007387 */ /* 0x0001e80000100800 */
[----:B------:R-:W2:Y:S04]  /*84850*/  LDL.LU R10, [R1+0x3100] ;  /* 0x00310000010a7983 */ /* 0x000ea80000300800 */
[----:B------:R-:W2:Y:S04]  /*84860*/  LDL.LU R11, [R1+0x312c] ;  /* 0x00312c00010b7983 */ /* 0x000ea80000300800 */
[----:B------:R-:W2:Y:S04]  /*84870*/  LDL.LU R25, [R1+0x30f8] ;  /* 0x0030f80001197983 */ /* 0x000ea80000300800 */
[----:B0-----:R-:W2:Y:S01]  /*84880*/  LDL.LU R3, [R1+0x3124] ;  /* 0x0031240001037983 */ /* 0x001ea20000300800 */
[----:B----4-:R-:W-:-:S05]  /*84890*/  IADD3 R20, P6, PT, R20, R28, RZ ;  /* 0x0000001c14147210 */ /* 0x010fca0007fde0ff */
[----:B------:R0:W-:Y:S04]  /*848a0*/  STL [R1+0x3160], R20 ;  /* 0x0031601401007387 */ /* 0x0001e80000100800 */
[----:B0-----:R-:W4:Y:S01]  /*848b0*/  LDL.LU R20, [R1+0x3d44] ;  /* 0x003d440001147983 */ /* 0x001f220000300800 */
[--C-:B------:R-:W-:Y:S01]  /*848c0*/  IMAD.X R22, R22, 0x1, R0.reuse, P4 ;  /* 0x0000000116167824 */ /* 0x100fe200020e0600 */
[-C--:B------:R-:W-:Y:S01]  /*848d0*/  IADD3 R23, P4, PT, R23, R28.reuse, RZ ;  /* 0x0000001c17177210 */ /* 0x080fe20007f9e0ff */
[--C-:B------:R-:W-:Y:S01]  /*848e0*/  IMAD.X R26, R26, 0x1, R0.reuse, P3 ;  /* 0x000000011a1a7824 */ /* 0x100fe200018e0600 */
[-C--:B------:R-:W-:Y:S01]  /*848f0*/  IADD3 R27, P3, PT, R27, R28.reuse, RZ ;  /* 0x0000001c1b1b7210 */ /* 0x080fe20007f7e0ff */
[--C-:B------:R-:W-:Y:S02]  /*84900*/  IMAD.X R2, R2, 0x1, R0.reuse, P1 ;  /* 0x0000000102027824 */ /* 0x100fe400008e0600 */
[----:B------:R-:W-:Y:S01]  /*84910*/  IMAD.X R12, R12, 0x1, R0, P2 ;  /* 0x000000010c0c7824 */ /* 0x000fe200010e0600 */
[----:B------:R-:W-:-:S02]  /*84920*/  IADD3 R13, P2, PT, R13, R28, RZ ;  /* 0x0000001c0d0d7210 */ /* 0x000fc40007f5e0ff */
[-C--:B------:R-:W-:Y:S01]  /*84930*/  IADD3 R14, P1, PT, R14, R28.reuse, RZ ;  /* 0x0000001c0e0e7210 */ /* 0x080fe20007f3e0ff */
[--C-:B------:R-:W-:Y:S01]  /*84940*/  IMAD.X R15, R15, 0x1, R0.reuse, P0 ;  /* 0x000000010f0f7824 */ /* 0x100fe200000e0600 */
[-C--:B------:R-:W-:Y:S01]  /*84950*/  IADD3 R16, P0, PT, R16, R28.reuse, RZ ;  /* 0x0000001c10107210 */ /* 0x080fe20007f1e0ff */
[--C-:B------:R-:W-:Y:S01]  /*84960*/  IMAD.X R17, R17, 0x1, R0.reuse, P6 ;  /* 0x0000000111117824 */ /* 0x100fe200030e0600 */
[-C--:B------:R-:W-:Y:S01]  /*84970*/  IADD3 R18, P6, PT, R18, R28.reuse, RZ ;  /* 0x0000001c12127210 */ /* 0x080fe20007fde0ff */
[--C-:B---3--:R-:W-:Y:S02]  /*84980*/  IMAD.X R29, R29, 0x1, R0.reuse, P4 ;  /* 0x000000011d1d7824 */ /* 0x108fe400020e0600 */
[--C-:B--2---:R-:W-:Y:S01]  /*84990*/  IMAD.X R6, R6, 0x1, R0.reuse, P3 ;  /* 0x0000000106067824 */ /* 0x104fe200018e0600 */
[-C--:B------:R-:W-:Y:S02]  /*849a0*/  IADD3 R5, P4, PT, R5, R28.reuse, RZ ;  /* 0x0000001c05057210 */ /* 0x080fe40007f9e0ff */
[-C--:B------:R-:W-:Y:S01]  /*849b0*/  IADD3 R24, P3, PT, R24, R28.reuse, RZ ;  /* 0x0000001c18187210 */ /* 0x080fe20007f7e0ff */
[----:B----4-:R-:W-:Y:S01]  /*849c0*/  IMAD.X R20, R20, 0x1, R0, P5 ;  /* 0x0000000114147824 */ /* 0x010fe200028e0600 */
[----:B------:R-:W-:-:S04]  /*849d0*/  IADD3 R21, P5, PT, R21, R28, RZ ;  /* 0x0000001c15157210 */ /* 0x000fc80007fbe0ff */
[----:B------:R-:W-:Y:S04]  /*849e0*/  STL [R1+0x318c], R20 ;  /* 0x00318c1401007387 */ /* 0x000fe80000100800 */
[----:B------:R-:W-:Y:S04]  /*849f0*/  STL [R1+0x3158], R21 ;  /* 0x0031581501007387 */ /* 0x000fe80000100800 */
[----:B------:R-:W-:Y:S04]  /*84a00*/  STL [R1+0x3184], R22 ;  /* 0x0031841601007387 */ /* 0x000fe80000100800 */
[----:B------:R-:W-:Y:S04]  /*84a10*/  STL [R1+0x3150], R23 ;  /* 0x0031501701007387 */ /* 0x000fe80000100800 */
[----:B------:R-:W-:Y:S04]  /*84a20*/  STL [R1+0x317c], R26 ;  /* 0x00317c1a01007387 */ /* 0x000fe80000100800 */
[----:B------:R-:W-:Y:S04]  /*84a30*/  STL [R1+0x3148], R27 ;  /* 0x0031481b01007387 */ /* 0x000fe80000100800 */
[----:B------:R0:W-:Y:S04]  /*84a40*/  STL [R1+0x316c], R2 ;  /* 0x00316c0201007387 */ /* 0x0001e80000100800 */
[----:B------:R-:W-:Y:S01]  /*84a50*/  STL [R1+0x3174], R12 ;  /* 0x0031740c01007387 */ /* 0x000fe20000100800 */
[----:B------:R-:W-:Y:S01]  /*84a60*/  IMAD.X R19, R19, 0x1, R0, P5 ;  /* 0x0000000113137824 */ /* 0x000fe200028e0600 */
[----:B------:R-:W-:-:S02]  /*84a70*/  IADD3 R4, P5, PT, R4, R28, RZ ;  /* 0x0000001c04047210 */ /* 0x000fc40007fbe0ff */
[----:B0-----:R-:W2:Y:S04]  /*84a80*/  LDL.LU R2, [R1+0x30f0] ;  /* 0x0030f00001027983 */ /* 0x001ea80000300800 */
        /* <DEDUP_REMOVED lines=8> */
[----:B0-----:R-:W3:Y:S04]  /*84b10*/  LDL.LU R29, [R1+0x311c] ;  /* 0x00311c00011d7983 */ /* 0x001ee80000300800 */
[----:B------:R-:W-:Y:S04]  /*84b20*/  STL [R1+0x3120], R4 ;  /* 0x0031200401007387 */ /* 0x000fe80000100800 */
[----:B------:R0:W-:Y:S04]  /*84b30*/  STL [R1+0x3110], R24 ;  /* 0x0031101801007387 */ /* 0x0001e80000100800 */
[----:B------:R-:W-:Y:S04]  /*84b40*/  STL [R1+0x3118], R5 ;  /* 0x0031180501007387 */ /* 0x000fe80000100800 */
[----:B0-----:R-:W4:Y:S01]  /*84b50*/  LDL.LU R24, [R1+0x30e8] ;  /* 0x0030e80001187983 */ /* 0x001f220000300800 */
[--C-:B------:R-:W-:Y:S01]  /*84b60*/  IMAD.X R7, R7, 0x1, R0.reuse, P2 ;  /* 0x0000000107077824 */ /* 0x100fe200010e0600 */
[-C--:B------:R-:W-:Y:S01]  /*84b70*/  IADD3 R8, P2, PT, R8, R28.reuse, RZ ;  /* 0x0000001c08087210 */ /* 0x080fe20007f5e0ff */
[--C-:B------:R-:W-:Y:S01]  /*84b80*/  IMAD.X R9, R9, 0x1, R0.reuse, P1 ;  /* 0x0000000109097824 */ /* 0x100fe200008e0600 */
[----:B------:R-:W-:Y:S01]  /*84b90*/  IADD3 R10, P1, PT, R10, R28, RZ ;  /* 0x0000001c0a0a7210 */ /* 0x000fe20007f3e0ff */
[----:B------:R-:W-:Y:S04]  /*84ba0*/  STL [R1+0x3144], R6 ;  /* 0x0031440601007387 */ /* 0x000fe80000100800 */
[----:B------:R-:W-:Y:S01]  /*84bb0*/  STL [R1+0x313c], R7 ;  /* 0x00313c0701007387 */ /* 0x000fe20000100800 */
[----:B------:R-:W-:-:S03]  /*84bc0*/  IMAD.X R11, R11, 0x1, R0, P0 ;  /* 0x000000010b0b7824 */ /* 0x000fc600000e0600 */
[----:B------:R-:W-:Y:S01]  /*84bd0*/  STL [R1+0x3108], R8 ;  /* 0x0031080801007387 */ /* 0x000fe20000100800 */
[----:B------:R-:W-:-:S03]  /*84be0*/  IADD3 R25, P0, PT, R25, R28, RZ ;  /* 0x0000001c19197210 */ /* 0x000fc60007f1e0ff */
[----:B------:R-:W-:Y:S04]  /*84bf0*/  STL [R1+0x3134], R9 ;  /* 0x0031340901007387 */ /* 0x000fe80000100800 */
[----:B------:R-:W-:Y:S01]  /*84c00*/  STL [R1+0x3100], R10 ;  /* 0x0031000a01007387 */ /* 0x000fe20000100800 */
[----:B------:R-:W-:-:S03]  /*84c10*/  IMAD.X R3, R3, 0x1, R0, P6 ;  /* 0x0000000103037824 */ /* 0x000fc600030e0600 */
[----:B------:R-:W4:Y:S04]  /*84c20*/  LDL.LU R20, [R1+0x30e0] ;  /* 0x0030e00001147983 */ /* 0x000f280000300800 */
[----:B------:R-:W-:Y:S04]  /*84c30*/  STL [R1+0x312c], R11 ;  /* 0x00312c0b01007387 */ /* 0x000fe80000100800 */
[----:B------:R-:W4:Y:S04]  /*84c40*/  LDL.LU R21, [R1+0x310c] ;  /* 0x00310c0001157983 */ /* 0x000f280000300800 */
[----:B------:R-:W-:Y:S04]  /*84c50*/  STL [R1+0x30f8], R25 ;  /* 0x0030f81901007387 */ /* 0x000fe80000100800 */
[----:B------:R-:W4:Y:S04]  /*84c60*/  LDL.LU R22, [R1+0x30d8] ;  /* 0x0030d80001167983 */ /* 0x000f280000300800 */
[----:B------:R0:W-:Y:S04]  /*84c70*/  STL [R1+0x3124], R3 ;  /* 0x0031240301007387 */ /* 0x0001e80000100800 */
        /* <DEDUP_REMOVED lines=9> */
[----:B------:R-:W4:Y:S01]  /*84d10*/  LDL.LU R17, [R1+0x30b0] ;  /* 0x0030b00001117983 */ /* 0x000f220000300800 */
[----:B--2---:R-:W-:-:S05]  /*84d20*/  IADD3 R2, P6, PT, R2, R28, RZ ;  /* 0x0000001c02027210 */ /* 0x004fca0007fde0ff */
[----:B------:R0:W-:Y:S04]  /*84d30*/  STL [R1+0x30f0], R2 ;  /* 0x0030f00201007387 */ /* 0x0001e80000100800 */
[----:B------:R-:W2:Y:S04]  /*84d40*/  LDL.LU R18, [R1+0x30dc] ;  /* 0x0030dc0001127983 */ /* 0x000ea80000300800 */
[----:B------:R-:W2:Y:S04]  /*84d50*/  LDL.LU R19, [R1+0x30a8] ;  /* 0x0030a80001137983 */ /* 0x000ea80000300800 */
[----:B------:R-:W2:Y:S04]  /*84d60*/  LDL.LU R4, [R1+0x30d4] ;  /* 0x0030d40001047983 */ /* 0x000ea80000300800 */
[----:B------:R-:W2:Y:S04]  /*84d70*/  LDL.LU R5, [R1+0x30a0] ;  /* 0x0030a00001057983 */ /* 0x000ea80000300800 */
[----:B0-----:R-:W2:Y:S04]  /*84d80*/  LDL.LU R2, [R1+0x30cc] ;  /* 0x0030cc0001027983 */ /* 0x001ea80000300800 */
[----:B------:R-:W2:Y:S01]  /*84d90*/  LDL.LU R6, [R1+0x3098] ;  /* 0x0030980001067983 */ /* 0x000ea20000300800 */
[----:B---3--:R-:W-:-:S03]  /*84da0*/  IMAD.X R29, R29, 0x1, R0, P5 ;  /* 0x000000011d1d7824 */ /* 0x008fc600028e0600 */
[----:B------:R-:W3:Y:S04]  /*84db0*/  LDL.LU R7, [R1+0x30c4] ;  /* 0x0030c40001077983 */ /* 0x000ee80000300800 */
[----:B------:R0:W-:Y:S01]  /*84dc0*/  STL [R1+0x311c], R29 ;  /* 0x00311c1d01007387 */ /* 0x0001e20000100800 */
[----:B----4-:R-:W-:-:S03]  /*84dd0*/  IADD3 R24, P5, PT, R24, R28, RZ ;  /* 0x0000001c18187210 */ /* 0x010fc60007fbe0ff */
[----:B0-----:R-:W4:Y:S04]  /*84de0*/  LDL.LU R29, [R1+0x3090] ;  /* 0x00309000011d7983 */ /* 0x001f280000300800 */
[----:B------:R-:W2:Y:S04]  /*84df0*/  LDL.LU R28, [R1+0x3114] ;  /* 0x00311400011c7983 */ /* 0x000ea80000300800 */
[----:B------:R-:W3:Y:S04]  /*84e00*/  LDL.LU R8, [R1+0x30bc] ;  /* 0x0030bc0001087983 */ /* 0x000ee80000300800 */
[----:B------:R-:W3:Y:S04]  /*84e10*/  LDL.LU R9, [R1+0x3088] ;  /* 0x0030880001097983 */ /* 0x000ee80000300800 */
[----:B------:R0:W-:Y:S04]  /*84e20*/  STL [R1+0x30e8], R24 ;  /* 0x0030e81801007387 */ /* 0x0001e80000100800 */
[----:B------:R-:W3:Y:S04]  /*84e30*/  LDL.LU R10, [R1+0x30b4] ;  /* 0x0030b400010a7983 */ /* 0x000ee80000300800 */
[----:B------:R-:W3:Y:S04]  /*84e40*/  LDL.LU R11, [R1+0x3080] ;  /* 0x00308000010b7983 */ /* 0x000ee80000300800 */
[----:B------:R-:W3:Y:S04]  /*84e50*/  LDL.LU R25, [R1+0x30ac] ;  /* 0x0030ac0001197983 */ /* 0x000ee80000300800 */
[----:B0-----:R-:W3:Y:S01]  /*84e60*/  LDL.LU R24, [R1+0x3078] ;  /* 0x0030780001187983 */ /* 0x001ee20000300800 */
[----:B------:R-:W-:-:S02]  /*84e70*/  IMAD.X R21, R21, 0x1, R0, P3 ;  /* 0x0000000115157824 */ /* 0x000fc400018e0600 */
[--C-:B------:R-:W-:Y:S02]  /*84e80*/  IMAD.X R23, R23, 0x1, R0.reuse, P2 ;  /* 0x0000000117177824 */ /* 0x100fe400010e0600 */
[--C-:B------:R-:W-:Y:S02]  /*84e90*/  IMAD.X R27, R27, 0x1, R0.reuse, P1 ;  /* 0x000000011b1b7824 */ /* 0x100fe400008e0600 */
[--C-:B------:R-:W-:Y:S02]  /*84ea0*/  IMAD.X R13, R13, 0x1, R0.reuse, P0 ;  /* 0x000000010d0d7824 */ /* 0x100fe400000e0600 */
[--C-:B------:R-:W-:Y:S02]  /*84eb0*/  IMAD.X R3, R3, 0x1, R0.reuse, P6 ;  /* 0x0000000103037824 */ /* 0x100fe400030e0600 */
[--C-:B------:R-:W-:Y:S02]  /*84ec0*/  IMAD.X R16, R16, 0x1, R0.reuse, P5 ;  /* 0x0000000110107824 */ /* 0x100fe400028e0600 */
[----:B--2---:R-:W-:-:S05]  /*84ed0*/  IMAD.X R28, R28, 0x1, R0, P4 ;  /* 0x000000011c1c7824 */ /* 0x004fca00020e0600 */
[----:B------:R0:W-:Y:S02]  /*84ee0*/  STL [R1+0x3114], R28 ;  /* 0x0031141c01007387 */ /* 0x0001e40000100800 */
[----:B0-----:R-:W0:Y:S02]  /*84ef0*/  LDC R28, c[0x0][0x3a8] ;  /* 0x0000ea00ff1c7b82 */ /* 0x001e240000000800 */
[----:B0-----:R-:W-:-:S04]  /*84f00*/  IMAD.SHL.U32 R28, R28, 0x80, RZ ;  /* 0x000000801c1c7824 */ /* 0x001fc800078e00ff */
[----:B------:R-:W-:-:S05]  /*84f10*/  IMAD.SHL.U32 R28, R28, 0x2, RZ ;  /* 0x000000021c1c7824 */ /* 0x000fca00078e00ff */
[-C--:B------:R-:W-:Y:S02]  /*84f20*/  IADD3 R20, P4, PT, R20, R28.reuse, RZ ;  /* 0x0000001c14147210 */ /* 0x080fe40007f9e0ff */
[-C--:B------:R-:W-:Y:S02]  /*84f30*/  IADD3 R22, P3, PT, R22, R28.reuse, RZ ;  /* 0x0000001c16167210 */ /* 0x080fe40007f7e0ff */
[-C--:B------:R-:W-:Y:S02]  /*84f40*/  IADD3 R26, P2, PT, R26, R28.reuse, RZ ;  /* 0x0000001c1a1a7210 */ /* 0x080fe40007f5e0ff */
[-C--:B------:R-:W-:Y:S01]  /*84f50*/  IADD3 R12, P1, PT, R12, R28.reuse, RZ ;  /* 0x0000001c0c0c7210 */ /* 0x080fe20007f3e0ff */
[----:B------:R-:W-:Y:S04]  /*84f60*/  STL [R1+0x30e0], R20 ;  /* 0x0030e01401007387 */ /* 0x000fe80000100800 */
[----:B------:R-:W-:Y:S04]  /*84f70*/  STL [R1+0x310c], R21 ;  /* 0x00310c1501007387 */ /* 0x000fe80000100800 */
[----:B------:R-:W-:Y:S04]  /*84f80*/  STL [R1+0x30d8], R22 ;  /* 0x0030d81601007387 */ /* 0x000fe80000100800 */
[----:B------:R-:W-:Y:S04]  /*84f90*/  STL [R1+0x3104], R23 ;  /* 0x0031041701007387 */ /* 0x000fe80000100800 */
[----:B------:R-:W-:Y:S01]  /*84fa0*/  STL [R1+0x30d0], R26 ;  /* 0x0030d01a01007387 */ /* 0x000fe20000100800 */
[----:B------:R-:W-:-:S03]  /*84fb0*/  IADD3 R14, P0, PT, R14, R28, RZ ;  /* 0x0000001c0e0e7210 */ /* 0x000fc60007f1e0ff */
[----:B------:R-:W-:Y:S04]  /*84fc0*/  STL [R1+0x30fc], R27 ;  /* 0x0030fc1b01007387 */ /* 0x000fe80000100800 */
[----:B------:R-:W-:Y:S01]  /*84fd0*/  STL [R1+0x30c8], R12 ;  /* 0x0030c80c01007387 */ /* 0x000fe20000100800 */
[----:B------:R-:W-:-:S03]  /*84fe0*/  IADD3 R15, P6, PT, R15, R28, RZ ;  /* 0x0000001c0f0f7210 */ /* 0x000fc60007fde0ff */
[----:B------:R0:W-:Y:S04]  /*84ff0*/  STL [R1+0x30ec], R3 ;  /* 0x0030ec0301007387 */ /* 0x0001e80000100800 */
[----:B------:R-:W-:Y:S01]  /*85000*/  STL [R1+0x30f4], R13 ;  /* 0x0030f40d01007387 */ /* 0x000fe20000100800 */
[-C--:B------:R-:W-:Y:S01]  /*85010*/  IADD3 R17, P5, PT, R17, R28.reuse, RZ ;  /* 0x0000001c11117210 */ /* 0x080fe20007fbe0ff */
[--C-:B------:R-:W-:Y:S01]  /*85020*/  IMAD.X R18, R18, 0x1, R0.reuse, P4 ;  /* 0x0000000112127824 */ /* 0x100fe200020e0600 */
[-C--:B------:R-:W-:Y:S01]  /*85030*/  IADD3 R19, P4, PT, R19, R28.reuse, RZ ;  /* 0x0000001c13137210 */ /* 0x080fe20007f9e0ff */
[--C-:B------:R-:W-:Y:S02]  /*85040*/  IMAD.X R2, R2, 0x1, R0.reuse, P2 ;  /* 0x0000000102027824 */ /* 0x100fe400010e0600 */
[----:B------:R-:W-:Y:S01]  /*85050*/  IMAD.X R4, R4, 0x1, R0, P3 ;  /* 0x0000000104047824 */ /* 0x000fe200018e0600 */
[----:B0-----:R-:W2:Y:S04]  /*85060*/  LDL.LU R3, [R1+0x30a4] ;  /* 0x0030a40001037983 */ /* 0x001ea80000300800 */
[----:B------:R-:W-:Y:S04]  /*85070*/  STL [R1+0x30c0], R14 ;  /* 0x0030c00e01007387 */ /* 0x000fe80000100800 */
[----:B------:R-:W-:Y:S04]  /*85080*/  STL [R1+0x30b8], R15 ;  /* 0x0030b80f01007387 */ /* 0x000fe80000100800 */
[----:B------:R-:W-:Y:S04]  /*85090*/  STL [R1+0x30e4], R16 ;  /* 0x0030e41001007387 */ /* 0x000fe80000100800 */
[----:B------:R-:W-:Y:S01]  /*850a0*/  STL [R1+0x30b0], R17 ;  /* 0x0030b01101007387 */ /* 0x000fe20000100800 */
[----:B------:R-:W-:-:S03]  /*850b0*/  IADD3 R5, P3, PT, R5, R28, RZ ;  /* 0x0000001c05057210 */ /* 0x000fc60007f7e0ff */
[----:B------:R-:W-:Y:S01]  /*850c0*/  STL [R1+0x30dc], R18 ;  /* 0x0030dc1201007387 */ /* 0x000fe20000100800 */
[----:B---3--:R-:W-:-:S03]  /*850d0*/  IMAD.X R7, R7, 0x1, R0, P1 ;  /* 0x0000000107077824 */ /* 0x008fc600008e0600 */
[----:B------:R-:W-:Y:S01]  /*850e0*/  STL [R1+0x30a8], R19 ;  /* 0x0030a81301007387 */ /* 0x000fe20000100800 */
[----:B----4-:R-:W-:-:S03]  /*850f0*/  IADD3 R29, P1, PT, R29, R28, RZ ;  /* 0x0000001c1d1d7210 */ /* 0x010fc60007f3e0ff */
[----:B------:R0:W-:Y:S01]  /*85100*/  STL [R1+0x30cc], R2 ;  /* 0x0030cc0201007387 */ /* 0x0001e20000100800 */
[----:B------:R-:W-:-:S03]  /*85110*/  IADD3 R6, P2, PT, R6, R28, RZ ;  /* 0x0000001c06067210 */ /* 0x000fc60007f5e0ff */
[----:B------:R-:W-:Y:S01]  /*85120*/  STL [R1+0x30d4], R4 ;  /* 0x0030d40401007387 */ /* 0x000fe20000100800 */
[--C-:B------:R-:W-:Y:S01]  /*85130*/  IMAD.X R8, R8, 0x1, R0.reuse, P0 ;  /* 0x0000000108087824 */ /* 0x100fe200000e0600 */
[-C--:B------:R-:W-:Y:S01]  /*85140*/  IADD3 R9, P0, PT, R9, R28.reuse, RZ ;  /* 0x0000001c09097210 */ /* 0x080fe20007f1e0ff */
[--C-:B------:R-:W-:Y:S01]  /*85150*/  IMAD.X R10, R10, 0x1, R0.reuse, P6 ;  /* 0x000000010a0a7824 */ /* 0x100fe200030e0600 */
[----:B0-----:R-:W3:Y:S04]  /*85160*/  LDL.LU R2, [R1+0x3070] ;  /* 0x0030700001027983 */ /* 0x001ee80000300800 */
[----:B------:R-:W-:Y:S04]  /*85170*/  STL [R1+0x30a0], R5 ;  /* 0x0030a00501007387 */ /* 0x000fe80000100800 */
[----:B------:R0:W-:Y:S04]  /*85180*/  STL [R1+0x3090], R29 ;  /* 0x0030901d01007387 */ /* 0x0001e80000100800 */
[----:B------:R-:W-:Y:S04]  /*85190*/  STL [R1+0x3098], R6 ;  /* 0x0030980601007387 */ /* 0x000fe80000100800 */
[----:B0-----:R-:W4:Y:S04]  /*851a0*/  LDL.LU R29, [R1+0x309c] ;  /* 0x00309c00011d7983 */ /* 0x001f280000300800 */
[----:B------:R-:W-:Y:S04]  /*851b0*/  STL [R1+0x30c4], R7 ;  /* 0x0030c40701007387 */ /* 0x000fe80000100800 */
[----:B------:R-:W-:Y:S04]  /*851c0*/  STL [R1+0x30bc], R8 ;  /* 0x0030bc0801007387 */ /* 0x000fe80000100800 */
[----:B------:R-:W-:Y:S04]  /*851d0*/  STL [R1+0x3088], R9 ;  /* 0x0030880901007387 */ /* 0x000fe80000100800 */
[----:B------:R-:W-:Y:S04]  /*851e0*/  STL [R1+0x30b4], R10 ;  /* 0x0030b40a01007387 */ /* 0x000fe80000100800 */
[----:B------:R-:W2:Y:S01]  /*851f0*/  LDL.LU R20, [R1+0x3094] ;  /* 0x0030940001147983 */ /* 0x000ea20000300800 */
[----:B------:R-:W-:Y:S01]  /*85200*/  IADD3 R11, P6, PT, R11, R28, RZ ;  /* 0x0000001c0b0b7210 */ /* 0x000fe20007fde0ff */
[----:B------:R-:W-:-:S04]  /*85210*/  IMAD.X R25, R25, 0x1, R0, P5 ;  /* 0x0000000119197824 */ /* 0x000fc800028e0600 */
[----:B------:R-:W-:Y:S01]  /*85220*/  STL [R1+0x3080], R11 ;  /* 0x0030800b01007387 */ /* 0x000fe20000100800 */
[----:B------:R-:W-:-:S03]  /*85230*/  IADD3 R24, P5, PT, R24, R28, RZ ;  /* 0x0000001c18187210 */ /* 0x000fc60007fbe0ff */
[----:B--2---:R0:W-:Y:S04]  /*85240*/  STL [R1+0x3d40], R20 ;  /* 0x003d401401007387 */ /* 0x0041e80000100800 */
[----:B------:R-:W-:Y:S04]  /*85250*/  STL [R1+0x30ac], R25 ;  /* 0x0030ac1901007387 */ /* 0x000fe80000100800 */
[----:B0-----:R-:W2:Y:S04]  /*85260*/  LDL.LU R20, [R1+0x3068] ;  /* 0x0030680001147983 */ /* 0x001ea80000300800 */
[----:B------:R0:W-:Y:S04]  /*85270*/  STL [R1+0x3078], R24 ;  /* 0x0030781801007387 */ /* 0x0001e80000100800 */
[----:B------:R-:W2:Y:S04]  /*85280*/  LDL.LU R21, [R1+0x3060] ;  /* 0x0030600001157983 */ /* 0x000ea80000300800 */
[----:B------:R-:W2:Y:S04]  /*85290*/  LDL.LU R22, [R1+0x308c] ;  /* 0x00308c0001167983 */ /* 0x000ea80000300800 */
[----:B------:R-:W2:Y:S04]  /*852a0*/  LDL.LU R23, [R1+0x3058] ;  /* 0x0030580001177983 */ /* 0x000ea80000300800 */
[----:B------:R-:W2:Y:S04]  /*852b0*/  LDL.LU R26, [R1+0x3084] ;  /* 0x00308400011a7983 */ /* 0x000ea80000300800 */
[----:B------:R-:W2:Y:S04]  /*852c0*/  LDL.LU R27, [R1+0x3050] ;  /* 0x00305000011b7983 */ /* 0x000ea80000300800 */
[----:B------:R-:W2:Y:S04]  /*852d0*/  LDL.LU R12, [R1+0x307c] ;  /* 0x00307c00010c7983 */ /* 0x000ea80000300800 */
[----:B------:R-:W2:Y:S01]  /*852e0*/  LDL.LU R13, [R1+0x3048] ;  /* 0x00304800010d7983 */ /* 0x000ea20000300800 */
[----:B------:R-:W-:-:S03]  /*852f0*/  IMAD.X R3, R3, 0x1, R0, P4 ;  /* 0x0000000103037824 */ /* 0x000fc600020e0600 */
[----:B0-----:R-:W2:Y:S04]  /*85300*/  LDL.LU R24, [R1+0x3074] ;  /* 0x0030740001187983 */ /* 0x001ea80000300800 */
[----:B------:R-:W2:Y:S04]  /*85310*/  LDL.LU R14, [R1+0x3040] ;  /* 0x00304000010e7983 */ /* 0x000ea80000300800 */
[----:B------:R-:W2:Y:S04]  /*85320*/  LDL.LU R15, [R1+0x306c] ;  /* 0x00306c00010f7983 */ /* 0x000ea80000300800 */
[----:B------:R-:W2:Y:S04]  /*85330*/  LDL.LU R16, [R1+0x3038] ;  /* 0x0030380001107983 */ /* 0x000ea80000300800 */
[----:B------:R0:W-:Y:S04]  /*85340*/  STL [R1+0x30a4], R3 ;  /* 0x0030a40301007387 */ /* 0x0001e80000100800 */
[----:B------:R-:W2:Y:S04]  /*85350*/  LDL.LU R17, [R1+0x3064] ;  /* 0x0030640001117983 */ /* 0x000ea80000300800 */
[----:B------:R-:W2:Y:S04]  /*85360*/  LDL.LU R18, [R1+0x3030] ;  /* 0x0030300001127983 */ /* 0x000ea80000300800 */
[----:B------:R-:W2:Y:S01]  /*85370*/  LDL.LU R19, [R1+0x305c] ;  /* 0x00305c0001137983 */ /* 0x000ea20000300800 */
[----:B---3--:R-:W-:-:S03]  /*85380*/  IADD3 R2, P4, PT, R2, R28, RZ ;  /* 0x0000001c02027210 */ /* 0x008fc60007f9e0ff */
[----:B------:R-:W3:Y:S01]  /*85390*/  LDL.LU R4, [R1+0x3028] ;  /* 0x0030280001047983 */ /* 0x000ee20000300800 */
[----:B----4-:R-:W-:-:S03]  /*853a0*/  IMAD.X R29, R29, 0x1, R0, P3 ;  /* 0x000000011d1d7824 */ /* 0x010fc600018e0600 */
[----:B0-----:R-:W4:Y:S04]  /*853b0*/  LDL.LU R3, [R1+0x3054] ;  /* 0x0030540001037983 */ /* 0x001f280000300800 */
[----:B------:R-:W3:Y:S04]  /*853c0*/  LDL.LU R5, [R1+0x3020] ;  /* 0x0030200001057983 */ /* 0x000ee80000300800 */
[----:B------:R-:W3:Y:S04]  /*853d0*/  LDL.LU R6, [R1+0x304c] ;  /* 0x00304c0001067983 */ /* 0x000ee80000300800 */
[----:B------:R0:W-:Y:S04]  /*853e0*/  STL [R1+0x3070], R2 ;  /* 0x0030700201007387 */ /* 0x0001e80000100800 */
[----:B0-----:R-:W3:Y:S04]  /*853f0*/  LDL.LU R2, [R1+0x3018] ;  /* 0x0030180001027983 */ /* 0x001ee80000300800 */
[----:B------:R-:W3:Y:S04]  /*85400*/  LDL.LU R7, [R1+0x3044] ;  /* 0x0030440001077983 */ /* 0x000ee80000300800 */
[----:B------:R-:W3:Y:S04]  /*85410*/  LDL.LU R8, [R1+0x3010] ;  /* 0x0030100001087983 */ /* 0x000ee80000300800 */
[----:B------:R-:W3:Y:S04]  /*85420*/  LDL.LU R9, [R1+0x303c] ;  /* 0x00303c0001097983 */ /* 0x000ee80000300800 */
[----:B------:R0:W-:Y:S04]  /*85430*/  STL [R1+0x309c], R29 ;  /* 0x00309c1d01007387 */ /* 0x0001e80000100800 */
[----:B------:R-:W3:Y:S04]  /*85440*/  LDL.LU R10, [R1+0x3008] ;  /* 0x00300800010a7983 */ /* 0x000ee80000300800 */
[----:B------:R-:W3:Y:S04]  /*85450*/  LDL.LU R11, [R1+0x3034] ;  /* 0x00303400010b7983 */ /* 0x000ee80000300800 */
[----:B------:R-:W3:Y:S04]  /*85460*/  LDL.LU R25, [R1+0x3000] ;  /* 0x0030000001197983 */ /* 0x000ee80000300800 */
[----:B0-----:R-:W3:Y:S01]  /*85470*/  LDL.LU R29, [R1+0x302c] ;  /* 0x00302c00011d7983 */ /* 0x001ee20000300800 */
[----:B--2---:R-:W-:-:S05]  /*85480*/  IADD3 R20, P3, PT, R20, R28, RZ ;  /* 0x0000001c14147210 */ /* 0x004fca0007f7e0ff */
[----:B------:R0:W-:Y:S04]  /*85490*/  STL [R1+0x3068], R20 ;  /* 0x0030681401007387 */ /* 0x0001e80000100800 */
[----:B0-----:R-:W2:Y:S01]  /*854a0*/  LDL.LU R20, [R1+0x3d40] ;  /* 0x003d400001147983 */ /* 0x001ea20000300800 */
        /* <DEDUP_REMOVED lines=12> */
[--C-:B----4-:R-:W-:Y:S02]  /*85570*/  IMAD.X R3, R3, 0x1, R0.reuse, P1 ;  /* 0x0000000103037824 */ /* 0x110fe400008e0600 */
[--C-:B---3--:R-:W-:Y:S01]  /*85580*/  IMAD.X R6, R6, 0x1, R0.reuse, P0 ;  /* 0x0000000106067824 */ /* 0x108fe200000e0600 */
[-C--:B------:R-:W-:Y:S02]  /*85590*/  IADD3 R5, P1, PT, R5, R28.reuse, RZ ;  /* 0x0000001c05057210 */ /* 0x080fe40007f3e0ff */
[-C--:B------:R-:W-:Y:S01]  /*855a0*/  IADD3 R2, P0, PT, R2, R28.reuse, RZ ;  /* 0x0000001c02027210 */ /* 0x080fe20007f1e0ff */
[----:B--2---:R-:W-:Y:S01]  /*855b0*/  IMAD.X R20, R20, 0x1, R0, P2 ;  /* 0x0000000114147824 */ /* 0x004fe200010e0600 */
        /* <DEDUP_REMOVED lines=5885> */
[----:B------:R-:W2:Y:S01]  /*9c590*/  LDL.LU R4, [R1+0x37e0] ;  /* 0x0037e00001047983 */ /* 0x000ea20000300800 */
[----:B---3--:R-:W-:Y:S01]  /*9c5a0*/  IADD3 R24, P2, PT, R24, R28, RZ ;  /* 0x0000001c18187210 */ /* 0x008fe20007f5e0ff */
[----:B----4-:R-:W-:-:S02]  /*9c5b0*/  IMAD.X R3, R3, 0x1, R0, P1 ;  /* 0x0000000103037824 */ /* 0x010fc400008e0600 */
[----:B0-----:R-:W3:Y:S04]  /*9c5c0*/  LDL.LU R29, [R1+0x37a4] ;  /* 0x0037a400011d7983 */ /* 0x001ee80000300800 */
[----:B------:R-:W4:Y:S04]  /*9c5d0*/  LDL.LU R5, [R1+0x37e8] ;  /* 0x0037e80001057983 */ /* 0x000f280000300800 */
[----:B------:R-:W4:Y:S04]  /*9c5e0*/  LDL.LU R6, [R1+0x37ac] ;  /* 0x0037ac0001067983 */ /* 0x000f280000300800 */
[----:B------:R-:W4:Y:S04]  /*9c5f0*/  LDL.LU R7, [R1+0x37f0] ;  /* 0x0037f00001077983 */ /* 0x000f280000300800 */
[----:B------:R0:W-:Y:S04]  /*9c600*/  STL [R1+0x3798], R24 ;  /* 0x0037981801007387 */ /* 0x0001e80000100800 */
[----:B------:R-:W4:Y:S04]  /*9c610*/  LDL.LU R8, [R1+0x37b4] ;  /* 0x0037b40001087983 */ /* 0x000f280000300800 */
[----:B------:R-:W4:Y:S04]  /*9c620*/  LDL.LU R9, [R1+0x37f8] ;  /* 0x0037f80001097983 */ /* 0x000f280000300800 */
[----:B------:R-:W4:Y:S04]  /*9c630*/  LDL.LU R10, [R1+0x37bc] ;  /* 0x0037bc00010a7983 */ /* 0x000f280000300800 */
[----:B------:R1:W-:Y:S04]  /*9c640*/  STL [R1+0x375c], R3 ;  /* 0x00375c0301007387 */ /* 0x0003e80000100800 */
[----:B------:R-:W4:Y:S04]  /*9c650*/  LDL.LU R11, [R1+0x3800] ;  /* 0x00380000010b7983 */ /* 0x000f280000300800 */
[----:B------:R-:W4:Y:S04]  /*9c660*/  LDL.LU R25, [R1+0x37c4] ;  /* 0x0037c40001197983 */ /* 0x000f280000300800 */
[----:B0-----:R-:W4:Y:S04]  /*9c670*/  LDL.LU R24, [R1+0x3808] ;  /* 0x0038080001187983 */ /* 0x001f280000300800 */
[----:B-1----:R-:W4:Y:S01]  /*9c680*/  LDL.LU R3, [R1+0x37cc] ;  /* 0x0037cc0001037983 */ /* 0x002f220000300800 */
        /* <DEDUP_REMOVED lines=15> */
[--C-:B---3--:R-:W-:Y:S01]  /*9c780*/  IMAD.X R29, R29, 0x1, R0.reuse, P6 ;  /* 0x000000011d1d7824 */ /* 0x108fe200030e0600 */
[-C--:B----4-:R-:W-:Y:S01]  /*9c790*/  IADD3 R5, P6, PT, R5, R28.reuse, RZ ;  /* 0x0000001c05057210 */ /* 0x090fe20007fde0ff */
[--C-:B------:R-:W-:Y:S01]  /*9c7a0*/  IMAD.X R6, R6, 0x1, R0.reuse, P5 ;  /* 0x0000000106067824 */ /* 0x100fe200028e0600 */
[-C--:B------:R-:W-:Y:S01]  /*9c7b0*/  IADD3 R7, P5, PT, R7, R28.reuse, RZ ;  /* 0x0000001c07077210 */ /* 0x080fe20007fbe0ff */
[--C-:B------:R-:W-:Y:S01]  /*9c7c0*/  IMAD.X R8, R8, 0x1, R0.reuse, P4 ;  /* 0x0000000108087824 */ /* 0x100fe200020e0600 */
[----:B------:R-:W-:Y:S01]  /*9c7d0*/  IADD3 R9, P4, PT, R9, R28, RZ ;  /* 0x0000001c09097210 */ /* 0x000fe20007f9e0ff */
[----:B------:R-:W-:-:S02]  /*9c7e0*/  IMAD.X R10, R10, 0x1, R0, P3 ;  /* 0x000000010a0a7824 */ /* 0x000fc400018e0600 */
[--C-:B------:R-:W-:Y:S02]  /*9c7f0*/  IMAD.X R25, R25, 0x1, R0.reuse, P2 ;  /* 0x0000000119197824 */ /* 0x100fe400010e0600 */
[--C-:B------:R-:W-:Y:S02]  /*9c800*/  IMAD.X R3, R3, 0x1, R0.reuse, P1 ;  /* 0x0000000103037824 */ /* 0x100fe400008e0600 */
        /* <DEDUP_REMOVED lines=12> */
[----:B------:R-:W-:Y:S04]  /*9c8d0*/  STL [R1+0x37c8], R14 ;  /* 0x0037c80e01007387 */ /* 0x000fe80000100800 */
[----:B------:R-:W-:Y:S04]  /*9c8e0*/  STL [R1+0x378c], R15 ;  /* 0x00378c0f01007387 */ /* 0x000fe80000100800 */
[----:B------:R-:W-:Y:S04]  /*9c8f0*/  STL [R1+0x37d0], R16 ;  /* 0x0037d01001007387 */ /* 0x000fe80000100800 */
[----:B------:R-:W-:Y:S04]  /*9c900*/  STL [R1+0x3794], R17 ;  /* 0x0037941101007387 */ /* 0x000fe80000100800 */
[----:B------:R-:W-:Y:S04]  /*9c910*/  STL [R1+0x37d8], R18 ;  /* 0x0037d81201007387 */ /* 0x000fe80000100800 */
[----:B------:R0:W-:Y:S02]  /*9c920*/  STL [R1+0x37a4], R29 ;  /* 0x0037a41d01007387 */ /* 0x0001e40000100800 */
[----:B0-----:R-:W0:Y:S01]  /*9c930*/  LDC R29, c[0x0][0x3ac] ;  /* 0x0000eb00ff1d7b82 */ /* 0x001e220000000800 */
[----:B------:R-:W-:Y:S01]  /*9c940*/  IMAD.X R19, R19, 0x1, R0, P0 ;  /* 0x0000000113137824 */ /* 0x000fe200000e0600 */
[----:B------:R-:W-:-:S04]  /*9c950*/  IADD3 R4, P0, PT, R4, R28, RZ ;  /* 0x0000001c04047210 */ /* 0x000fc80007f1e0ff */
[----:B------:R-:W-:Y:S04]  /*9c960*/  STL [R1+0x379c], R19 ;  /* 0x00379c1301007387 */ /* 0x000fe80000100800 */
[----:B------:R-:W-:Y:S04]  /*9c970*/  STL [R1+0x37e0], R4 ;  /* 0x0037e00401007387 */ /* 0x000fe80000100800 */
[----:B------:R-:W-:Y:S04]  /*9c980*/  STL [R1+0x37e8], R5 ;  /* 0x0037e80501007387 */ /* 0x000fe80000100800 */
[----:B------:R-:W-:Y:S04]  /*9c990*/  STL [R1+0x37ac], R6 ;  /* 0x0037ac0601007387 */ /* 0x000fe80000100800 */
[----:B------:R-:W-:Y:S04]  /*9c9a0*/  STL [R1+0x37f0], R7 ;  /* 0x0037f00701007387 */ /* 0x000fe80000100800 */
[----:B------:R-:W-:Y:S04]  /*9c9b0*/  STL [R1+0x37b4], R8 ;  /* 0x0037b40801007387 */ /* 0x000fe80000100800 */
[----:B------:R-:W-:Y:S01]  /*9c9c0*/  STL [R1+0x37f8], R9 ;  /* 0x0037f80901007387 */ /* 0x000fe20000100800 */
[----:B0-----:R-:W-:-:S04]  /*9c9d0*/  IMAD.SHL.U32 R29, R29, 0x80, RZ ;  /* 0x000000801d1d7824 */ /* 0x001fc800078e00ff */
[----:B------:R-:W-:Y:S01]  /*9c9e0*/  IMAD.SHL.U32 R29, R29, 0x2, RZ ;  /* 0x000000021d1d7824 */ /* 0x000fe200078e00ff */
[----:B------:R-:W-:Y:S04]  /*9c9f0*/  STL [R1+0x37bc], R10 ;  /* 0x0037bc0a01007387 */ /* 0x000fe80000100800 */
[----:B------:R-:W-:-:S05]  /*9ca00*/  IADD3 R11, P3, PT, R11, R29, RZ ;  /* 0x0000001d0b0b7210 */ /* 0x000fca0007f7e0ff */
[----:B------:R-:W-:Y:S04]  /*9ca10*/  STL [R1+0x3800], R11 ;  /* 0x0038000b01007387 */ /* 0x000fe80000100800 */
[----:B------:R0:W-:Y:S04]  /*9ca20*/  STL [R1+0x37cc], R3 ;  /* 0x0037cc0301007387 */ /* 0x0001e80000100800 */
[----:B------:R-:W-:Y:S04]  /*9ca30*/  STL [R1+0x37c4], R25 ;  /* 0x0037c41901007387 */ /* 0x000fe80000100800 */
[----:B0-----:R-:W3:Y:S01]  /*9ca40*/  LDL.LU R3, [R1+0x3820] ;  /* 0x0038200001037983 */ /* 0x001ee20000300800 */
[----:B------:R-:W-:-:S05]  /*9ca50*/  IADD3 R24, P2, PT, R24, R29, RZ ;  /* 0x0000001d18187210 */ /* 0x000fca0007f5e0ff */
[----:B------:R-:W-:Y:S04]  /*9ca60*/  STL [R1+0x3808], R24 ;  /* 0x0038081801007387 */ /* 0x000fe80000100800 */
[----:B---3--:R0:W-:Y:S04]  /*9ca70*/  STL [R1+0x3cb8], R3 ;  /* 0x003cb80301007387 */ /* 0x0081e80000100800 */
[----:B0-----:R-:W3:Y:S04]  /*9ca80*/  LDL.LU R3, [R1+0x37dc] ;  /* 0x0037dc0001037983 */ /* 0x001ee80000300800 */
[----:B---3--:R0:W-:Y:S04]  /*9ca90*/  STL [R1+0x3cbc], R3 ;  /* 0x003cbc0301007387 */ /* 0x0081e80000100800 */
[----:B0-----:R-:W3:Y:S01]  /*9caa0*/  LDL.LU R3, [R1+0x3818] ;  /* 0x0038180001037983 */ /* 0x001ee20000300800 */
[----:B--2---:R-:W-:-:S03]  /*9cab0*/  IADD3 R2, P1, PT, R2, R29, RZ ;  /* 0x0000001d02027210 */ /* 0x004fc60007f3e0ff */
[----:B---3--:R0:W-:Y:S04]  /*9cac0*/  STL [R1+0x3cc0], R3 ;  /* 0x003cc00301007387 */ /* 0x0081e80000100800 */
[----:B0-----:R-:W2:Y:S04]  /*9cad0*/  LDL.LU R3, [R1+0x37d4] ;  /* 0x0037d40001037983 */ /* 0x001ea80000300800 */
[----:B------:R-:W3:Y:S04]  /*9cae0*/  LDL.LU R28, [R1+0x37e4] ;  /* 0x0037e400011c7983 */ /* 0x000ee80000300800 */
[----:B------:R-:W4:Y:S04]  /*9caf0*/  LDL.LU R20, [R1+0x3828] ;  /* 0x0038280001147983 */ /* 0x000f280000300800 */
[----:B------:R-:W3:Y:S04]  /*9cb00*/  LDL.LU R21, [R1+0x37ec] ;  /* 0x0037ec0001157983 */ /* 0x000ee80000300800 */
[----:B------:R-:W3:Y:S04]  /*9cb10*/  LDL.LU R22, [R1+0x3830] ;  /* 0x0038300001167983 */ /* 0x000ee80000300800 */
[----:B------:R-:W3:Y:S04]  /*9cb20*/  LDL.LU R23, [R1+0x37f4] ;  /* 0x0037f40001177983 */ /* 0x000ee80000300800 */
[----:B------:R-:W3:Y:S04]  /*9cb30*/  LDL.LU R26, [R1+0x3838] ;  /* 0x00383800011a7983 */ /* 0x000ee80000300800 */
[----:B------:R0:W-:Y:S04]  /*9cb40*/  STL [R1+0x3810], R2 ;  /* 0x0038100201007387 */ /* 0x0001e80000100800 */
        /* <DEDUP_REMOVED lines=19> */
[----:B0-----:R-:W3:Y:S01]  /*9cc80*/  LDL.LU R2, [R1+0x3888] ;  /* 0x0038880001027983 */ /* 0x001ee20000300800 */
[----:B--2---:R-:W-:-:S05]  /*9cc90*/  IMAD.X R3, R3, 0x1, R0, P0 ;  /* 0x0000000103037824 */ /* 0x004fca00000e0600 */
[----:B------:R0:W-:Y:S04]  /*9cca0*/  STL [R1+0x37d4], R3 ;  /* 0x0037d40301007387 */ /* 0x0001e80000100800 */
[----:B0-----:R-:W2:Y:S02]  /*9ccb0*/  LDL.LU R3, [R1+0x3cc0] ;  /* 0x003cc00001037983 */ /* 0x001ea40000300800 */
[----:B--2---:R-:W-:-:S05]  /*9ccc0*/  IADD3 R3, P0, PT, R3, R29, RZ ;  /* 0x0000001d03037210 */ /* 0x004fca0007f1e0ff */
[----:B------:R0:W-:Y:S04]  /*9ccd0*/  STL [R1+0x3818], R3 ;  /* 0x0038180301007387 */ /* 0x0001e80000100800 */
[----:B0-----:R-:W2:Y:S02]  /*9cce0*/  LDL.LU R3, [R1+0x3cbc] ;  /* 0x003cbc0001037983 */ /* 0x001ea40000300800 */
[----:B--2---:R-:W-:-:S05]  /*9ccf0*/  IMAD.X R3, R3, 0x1, R0, P6 ;  /* 0x0000000103037824 */ /* 0x004fca00030e0600 */
[----:B------:R0:W-:Y:S04]  /*9cd00*/  STL [R1+0x37dc], R3 ;  /* 0x0037dc0301007387 */ /* 0x0001e80000100800 */
[----:B0-----:R-:W2:Y:S02]  /*9cd10*/  LDL.LU R3, [R1+0x3cb8] ;  /* 0x003cb80001037983 */ /* 0x001ea40000300800 */
[----:B--2---:R-:W-:-:S05]  /*9cd20*/  IADD3 R3, P6, PT, R3, R29, RZ ;  /* 0x0000001d03037210 */ /* 0x004fca0007fde0ff */
[----:B------:R0:W-:Y:S04]  /*9cd30*/  STL [R1+0x3820], R3 ;  /* 0x0038200301007387 */ /* 0x0001e80000100800 */
[----:B0-----:R-:W2:Y:S01]  /*9cd40*/  LDL.LU R3, [R1+0x3cb4] ;  /* 0x003cb40001037983 */ /* 0x001ea20000300800 */
[--C-:B---3--:R-:W-:Y:S01]  /*9cd50*/  IMAD.X R28, R28, 0x1, R0.reuse, P5 ;  /* 0x000000011c1c7824 */ /* 0x108fe200028e0600 */
[-C--:B----4-:R-:W-:Y:S01]  /*9cd60*/  IADD3 R20, P5, PT, R20, R29.reuse, RZ ;  /* 0x0000001d14147210 */ /* 0x090fe20007fbe0ff */
[----:B------:R-:W-:Y:S01]  /*9cd70*/  IMAD.X R21, R21, 0x1, R0, P4 ;  /* 0x0000000115157824 */ /* 0x000fe200020e0600 */
[-C--:B------:R-:W-:Y:S01]  /*9cd80*/  IADD3 R22, P4, PT, R22, R29.reuse, RZ ;  /* 0x0000001d16167210 */ /* 0x080fe20007f9e0ff */
[----:B------:R-:W-:Y:S04]  /*9cd90*/  STL [R1+0x3c50], R0 ;  /* 0x003c500001007387 */ /* 0x000fe80000100800 */
[----:B------:R-:W-:Y:S04]  /*9cda0*/  STL [R1+0x37e4], R28 ;  /* 0x0037e41c01007387 */ /* 0x000fe80000100800 */
[----:B------:R-:W-:Y:S04]  /*9cdb0*/  STL [R1+0x3828], R20 ;  /* 0x0038281401007387 */ /* 0x000fe80000100800 */
[----:B------:R-:W-:Y:S04]  /*9cdc0*/  STL [R1+0x37ec], R21 ;  /* 0x0037ec1501007387 */ /* 0x000fe80000100800 */
[----:B------:R-:W-:Y:S01]  /*9cdd0*/  STL [R1+0x3830], R22 ;  /* 0x0038301601007387 */ /* 0x000fe20000100800 */
[--C-:B--2---:R-:W-:Y:S01]  /*9cde0*/  IMAD.X R23, R23, 0x1, R3.reuse, P3 ;  /* 0x0000000117177824 */ /* 0x104fe200018e0603 */
[-C--:B------:R-:W-:Y:S01]  /*9cdf0*/  IADD3 R26, P3, PT, R26, R29.reuse, RZ ;  /* 0x0000001d1a1a7210 */ /* 0x080fe20007f7e0ff */
[--C-:B------:R-:W-:Y:S01]  /*9ce00*/  IMAD.X R27, R27, 0x1, R3.reuse, P2 ;  /* 0x000000011b1b7824 */ /* 0x100fe200010e0603 */
[-C--:B------:R-:W-:Y:S01]  /*9ce10*/  IADD3 R12, P2, PT, R12, R29.reuse, RZ ;  /* 0x0000001d0c0c7210 */ /* 0x080fe20007f5e0ff */
[----:B------:R-:W-:Y:S01]  /*9ce20*/  IMAD.X R13, R13, 0x1, R3, P1 ;  /* 0x000000010d0d7824 */ /* 0x000fe200008e0603 */
[----:B------:R-:W-:Y:S01]  /*9ce30*/  STL [R1+0x37f4], R23 ;  /* 0x0037f41701007387 */ /* 0x000fe20000100800 */
[----:B------:R-:W-:-:S03]  /*9ce40*/  IADD3 R14, P1, PT, R14, R29, RZ ;  /* 0x0000001d0e0e7210 */ /* 0x000fc60007f3e0ff */
[----:B------:R-:W-:Y:S01]  /*9ce50*/  STL [R1+0x3838], R26 ;  /* 0x0038381a01007387 */ /* 0x000fe20000100800 */
[----:B------:R-:W-:-:S03]  /*9ce60*/  IMAD.X R15, R15, 0x1, R3, P0 ;  /* 0x000000010f0f7824 */ /* 0x000fc600000e0603 */
        /* <DEDUP_REMOVED lines=24> */
[----:B------:R-:W-:Y:S04]  /*9cff0*/  STL [R1+0x382c], R7 ;  /* 0x00382c0701007387 */ /* 0x000fe80000100800 */
[----:B------:R-:W-:Y:S01]  /*9d000*/  STL [R1+0x3870], R8 ;  /* 0x0038700801007387 */ /* 0x000fe20000100800 */
[----:B------:R-:W-:-:S03]  /*9d010*/  IADD3 R25, P1, PT, R25, R29, RZ ;  /* 0x0000001d19197210 */ /* 0x000fc60007f3e0ff */
[----:B------:R-:W-:Y:S01]  /*9d020*/  STL [R1+0x3834], R9 ;  /* 0x0038340901007387 */ /* 0x000fe20000100800 */
[----:B------:R-:W-:-:S03]  /*9d030*/  IMAD.X R24, R24, 0x1, R3, P0 ;  /* 0x0000000118187824 */ /* 0x000fc600000e0603 */
[----:B------:R-:W-:Y:S04]  /*9d040*/  STL [R1+0x3878], R10 ;  /* 0x0038780a01007387 */ /* 0x000fe80000100800 */
[----:B------:R-:W-:Y:S04]  /*9d050*/  STL [R1+0x383c], R11 ;  /* 0x00383c0b01007387 */ /* 0x000fe80000100800 */
[----:B------:R0:W-:Y:S01]  /*9d060*/  STL [R1+0x3cb0], R29 ;  /* 0x003cb01d01007387 */ /* 0x0001e20000100800 */
[----:B------:R-:W-:-:S03]  /*9d070*/  IADD3 R2, P0, PT, R2, R29, RZ ;  /* 0x0000001d02027210 */ /* 0x000fc60007f1e0ff */
[----:B------:R-:W-:Y:S04]  /*9d080*/  STL [R1+0x3880], R25 ;  /* 0x0038801901007387 */ /* 0x000fe80000100800 */
[----:B0-----:R-:W2:Y:S04]  /*9d090*/  LDL.LU R29, [R1+0x384c] ;  /* 0x00384c00011d7983 */ /* 0x001ea80000300800 */
[----:B------:R-:W-:Y:S04]  /*9d0a0*/  STL [R1+0x3844], R24 ;  /* 0x0038441801007387 */ /* 0x000fe80000100800 */
[----:B------:R-:W3:Y:S04]  /*9d0b0*/  LDL.LU R0, [R1+0x385c] ;  /* 0x00385c0001007983 */ /* 0x000ee80000300800 */
[----:B------:R-:W-:Y:S04]  /*9d0c0*/  STL [R1+0x3888], R2 ;  /* 0x0038880201007387 */ /* 0x000fe80000100800 */
[----:B---3--:R0:W-:Y:S04]  /*9d0d0*/  STL [R1+0x3ca4], R0 ;  /* 0x003ca40001007387 */ /* 0x0081e80000100800 */
[----:B0-----:R-:W3:Y:S04]  /*9d0e0*/  LDL.LU R0, [R1+0x3898] ;  /* 0x0038980001007983 */ /* 0x001ee80000300800 */
[----:B---3--:R0:W-:Y:S04]  /*9d0f0*/  STL [R1+0x3ca8], R0 ;  /* 0x003ca80001007387 */ /* 0x0081e80000100800 */
[----:B0-----:R-:W3:Y:S01]  /*9d100*/  LDL.LU R0, [R1+0x3854] ;  /* 0x0038540001007983 */ /* 0x001ee20000300800 */
[----:B--2---:R-:W-:-:S03]  /*9d110*/  IMAD.X R29, R29, 0x1, R3, P6 ;  /* 0x000000011d1d7824 */ /* 0x004fc600030e0603 */
[----:B---3--:R0:W-:Y:S04]  /*9d120*/  STL [R1+0x3cac], R0 ;  /* 0x003cac0001007387 */ /* 0x0081e80000100800 */
[----:B0-----:R-:W2:Y:S04]  /*9d130*/  LDL.LU R0, [R1+0x3890] ;  /* 0x0038900001007983 */ /* 0x001ea80000300800 */
[----:B------:R-:W3:Y:S04]  /*9d140*/  LDL.LU R28, [R1+0x38a0] ;  /* 0x0038a000011c7983 */ /* 0x000ee80000300800 */
        /* <DEDUP_REMOVED lines=36> */
[--C-:B----4-:R-:W-:Y:S01]  /*9d390*/  IMAD.X R20, R20, 0x1, R3.reuse, P3 ;  /* 0x0000000114147824 */ /* 0x110fe200018e0603 */
[-C--:B------:R-:W-:Y:S01]  /*9d3a0*/  IADD3 R21, P3, PT, R21, R29.reuse, RZ ;  /* 0x0000001d15157210 */ /* 0x080fe20007f7e0ff */
[--C-:B------:R-:W-:Y:S01]  /*9d3b0*/  IMAD.X R22, R22, 0x1, R3.reuse, P2 ;  /* 0x0000000116167824 */ /* 0x100fe200010e0603 */
        /* <DEDUP_REMOVED lines=18> */
[----:B------:R-:W-:Y:S01]  /*9d4e0*/  IADD3 R24, P6, PT, R24, R29, RZ ;  /* 0x0000001d18187210 */ /* 0x000fe20007fde0ff */
[----:B------:R-:W-:-:S02]  /*9d4f0*/  IMAD.X R2, R2, 0x1, R3, P5 ;  /* 0x0000000102027824 */ /* 0x000fc400028e0603 */
[----:B--2---:R-:W-:Y:S01]  /*9d500*/  IMAD.X R0, R0, 0x1, R3, P4 ;  /* 0x0000000100007824 */ /* 0x004fe200020e0603 */
[----:B---3--:R-:W-:-:S04]  /*9d510*/  IADD3 R28, P4, PT, R28, R29, RZ ;  /* 0x0000001d1c1c7210 */ /* 0x008fc80007f9e0ff */
        /* <DEDUP_REMOVED lines=10> */
[----:B------:R-:W-:-:S03]  /*9d5c0*/  IMAD.X R18, R18, 0x1, R3, P4 ;  /* 0x0000000112127824 */ /* 0x000fc600020e0603 */
[----:B------:R-:W-:Y:S01]  /*9d5d0*/  STL [R1+0x3884], R14 ;  /* 0x0038840e01007387 */ /* 0x000fe20000100800 */
[----:B------:R-:W-:-:S03]  /*9d5e0*/  IADD3 R19, P4, PT, R19, R29, RZ ;  /* 0x0000001d13137210 */ /* 0x000fc60007f9e0ff */
        /* <DEDUP_REMOVED lines=62> */
[----:B0-----:R-:W2:Y:S01]  /*9d9d0*/  LDL.LU R0, [R1+0x3c94] ;  /* 0x003c940001007983 */ /* 0x001ea20000300800 */
[--C-:B---3--:R-:W-:Y:S01]  /*9d9e0*/  IMAD.X R28, R28, 0x1, R3.reuse, P2 ;  /* 0x000000011c1c7824 */ /* 0x108fe200010e0603 */
[-C--:B----4-:R-:W-:Y:S01]  /*9d9f0*/  IADD3 R20, P2, PT, R20, R29.reuse, RZ ;  /* 0x0000001d14147210 */ /* 0x090fe20007f5e0ff */
        /* <DEDUP_REMOVED lines=20> */
[----:B------:R-:W-:Y:S01]  /*9db40*/  IMAD.X R24, R24, 0x1, R3, P4 ;  /* 0x0000000118187824 */ /* 0x000fe200020e0603 */
[----:B------:R-:W-:-:S02]  /*9db50*/  IADD3 R2, P4, PT, R2, R29, RZ ;  /* 0x0000001d02027210 */ /* 0x000fc40007f9e0ff */
[----:B--2---:R-:W-:-:S05]  /*9db60*/  IADD3 R0, P3, PT, R0, R29, RZ ;  /* 0x0000001d00007210 */ /* 0x004fca0007f7e0ff */
        /* <DEDUP_REMOVED lines=398> */
[--C-:B------:R-:W-:Y:S02]  /*9f450*/  IMAD.X R21, R21, 0x1, R3.reuse, P6 ;  /* 0x0000000115157824 */ /* 0x100fe400030e0603 */
[--C-:B------:R-:W-:Y:S02]  /*9f460*/  IMAD.X R22, R22, 0x1, R3.reuse, P5 ;  /* 0x0000000116167824 */ /* 0x100fe400028e0603 */
[--C-:B------:R-:W-:Y:S02]  /*9f470*/  IMAD.X R27, R27, 0x1, R3.reuse, P2 ;  /* 0x000000011b1b7824 */ /* 0x100fe400010e0603 */
[----:B------:R-:W-:Y:S01]  /*9f480*/  IMAD.X R26, R26, 0x1, R3, P3 ;  /* 0x000000011a1a7824 */ /* 0x000fe200018e0603 */
[----:B--2---:R-:W-:-:S05]  /*9f490*/  IADD3 R0, P4, PT, R0, R29, RZ ;  /* 0x0000001d00007210 */ /* 0x004fca0007f9e0ff */
        /* <DEDUP_REMOVED lines=12> */
[----:B------:R0:W-:Y:S01]  /*9f560*/  STL [R1+0x3b20], R16 ;  /* 0x003b201001007387 */ /* 0x0001e20000100800 */
[----:B------:R-:W-:-:S03]  /*9f570*/  IMAD.X R7, R7, 0x1, R3, P4 ;  /* 0x0000000107077824 */ /* 0x000fc600020e0603 */
[----:B0-----:R-:W2:Y:S04]  /*9f580*/  LDL.LU R16, [R1+0x3c38] ;  /* 0x003c380001107983 */ /* 0x001ea80000300800 */
[----:B------:R0:W-:Y:S01]  /*9f590*/  STL [R1+0x3ae4], R17 ;  /* 0x003ae41101007387 */ /* 0x0001e20000100800 */
[----:B------:R-:W-:-:S03]  /*9f5a0*/  IADD3 R8, P4, PT, R8, R29, RZ ;  /* 0x0000001d08087210 */ /* 0x000fc60007f9e0ff */
[----:B0-----:R-:W2:Y:S04]  /*9f5b0*/  LDL.LU R17, [R1+0x3c34] ;  /* 0x003c340001117983 */ /* 0x001ea80000300800 */
[----:B------:R0:W-:Y:S04]  /*9f5c0*/  STL [R1+0x3b28], R18 ;  /* 0x003b281201007387 */ /* 0x0001e80000100800 */
[----:B0-----:R-:W3:Y:S04]  /*9f5d0*/  LDL.LU R18, [R1+0x3c30] ;  /* 0x003c300001127983 */ /* 0x001ee80000300800 */
        /* <DEDUP_REMOVED lines=22> */
[----:B------:R-:W3:Y:S04]  /*9f740*/  LDL.LU R29, [R1+0x3c00] ;  /* 0x003c0000011d7983 */ /* 0x000ee80000300800 */
[----:B------:R0:W-:Y:S04]  /*9f750*/  STL [R1+0x3b58], R28 ;  /* 0x003b581c01007387 */ /* 0x0001e80000100800 */
[----:B------:R1:W-:Y:S01]  /*9f760*/  STL [R1+0x3b1c], R2 ;  /* 0x003b1c0201007387 */ /* 0x0003e20000100800 */
[----:B------:R-:W-:Y:S01]  /*9f770*/  IMAD.X R23, R23, 0x1, R3, P4 ;  /* 0x0000000117177824 */ /* 0x000fe200020e0603 */
[----:B0-----:R-:W0:Y:S01]  /*9f780*/  LDC R28, c[0x0][0x3a8] ;  /* 0x0000ea00ff1c7b82 */ /* 0x001e220000000800 */
[----:B-1----:R-:W1:Y:S01]  /*9f790*/  S2R R2, SR_TID.X ;  /* 0x0000000000027919 */ /* 0x002e620000002100 */
[----:B------:R-:W-:Y:S04]  /*9f7a0*/  STL [R1+0x3b24], R21 ;  /* 0x003b241501007387 */ /* 0x000fe80000100800 */
[----:B------:R-:W-:Y:S04]  /*9f7b0*/  STL [R1+0x3b2c], R22 ;  /* 0x003b2c1601007387 */ /* 0x000fe80000100800 */
[----:B------:R0:W-:Y:S04]  /*9f7c0*/  STL [R1+0x3b44], R27 ;  /* 0x003b441b01007387 */ /* 0x0001e80000100800 */
[----:B------:R0:W-:Y:S04]  /*9f7d0*/  STL [R1+0x3b34], R23 ;  /* 0x003b341701007387 */ /* 0x0001e80000100800 */
[----:B------:R0:W-:Y:S02]  /*9f7e0*/  STL [R1+0x3b3c], R26 ;  /* 0x003b3c1a01007387 */ /* 0x0001e40000100800 */
[----:B0-----:R-:W-:-:S04]  /*9f7f0*/  IMAD.SHL.U32 R28, R28, 0x80, RZ ;  /* 0x000000801c1c7824 */ /* 0x001fc800078e00ff */
[----:B------:R-:W-:Y:S01]  /*9f800*/  IMAD.SHL.U32 R28, R28, 0x2, RZ ;  /* 0x000000021c1c7824 */ /* 0x000fe200078e00ff */
[----:B-1----:R-:W-:-:S05]  /*9f810*/  LOP3.LUT R2, R2, 0x3f, RZ, 0xc0, !PT ;  /* 0x0000003f02027812 */ /* 0x002fca00078ec0ff */
[----:B------:R-:W-:Y:S01]  /*9f820*/  IMAD.SHL.U32 R2, R2, 0x2, RZ ;  /* 0x0000000202027824 */ /* 0x000fe200078e00ff */
[----:B------:R-:W3:Y:S05]  /*9f830*/  LDL.LU R27, [R1+0x1814] ;  /* 0x00181400011b7983 */ /* 0x000eea0000300800 */
[----:B------:R-:W3:Y:S04]  /*9f840*/  LDL.LU R2, [R1+0x3b80] ;  /* 0x003b800001027983 */ /* 0x000ee80000300800 */
[----:B------:R-:W3:Y:S04]  /*9f850*/  LDL.LU R28, [R1+0x3b88] ;  /* 0x003b8800011c7983 */ /* 0x000ee80000300800 */
[----:B------:R-:W3:Y:S04]  /*9f860*/  LDL.LU R21, [R1+0x3b90] ;  /* 0x003b900001157983 */ /* 0x000ee80000300800 */
[----:B------:R-:W3:Y:S04]  /*9f870*/  LDL.LU R22, [R1+0x3b54] ;  /* 0x003b540001167983 */ /* 0x000ee80000300800 */
[----:B------:R-:W3:Y:S04]  /*9f880*/  LDL.LU R23, [R1+0x3b98] ;  /* 0x003b980001177983 */ /* 0x000ee80000300800 */
[----:B------:R-:W3:Y:S04]  /*9f890*/  LDL.LU R26, [R1+0x3b5c] ;  /* 0x003b5c00011a7983 */ /* 0x000ee80000300800 */
[----:B--2---:R0:W-:Y:S04]  /*9f8a0*/  STL [R1+0x3c20], R17 ;  /* 0x003c201101007387 */ /* 0x0041e80000100800 */
[----:B0-----:R-:W2:Y:S04]  /*9f8b0*/  LDL.LU R17, [R1+0x3b78] ;  /* 0x003b780001117983 */ /* 0x001ea80000300800 */
[----:B------:R0:W-:Y:S04]  /*9f8c0*/  STL [R1+0x3c1c], R13 ;  /* 0x003c1c0d01007387 */ /* 0x0001e80000100800 */
[----:B0-----:R-:W2:Y:S04]  /*9f8d0*/  LDL.LU R13, [R1+0x3b70] ;  /* 0x003b7000010d7983 */ /* 0x001ea80000300800 */
[----:B------:R0:W-:Y:S04]  /*9f8e0*/  STL [R1+0x3c18], R16 ;  /* 0x003c181001007387 */ /* 0x0001e80000100800 */
[----:B0-----:R-:W2:Y:S04]  /*9f8f0*/  LDL.LU R16, [R1+0x3b68] ;  /* 0x003b680001107983 */ /* 0x001ea80000300800 */
[----:B----4-:R0:W-:Y:S04]  /*9f900*/  STL [R1+0x3c14], R12 ;  /* 0x003c140c01007387 */ /* 0x0101e80000100800 */
[----:B0-----:R-:W4:Y:S04]  /*9f910*/  LDL.LU R12, [R1+0x3b60] ;  /* 0x003b6000010c7983 */ /* 0x001f280000300800 */
[----:B---3--:R0:W-:Y:S04]  /*9f920*/  STL [R1+0x3c10], R29 ;  /* 0x003c101d01007387 */ /* 0x0081e80000100800 */
[----:B0-----:R-:W3:Y:S04]  /*9f930*/  LDL.LU R29, [R1+0x3b4c] ;  /* 0x003b4c00011d7983 */ /* 0x001ee80000300800 */
[----:B------:R0:W-:Y:S04]  /*9f940*/  STL [R1+0x3c0c], R25 ;  /* 0x003c0c1901007387 */ /* 0x0001e80000100800 */
[----:B------:R1:W-:Y:S04]  /*9f950*/  STL [R1+0x3c08], R24 ;  /* 0x003c081801007387 */ /* 0x0003e80000100800 */
[----:B------:R-:W-:Y:S01]  /*9f960*/  STL [R1+0x3c04], R20 ;  /* 0x003c041401007387 */ /* 0x000fe20000100800 */
[----:B0-----:R-:W-:-:S03]  /*9f970*/  IMAD.MOV.U32 R25, RZ, RZ, R7 ;  /* 0x000000ffff197224 */ /* 0x001fc600078e0007 */
[----:B------:R-:W-:Y:S01]  /*9f980*/  STL [R1+0x3c00], R0 ;  /* 0x003c000001007387 */ /* 0x000fe20000100800 */
[----:B------:R-:W-:Y:S02]  /*9f990*/  IMAD.MOV.U32 R7, RZ, RZ, R5 ;  /* 0x000000ffff077224 */ /* 0x000fe400078e0005 */
[----:B-1----:R-:W-:Y:S02]  /*9f9a0*/  IMAD.MOV.U32 R24, RZ, RZ, R11 ;  /* 0x000000ffff187224 */ /* 0x002fe400078e000b */
[----:B------:R-:W-:Y:S02]  /*9f9b0*/  IMAD.MOV.U32 R11, RZ, RZ, R6 ;  /* 0x000000ffff0b7224 */ /* 0x000fe400078e0006 */
[----:B------:R-:W-:Y:S02]  /*9f9c0*/  IMAD.MOV.U32 R6, RZ, RZ, R9 ;  /* 0x000000ffff067224 */ /* 0x000fe400078e0009 */
[----:B------:R-:W-:Y:S02]  /*9f9d0*/  IMAD.MOV.U32 R9, RZ, RZ, R15 ;  /* 0x000000ffff097224 */ /* 0x000fe400078e000f */
[----:B------:R-:W-:-:S02]  /*9f9e0*/  VIADD R27, R27, 0x1 ;  /* 0x000000011b1b7836 */ /* 0x000fc40000000000 */
[----:B---3--:R-:W-:-:S05]  /*9f9f0*/  IMAD.X R29, R29, 0x1, R3, P1 ;  /* 0x000000011d1d7824 */ /* 0x008fca00008e0603 */
[----:B------:R0:W-:Y:S04]  /*9fa00*/  STL [R1+0x3b4c], R29 ;  /* 0x003b4c1d01007387 */ /* 0x0001e80000100800 */
[----:B------:R-:W-:Y:S04]  /*9fa10*/  STL.64 [R1+0xd58], R24 ;  /* 0x000d581801007387 */ /* 0x000fe80000100a00 */
[----:B------:R-:W-:Y:S01]  /*9fa20*/  STL [R1+0x1814], R27 ;  /* 0x0018141b01007387 */ /* 0x000fe20000100800 */
[----:B0-----:R-:W0:Y:S03]  /*9fa30*/  LDC R29, c[0x0][0x3ac] ;  /* 0x0000eb00ff1d7b82 */ /* 0x001e260000000800 */
[----:B------:R1:W-:Y:S04]  /*9fa40*/  STL.64 [R1+0xd50], R10 ;  /* 0x000d500a01007387 */ /* 0x0003e80000100a00 */
[----:B------:R3:W-:Y:S01]  /*9fa50*/  STL.64 [R1+0xd48], R6 ;  /* 0x000d480601007387 */ /* 0x0007e20000100a00 */
[----:B-1----:R-:W-:-:S02]  /*9fa60*/  IMAD.MOV.U32 R10, RZ, RZ, R8 ;  /* 0x000000ffff0a7224 */ /* 0x002fc400078e0008 */
[----:B------:R-:W-:Y:S02]  /*9fa70*/  IMAD.MOV.U32 R11, RZ, RZ, R4 ;  /* 0x000000ffff0b7224 */ /* 0x000fe400078e0004 */
[----:B------:R-:W-:Y:S02]  /*9fa80*/  IMAD.MOV.U32 R8, RZ, RZ, R19 ;  /* 0x000000ffff087224 */ /* 0x000fe400078e0013 */
[----:B---3--:R-:W-:Y:S01]  /*9fa90*/  IMAD.MOV.U32 R6, RZ, RZ, R18 ;  /* 0x000000ffff067224 */ /* 0x008fe200078e0012 */
[----:B------:R-:W-:Y:S01]  /*9faa0*/  STL.64 [R1+0xd40], R10 ;  /* 0x000d400a01007387 */ /* 0x000fe20000100a00 */
[----:B------:R-:W-:Y:S02]  /*9fab0*/  IMAD.MOV.U32 R7, RZ, RZ, R14 ;  /* 0x000000ffff077224 */ /* 0x000fe400078e000e */
[----:B0-----:R-:W-:Y:S01]  /*9fac0*/  IMAD.SHL.U32 R5, R29, 0x80, RZ ;  /* 0x000000801d057824 */ /* 0x001fe200078e00ff */
[----:B------:R-:W-:Y:S03]  /*9fad0*/  STL.64 [R1+0xd38], R8 ;  /* 0x000d380801007387 */ /* 0x000fe60000100a00 */
[----:B------:R-:W-:Y:S01]  /*9fae0*/  IMAD.SHL.U32 R5, R5, 0x2, RZ ;  /* 0x0000000205057824 */ /* 0x000fe200078e00ff */
[----:B------:R-:W-:Y:S04]  /*9faf0*/  STL.64 [R1+0xd30], R6 ;  /* 0x000d300601007387 */ /* 0x000fe80000100a00 */
[----:B----4-:R-:W-:-:S02]  /*9fb00*/  IADD3 R12, P6, PT, R12, R5, RZ ;  /* 0x000000050c0c7210 */ /* 0x010fc40007fde0ff */
[-C--:B--2---:R-:W-:Y:S02]  /*9fb10*/  IADD3 R16, P5, PT, R16, R5.reuse, RZ ;  /* 0x0000000510107210 */ /* 0x084fe40007fbe0ff */
[-C--:B------:R-:W-:Y:S01]  /*9fb20*/  IADD3 R13, P4, PT, R13, R5.reuse, RZ ;  /* 0x000000050d0d7210 */ /* 0x080fe20007f9e0ff */
[----:B------:R-:W-:Y:S01]  /*9fb30*/  STL [R1+0x3b60], R12 ;  /* 0x003b600c01007387 */ /* 0x000fe20000100800 */
[-C--:B------:R-:W-:Y:S01]  /*9fb40*/  IADD3 R17, P3, PT, R17, R5.reuse, RZ ;  /* 0x0000000511117210 */ /* 0x080fe20007f7e0ff */
[--C-:B------:R-:W-:Y:S01]  /*9fb50*/  IMAD.X R22, R22, 0x1, R3.reuse, P6 ;  /* 0x0000000116167824 */ /* 0x100fe200030e0603 */
[-C--:B------:R-:W-:Y:S01]  /*9fb60*/  IADD3 R2, P2, PT, R2, R5.reuse, RZ ;  /* 0x0000000502027210 */ /* 0x080fe20007f5e0ff */
[----:B------:R-:W-:Y:S01]  /*9fb70*/  STL [R1+0x3b68], R16 ;  /* 0x003b681001007387 */ /* 0x000fe20000100800 */
[-C--:B------:R-:W-:Y:S01]  /*9fb80*/  IADD3 R28, P1, PT, R28, R5.reuse, RZ ;  /* 0x000000051c1c7210 */ /* 0x080fe20007f3e0ff */
[----:B------:R-:W-:Y:S01]  /*9fb90*/  IMAD.X R26, R26, 0x1, R3, P5 ;  /* 0x000000011a1a7824 */ /* 0x000fe200028e0603 */
[-C--:B------:R-:W-:Y:S01]  /*9fba0*/  IADD3 R21, P0, PT, R21, R5.reuse, RZ ;  /* 0x0000000515157210 */ /* 0x080fe20007f1e0ff */
[----:B------:R-:W-:Y:S01]  /*9fbb0*/  STL [R1+0x3b70], R13 ;  /* 0x003b700d01007387 */ /* 0x000fe20000100800 */
[----:B------:R-:W-:-:S03]  /*9fbc0*/  IADD3 R23, P6, PT, R23, R5, RZ ;  /* 0x0000000517177210 */ /* 0x000fc60007fde0ff */
        /* <DEDUP_REMOVED lines=14> */
[----:B--2---:R-:W-:Y:S01]  /*9fcb0*/  IADD3 R3, P5, PT, R3, R5, RZ ;  /* 0x0000000503037210 */ /* 0x004fe20007fbe0ff */
[----:B------:R-:W-:-:S02]  /*9fcc0*/  IMAD.MOV.U32 R11, RZ, RZ, R27 ;  /* 0x000000ffff0b7224 */ /* 0x000fc400078e001b */
        /* <DEDUP_REMOVED lines=53> */
[----:B0-----:R-:W4:Y:S01]  /*a0020*/  LDL.LU R12, [R1+0x3c14] ;  /* 0x003c1400010c7983 */ /* 0x001f220000300800 */
[----:B------:R-:W-:-:S03]  /*a0030*/  IADD3 R0, P6, PT, R0, R5, RZ ;  /* 0x0000000500007210 */ /* 0x000fc60007fde0ff */
[----:B------:R0:W-:Y:S01]  /*a0040*/  STL [R1+0x3bc0], R29 ;  /* 0x003bc01d01007387 */ /* 0x0001e20000100800 */
[--C-:B------:R-:W-:Y:S01]  /*a0050*/  IMAD.X R28, R28, 0x1, R3.reuse, P5 ;  /* 0x000000011c1c7824 */ /* 0x100fe200028e0603 */
[-C--:B------:R-:W-:Y:S01]  /*a0060*/  IADD3 R2, P5, PT, R2, R5.reuse, RZ ;  /* 0x0000000502027210 */ /* 0x080fe20007fbe0ff */
[--C-:B------:R-:W-:Y:S01]  /*a0070*/  IMAD.X R18, R18, 0x1, R3.reuse, P4 ;  /* 0x0000000112127824 */ /* 0x100fe200020e0603 */
[----:B0-----:R0:W5:Y:S04]  /*a0080*/  LDL.LU R29, [R1+0x3c10] ;  /* 0x003c1000011d7983 */ /* 0x0011680000300800 */
[----:B------:R1:W-:Y:S01]  /*a0090*/  STL [R1+0x3b84], R25 ;  /* 0x003b841901007387 */ /* 0x0003e20000100800 */
[----:B------:R-:W-:Y:S01]  /*a00a0*/  IADD3 R14, P4, PT, R14, R5, RZ ;  /* 0x000000050e0e7210 */ /* 0x000fe20007f9e0ff */
[----:B------:R-:W-:-:S02]  /*a00b0*/  IMAD.X R19, R19, 0x1, R3, P3 ;  /* 0x0000000113137824 */ /* 0x000fc400018e0603 */
[----:B-1----:R0:W5:Y:S04]  /*a00c0*/  LDL.LU R25, [R1+0x3c0c] ;  /* 0x003c0c0001197983 */ /* 0x0021680000300800 */
[----:B------:R1:W-:Y:S01]  /*a00d0*/  STL [R1+0x3bc8], R24 ;  /* 0x003bc81801007387 */ /* 0x0003e20000100800 */
[-C--:B------:R-:W-:Y:S01]  /*a00e0*/  IADD3 R15, P3, PT, R15, R5.reuse, RZ ;  /* 0x000000050f0f7210 */ /* 0x080fe20007f7e0ff */
[--C-:B------:R-:W-:Y:S02]  /*a00f0*/  IMAD.X R8, R8, 0x1, R3.reuse, P2 ;  /* 0x0000000108087824 */ /* 0x100fe400010e0603 */
[----:B-1----:R0:W5:Y:S04]  /*a0100*/  LDL.LU R24, [R1+0x3c08] ;  /* 0x003c080001187983 */ /* 0x0021680000300800 */
[----:B------:R1:W-:Y:S01]  /*a0110*/  STL [R1+0x3b8c], R20 ;  /* 0x003b8c1401007387 */ /* 0x0003e20000100800 */
[----:B------:R-:W-:Y:S01]  /*a0120*/  IADD3 R4, P2, PT, R4, R5, RZ ;  /* 0x0000000504047210 */ /* 0x000fe20007f5e0ff */
[----:B------:R-:W-:-:S02]  /*a0130*/  IMAD.X R9, R9, 0x1, R3, P1 ;  /* 0x0000000109097824 */ /* 0x000fc400008e0603 */
[----:B-1----:R0:W5:Y:S04]  /*a0140*/  LDL.LU R20, [R1+0x3c04] ;  /* 0x003c040001147983 */ /* 0x0021680000300800 */
[----:B------:R1:W-:Y:S01]  /*a0150*/  STL [R1+0x3bd0], R0 ;  /* 0x003bd00001007387 */ /* 0x0003e20000100800 */
[----:B------:R-:W-:Y:S01]  /*a0160*/  IADD3 R10, P1, PT, R10, R5, RZ ;  /* 0x000000050a0a7210 */ /* 0x000fe20007f3e0ff */
[--C-:B------:R-:W-:Y:S02]  /*a0170*/  IMAD.X R6, R6, 0x1, R3.reuse, P0 ;  /* 0x0000000106067824 */ /* 0x100fe400000e0603 */
[----:B-1----:R0:W5:Y:S01]  /*a0180*/  LDL.LU R0, [R1+0x3c00] ;  /* 0x003c000001007983 */ /* 0x0021620000300800 */
[--C-:B------:R-:W-:Y:S01]  /*a0190*/  IMAD.X R7, R7, 0x1, R3.reuse, P6 ;  /* 0x0000000107077824 */ /* 0x100fe200030e0603 */
[----:B------:R-:W-:Y:S01]  /*a01a0*/  ISETP.NE.U32.AND P0, PT, R11, UR6, PT ;  /* 0x000000060b007c0c */ /* 0x000fe2000bf05070 */
[--C-:B------:R-:W-:Y:S01]  /*a01b0*/  IMAD.X R21, R21, 0x1, R3.reuse, P5 ;  /* 0x0000000115157824 */ /* 0x100fe200028e0603 */
[----:B------:R1:W-:Y:S01]  /*a01c0*/  STL [R1+0x3b94], R28 ;  /* 0x003b941c01007387 */ /* 0x0003e20000100800 */
[----:B------:R-:W-:-:S02]  /*a01d0*/  IMAD.X R22, R22, 0x1, R3, P4 ;  /* 0x0000000116167824 */ /* 0x000fc400020e0603 */
[--C-:B------:R-:W-:Y:S01]  /*a01e0*/  IMAD.X R23, R23, 0x1, R3.reuse, P3 ;  /* 0x0000000117177824 */ /* 0x100fe200018e0603 */
[----:B------:R0:W-:Y:S01]  /*a01f0*/  STL [R1+0x3bd8], R2 ;  /* 0x003bd80201007387 */ /* 0x0001e20000100800 */
[--C-:B------:R-:W-:Y:S02]  /*a0200*/  IMAD.X R26, R26, 0x1, R3.reuse, P2 ;  /* 0x000000011a1a7824 */ /* 0x100fe400010e0603 */
[----:B------:R-:W-:Y:S01]  /*a0210*/  IMAD.X R27, R27, 0x1, R3, P1 ;  /* 0x000000011b1b7824 */ /* 0x000fe200008e0603 */
[----:B------:R-:W-:Y:S01]  /*a0220*/  STL [R1+0x3b9c], R18 ;  /* 0x003b9c1201007387 */ /* 0x000fe20000100800 */
[----:B-1----:R-:W1:Y:S03]  /*a0230*/  LDC R28, c[0x0][0x3a8] ;  /* 0x0000ea00ff1c7b82 */ /* 0x002e660000000800 */
[----:B------:R-:W-:Y:S01]  /*a0240*/  STL [R1+0x3be0], R14 ;  /* 0x003be00e01007387 */ /* 0x000fe20000100800 */
[----:B0-----:R-:W0:Y:S03]  /*a0250*/  S2R R2, SR_TID.X ;  /* 0x0000000000027919 */ /* 0x001e260000002100 */
[----:B------:R-:W-:Y:S04]  /*a0260*/  STL [R1+0x3ba4], R19 ;  /* 0x003ba41301007387 */ /* 0x000fe80000100800 */
[----:B------:R-:W-:Y:S04]  /*a0270*/  STL [R1+0x3be8], R15 ;  /* 0x003be80f01007387 */ /* 0x000fe80000100800 */
[----:B------:R-:W-:Y:S04]  /*a0280*/  STL [R1+0x3bac], R8 ;  /* 0x003bac0801007387 */ /* 0x000fe80000100800 */
[----:B------:R-:W-:Y:S01]  /*a0290*/  STL [R1+0x3bf0], R4 ;  /* 0x003bf00401007387 */ /* 0x000fe20000100800 */
[----:B-1----:R-:W-:-:S03]  /*a02a0*/  IMAD.SHL.U32 R28, R28, 0x80, RZ ;  /* 0x000000801c1c7824 */ /* 0x002fc600078e00ff */
[----:B------:R-:W-:Y:S01]  /*a02b0*/  STL [R1+0x3bb4], R9 ;  /* 0x003bb40901007387 */ /* 0x000fe20000100800 */
[----:B------:R-:W-:-:S03]  /*a02c0*/  IMAD.SHL.U32 R28, R28, 0x2, RZ ;  /* 0x000000021c1c7824 */ /* 0x000fc600078e00ff */
[----:B------:R-:W-:Y:S04]  /*a02d0*/  STL [R1+0x3bf4], R10 ;  /* 0x003bf40a01007387 */ /* 0x000fe80000100800 */
[----:B------:R2:W-:Y:S04]  /*a02e0*/  STL [R1+0x3bbc], R6 ;  /* 0x003bbc0601007387 */ /* 0x0005e80000100800 */
[----:B------:R3:W-:Y:S01]  /*a02f0*/  STL [R1+0x3bc4], R7 ;  /* 0x003bc40701007387 */ /* 0x0007e20000100800 */
[----:B0-----:R-:W-:-:S03]  /*a0300*/  LOP3.LUT R2, R2, 0x3f, RZ, 0xc0, !PT ;  /* 0x0000003f02027812 */ /* 0x001fc600078ec0ff */
[----:B------:R0:W-:Y:S02]  /*a0310*/  STL [R1+0x3bcc], R21 ;  /* 0x003bcc1501007387 */ /* 0x0001e40000100800 */
[----:B------:R-:W-:Y:S02]  /*a0320*/  IMAD.SHL.U32 R2, R2, 0x2, RZ ;  /* 0x0000000202027824 */ /* 0x000fe400078e00ff */
[----:B------:R0:W-:Y:S04]  /*a0330*/  STL [R1+0x3bd4], R22 ;  /* 0x003bd41601007387 */ /* 0x0001e80000100800 */
[----:B------:R0:W-:Y:S04]  /*a0340*/  STL [R1+0x3bdc], R23 ;  /* 0x003bdc1701007387 */ /* 0x0001e80000100800 */
[----:B------:R0:W-:Y:S01]  /*a0350*/  STL [R1+0x3be4], R26 ;  /* 0x003be41a01007387 */ /* 0x0001e20000100800 */
[----:B--2---:R-:W-:-:S02]  /*a0360*/  IMAD.MOV.U32 R6, RZ, RZ, R17 ;  /* 0x000000ffff067224 */ /* 0x004fc400078e0011 */
[----:B---3--:R-:W-:Y:S02]  /*a0370*/  IMAD.MOV.U32 R7, RZ, RZ, R13 ;  /* 0x000000ffff077224 */ /* 0x008fe400078e000d */
[----:B----4-:R-:W-:Y:S02]  /*a0380*/  IMAD.MOV.U32 R4, RZ, RZ, R16 ;  /* 0x000000ffff047224 */ /* 0x010fe400078e0010 */
[----:B------:R-:W-:-:S05]  /*a0390*/  IMAD.MOV.U32 R5, RZ, RZ, R12 ;  /* 0x000000ffff057224 */ /* 0x000fca00078e000c */
[----:B------:R0:W-:Y:S04]  /*a03a0*/  STL.64 [R1+0xd20], R4 ;  /* 0x000d200401007387 */ /* 0x0001e80000100a00 */
[----:B------:R0:W-:Y:S04]  /*a03b0*/  STL [R1+0x3bec], R27 ;  /* 0x003bec1b01007387 */ /* 0x0001e80000100800 */
[----:B------:R0:W-:Y:S01]  /*a03c0*/  STL.64 [R1+0xd28], R6 ;  /* 0x000d280601007387 */ /* 0x0001e20000100a00 */
[----:B------:R-:W-:Y:S05]  /*a03d0*/  @P0 BRA `(.L_x_1) ;  /* 0xfffff79800180947 */ /* 0x000fea000383ffff */
[----:B0-----:R-:W2:Y:S04]  /*a03e0*/  LDL.LU R7, [R1+0x86c] ;  /* 0x00086c0001077983 */ /* 0x001ea80000300800 */
[----:B------:R-:W2:Y:S04]  /*a03f0*/  LDL.LU R27, [R1+0x7dc] ;  /* 0x0007dc00011b7983 */ /* 0x000ea80000300800 */
        /* <DEDUP_REMOVED lines=10> */
[----:B--2---:R-:W-:Y:S04]  /*a04a0*/  STL [R1+0x4034], R4 ;  /* 0x0040340401007387 */ /* 0x004fe80000100800 */
[----:B-----5:R-:W2:Y:S04]  /*a04b0*/  LDL.LU R29, [R1+0x560] ;  /* 0x00056000011d7983 */ /* 0x020ea80000300800 */
[----:B--2---:R-:W-:Y:S04]  /*a04c0*/  STL [R1+0x4038], R29 ;  /* 0x0040381d01007387 */ /* 0x004fe80000100800 */
[----:B------:R-:W2:Y:S04]  /*a04d0*/  LDL.LU R2, [R1+0x608] ;  /* 0x0006080001027983 */ /* 0x000ea80000300800 */
[----:B--2---:R-:W-:Y:S04]  /*a04e0*/  STL [R1+0x403c], R2 ;  /* 0x00403c0201007387 */ /* 0x004fe80000100800 */
[----:B------:R-:W2:Y:S04]  /*a04f0*/  LDL.LU R3, [R1+0x5d8] ;  /* 0x0005d80001037983 */ /* 0x000ea80000300800 */
[----:B--2---:R-:W-:Y:S04]  /*a0500*/  STL [R1+0x4040], R3 ;  /* 0x0040400301007387 */ /* 0x004fe80000100800 */
[----:B------:R-:W2:Y:S01]  /*a0510*/  LDL.LU R0, [R1+0x600] ;  /* 0x0006000001007983 */ /* 0x000ea20000300800 */
[----:B------:R-:W-:-:S03]  /*a0520*/  F2FP.BF16.F32.PACK_AB R27, R7, R27 ;  /* 0x0000001b071b723e */ /* 0x000fc600000010ff */
[----:B--2---:R-:W-:Y:S04]  /*a0530*/  STL [R1+0x4044], R0 ;  /* 0x0040440001007387 */ /* 0x004fe80000100800 */
[----:B------:R-:W2:Y:S04]  /*a0540*/  LDL.LU R28, [R1+0x5d0] ;  /* 0x0005d000011c7983 */ /* 0x000ea80000300800 */
[----:B--2---:R-:W-:Y:S04]  /*a0550*/  STL [R1+0x4048], R28 ;  /* 0x0040481c01007387 */ /* 0x004fe80000100800 */
[----:B------:R0:W-:Y:S04]  /*a0560*/  STL [R1+0x3c00], R27 ;  /* 0x003c001b01007387 */ /* 0x0001e80000100800 */
[----:B0-----:R-:W2:Y:S01]  /*a0570*/  LDL.LU R27, [R1+0x540] ;  /* 0x00054000011b7983 */ /* 0x001ea20000300800 */
[----:B---3--:R-:W-:-:S03]  /*a0580*/  F2FP.BF16.F32.PACK_AB R26, R20, R26 ;  /* 0x0000001a141a723e */ /* 0x008fc600000010ff */
[----:B--2---:R-:W-:Y:S04]  /*a0590*/  STL [R1+0x404c], R27 ;  /* 0x00404c1b01007387 */ /* 0x004fe80000100800 */
[----:B------:R-:W2:Y:S04]  /*a05a0*/  LDL.LU R7, [R1+0x4e4] ;  /* 0x0004e40001077983 */ /* 0x000ea80000300800 */
[----:B------:R-:W2:Y:S04]  /*a05b0*/  LDL.LU R20, [R1+0x654] ;  /* 0x0006540001147983 */ /* 0x000ea80000300800 */
[----:B------:R0:W-:Y:S04]  /*a05c0*/  STL [R1+0x3c04], R26 ;  /* 0x003c041a01007387 */ /* 0x0001e80000100800 */
[----:B0-----:R-:W3:Y:S01]  /*a05d0*/  LDL.LU R26, [R1+0x568] ;  /* 0x00056800011a7983 */ /* 0x001ee20000300800 */
[----:B----4-:R-:W-:-:S03]  /*a05e0*/  F2FP.BF16.F32.PACK_AB R25, R9, R25 ;  /* 0x000000190919723e */ /* 0x010fc600000010ff */
[----:B---3--:R-:W-:Y:S04]  /*a05f0*/  STL [R1+0x4050], R26 ;  /* 0x0040501a01007387 */ /* 0x008fe80000100800 */
[----:B------:R0:W-:Y:S04]  /*a0600*/  STL [R1+0x3c08], R25 ;  /* 0x003c081901007387 */ /* 0x0001e80000100800 */
[----:B0-----:R-:W3:Y:S01]  /*a0610*/  LDL.LU R25, [R1+0x548] ;  /* 0x0005480001197983 */ /* 0x001ee20000300800 */
[----:B------:R-:W-:-:S03]  /*a0620*/  F2FP.BF16.F32.PACK_AB R24, R5, R24 ;  /* 0x000000180518723e */ /* 0x000fc600000010ff */
[----:B---3--:R-:W-:Y:S04]  /*a0630*/  STL [R1+0x4054], R25 ;  /* 0x0040541901007387 */ /* 0x008fe80000100800 */
[----:B------:R0:W-:Y:S04]  /*a0640*/  STL [R1+0x3c0c], R24 ;  /* 0x003c0c1801007387 */ /* 0x0001e80000100800 */
[----:B0-----:R-:W3:Y:S01]  /*a0650*/  LDL.LU R24, [R1+0x6a0] ;  /* 0x0006a00001187983 */ /* 0x001ee20000300800 */
[----:B------:R-:W-:Y:S02]  /*a0660*/  F2FP.BF16.F32.PACK_AB R23, R10, R23 ;  /* 0x000000170a17723e */ /* 0x000fe400000010ff */
[----:B------:R-:W-:-:S02]  /*a0670*/  F2FP.BF16.F32.PACK_AB R22, R6, R22 ;  /* 0x000000160616723e */ /* 0x000fc400000010ff */
[----:B------:R-:W-:Y:S01]  /*a0680*/  F2FP.BF16.F32.PACK_AB R21, R11, R21 ;  /* 0x000000150b15723e */ /* 0x000fe200000010ff */
[----:B---3--:R-:W-:Y:S04]  /*a0690*/  STL [R1+0x4058], R24 ;  /* 0x0040581801007387 */ /* 0x008fe80000100800 */
[----:B------:R0:W-:Y:S04]  /*a06a0*/  STL [R1+0x3c10], R23 ;  /* 0x003c101701007387 */ /* 0x0001e80000100800 */
        /* <DEDUP_REMOVED lines=12> */
[----:B0-----:R-:W3:Y:S04]  /*a0770*/  LDL.LU R22, [R1+0x6a8] ;  /* 0x0006a80001167983 */ /* 0x001ee80000300800 */
[----:B------:R0:W-:Y:S04]  /*a0780*/  STL [R1+0x3c18], R21 ;  /* 0x003c181501007387 */ /* 0x0001e80000100800 */
[----:B0-----:R-:W3:Y:S01]  /*a0790*/  LDL.LU R21, [R1+0x688] ;  /* 0x0006880001157983 */ /* 0x001ee20000300800 */
[----:B--2---:R-:W-:-:S03]  /*a07a0*/  F2FP.BF16.F32.PACK_AB R20, R7, R20 ;  /* 0x000000140714723e */ /* 0x004fc600000010ff */
        /* <DEDUP_REMOVED lines=16> */
[----:B0-----:R-:W2:Y:S01]  /*a08b0*/  LDL.LU R20, [R1+0x510] ;  /* 0x0005100001147983 */ /* 0x001ea20000300800 */
[----:B----4-:R-:W-:-:S03]  /*a08c0*/  F2FP.BF16.F32.PACK_AB R19, R24, R19 ;  /* 0x000000131813723e */ /* 0x010fc600000010ff */
[----:B------:R-:W4:Y:S04]  /*a08d0*/  LDL.LU R24, [R1+0x4058] ;  /* 0x0040580001187983 */ /* 0x000f280000300800 */
[----:B------:R0:W-:Y:S01]  /*a08e0*/  STL [R1+0x3c20], R19 ;  /* 0x003c201301007387 */ /* 0x0001e20000100800 */
[----:B---3--:R-:W-:-:S03]  /*a08f0*/  F2FP.BF16.F32.PACK_AB R18, R25, R18 ;  /* 0x000000121912723e */ /* 0x008fc600000010ff */
[----:B0-----:R-:W3:Y:S01]  /*a0900*/  LDL.LU R19, [R1+0x550] ;  /* 0x0005500001137983 */ /* 0x001ee20000300800 */
[----:B------:R-:W-:-:S03]  /*a0910*/  F2FP.BF16.F32.PACK_AB R17, R26, R17 ;  /* 0x000000111a11723e */ /* 0x000fc600000010ff */
[----:B------:R-:W3:Y:S04]  /*a0920*/  LDL.LU R25, [R1+0x4054] ;  /* 0x0040540001197983 */ /* 0x000ee80000300800 */
[----:B------:R0:W-:Y:S01]  /*a0930*/  STL [R1+0x3c24], R18 ;  /* 0x003c241201007387 */ /* 0x0001e20000100800 */
[----:B------:R-:W-:-:S03]  /*a0940*/  F2FP.BF16.F32.PACK_AB R16, R27, R16 ;  /* 0x000000101b10723e */ /* 0x000fc600000010ff */
[----:B0-----:R-:W3:Y:S01]  /*a0950*/  LDL.LU R18, [R1+0x518] ;  /* 0x0005180001127983 */ /* 0x001ee20000300800 */
[----:B------:R-:W-:-:S03]  /*a0960*/  F2FP.BF16.F32.PACK_AB R15, R28, R15 ;  /* 0x0000000f1c0f723e */ /* 0x000fc600000010ff */
[----:B------:R-:W3:Y:S04]  /*a0970*/  LDL.LU R26, [R1+0x4050] ;  /* 0x00405000011a7983 */ /* 0x000ee80000300800 */
[----:B------:R0:W-:Y:S04]  /*a0980*/  STL [R1+0x3c28], R17 ;  /* 0x003c281101007387 */ /* 0x0001e80000100800 */
[----:B0-----:R-:W3:Y:S04]  /*a0990*/  LDL.LU R17, [R1+0x558] ;  /* 0x0005580001117983 */ /* 0x001ee80000300800 */
[----:B------:R-:W3:Y:S04]  /*a09a0*/  LDL.LU R27, [R1+0x404c] ;  /* 0x00404c00011b7983 */ /* 0x000ee80000300800 */
[----:B------:R0:W-:Y:S01]  /*a09b0*/  STL [R1+0x3c2c], R16 ;  /* 0x003c2c1001007387 */ /* 0x0001e20000100800 */
[----:B--2---:R-:W-:-:S03]  /*a09c0*/  F2FP.BF16.F32.PACK_AB R14, R0, R14 ;  /* 0x0000000e000e723e */ /* 0x004fc600000010ff */
[----:B0-----:R-:W2:Y:S04]  /*a09d0*/  LDL.LU R16, [R1+0x4e0] ;  /* 0x0004e00001107983 */ /* 0x001ea80000300800 */
[----:B------:R-:W2:Y:S01]  /*a09e0*/  LDL.LU R28, [R1+0x4048] ;  /* 0x00404800011c7983 */ /* 0x000ea20000300800 */
[----:B------:R-:W-:-:S03]  /*a09f0*/  F2FP.BF16.F32.PACK_AB R13, R3, R13 ;  /* 0x0000000d030d723e */ /* 0x000fc600000010ff */
[----:B------:R0:W-:Y:S01]  /*a0a00*/  STL [R1+0x3c30], R15 ;  /* 0x003c300f01007387 */ /* 0x0001e20000100800 */
[----:B------:R-:W-:-:S03]  /*a0a10*/  F2FP.BF16.F32.PACK_AB R12, R2, R12 ;  /* 0x0000000c020c723e */ /* 0x000fc600000010ff */
[----:B0-----:R-:W2:Y:S04]  /*a0a20*/  LDL.LU R15, [R1+0x4e8] ;  /* 0x0004e800010f7983 */ /* 0x001ea80000300800 */
[----:B------:R-:W3:Y:S04]  /*a0a30*/  LDL.LU R0, [R1+0x4044] ;  /* 0x0040440001007983 */ /* 0x000ee80000300800 */
[----:B------:R0:W-:Y:S01]  /*a0a40*/  STL [R1+0x3c34], R14 ;  /* 0x003c340e01007387 */ /* 0x0001e20000100800 */
[----:B------:R-:W-:-:S03]  /*a0a50*/  F2FP.BF16.F32.PACK_AB R11, R29, R11 ;  /* 0x0000000b1d0b723e */ /* 0x000fc600000010ff */
[----:B0-----:R-:W4:Y:S04]  /*a0a60*/  LDL.LU R14, [R1+0x7a0] ;  /* 0x0007a000010e7983 */ /* 0x001f280000300800 */
[----:B------:R-:W4:Y:S04]  /*a0a70*/  LDL.LU R3, [R1+0x4040] ;  /* 0x0040400001037983 */ /* 0x000f280000300800 */
[----:B------:R0:W-:Y:S04]  /*a0a80*/  STL [R1+0x3c38], R13 ;  /* 0x003c380d01007387 */ /* 0x0001e80000100800 */
[----:B0-----:R-:W4:Y:S04]  /*a0a90*/  LDL.LU R13, [R1+0x7a8] ;  /* 0x0007a800010d7983 */ /* 0x001f280000300800 */
[----:B------:R-:W4:Y:S04]  /*a0aa0*/  LDL.LU R2, [R1+0x403c] ;  /* 0x00403c0001027983 */ /* 0x000f280000300800 */
[----:B------:R0:W-:Y:S01]  /*a0ab0*/  STL [R1+0x3c3c], R12 ;  /* 0x003c3c0c01007387 */ /* 0x0001e20000100800 */
[----:B------:R-:W-:-:S03]  /*a0ac0*/  F2FP.BF16.F32.PACK_AB R10, R4, R10 ;  /* 0x0000000a040a723e */ /* 0x000fc600000010ff */
[----:B0-----:R-:W4:Y:S04]  /*a0ad0*/  LDL.LU R12, [R1+0x520] ;  /* 0x00052000010c7983 */ /* 0x001f280000300800 */
[----:B------:R-:W4:Y:S04]  /*a0ae0*/  LDL.LU R29, [R1+0x4038] ;  /* 0x00403800011d7983 */ /* 0x000f280000300800 */
[----:B------:R0:W-:Y:S04]  /*a0af0*/  STL [R1+0x3c40], R11 ;  /* 0x003c400b01007387 */ /* 0x0001e80000100800 */
[----:B0-----:R-:W4:Y:S04]  /*a0b00*/  LDL.LU R11, [R1+0x528] ;  /* 0x00052800010b7983 */ /* 0x001f280000300800 */
[----:B------:R-:W4:Y:S04]  /*a0b10*/  LDL.LU R4, [R1+0x4034] ;  /* 0x0040340001047983 */ /* 0x000f280000300800 */
[----:B------:R-:W-:Y:S01]  /*a0b20*/  STL [R1+0x3c44], R10 ;  /* 0x003c440a01007387 */ /* 0x000fe20000100800 */
[----:B--2---:R-:W-:-:S02]  /*a0b30*/  F2FP.BF16.F32.PACK_AB R5, R15, R5 ;  /* 0x000000050f05723e */ /* 0x004fc400000010ff */
[----:B---3--:R-:W-:Y:S02]  /*a0b40*/  F2FP.BF16.F32.PACK_AB R0, R0, R28 ;  /* 0x0000001c0000723e */ /* 0x008fe400000010ff */
[----:B----4-:R-:W-:Y:S02]  /*a0b50*/  F2FP.BF16.F32.PACK_AB R6, R14, R6 ;  /* 0x000000060e06723e */ /* 0x010fe400000010ff */
[----:B------:R-:W-:Y:S02]  /*a0b60*/  F2FP.BF16.F32.PACK_AB R7, R13, R7 ;  /* 0x000000070d07723e */ /* 0x000fe400000010ff */
[----:B------:R-:W-:Y:S02]  /*a0b70*/  F2FP.BF16.F32.PACK_AB R2, R2, R3 ;  /* 0x000000030202723e */ /* 0x000fe400000010ff */
[----:B------:R-:W-:Y:S02]  /*a0b80*/  F2FP.BF16.F32.PACK_AB R8, R12, R8 ;  /* 0x000000080c08723e */ /* 0x000fe400000010ff */
[----:B------:R-:W-:-:S02]  /*a0b90*/  F2FP.BF16.F32.PACK_AB R9, R11, R9 ;  /* 0x000000090b09723e */ /* 0x000fc400000010ff */
[----:B------:R-:W-:-:S03]  /*a0ba0*/  F2FP.BF16.F32.PACK_AB R4, R16, R4 ;  /* 0x000000041004723e */ /* 0x000fc600000010ff */
[----:B------:R-:W-:Y:S04]  /*a0bb0*/  STL [R1+0x3c48], R9 ;  /* 0x003c480901007387 */ /* 0x000fe80000100800 */
[----:B------:R-:W-:Y:S04]  /*a0bc0*/  STL [R1+0x3c4c], R8 ;  /* 0x003c4c0801007387 */ /* 0x000fe80000100800 */
[----:B------:R-:W-:Y:S04]  /*a0bd0*/  STL [R1+0x3c50], R7 ;  /* 0x003c500701007387 */ /* 0x000fe80000100800 */
[----:B------:R0:W-:Y:S04]  /*a0be0*/  STL [R1+0x3c54], R6 ;  /* 0x003c540601007387 */ /* 0x0001e80000100800 */
[----:B------:R1:W-:Y:S04]  /*a0bf0*/  STL [R1+0x3c58], R5 ;  /* 0x003c580501007387 */ /* 0x0003e80000100800 */
[----:B------:R2:W-:Y:S01]  /*a0c00*/  STL [R1+0x3c5c], R4 ;  /* 0x003c5c0401007387 */ /* 0x0005e20000100800 */
[----:B0-----:R-:W-:-:S02]  /*a0c10*/  F2FP.BF16.F32.PACK_AB R6, R17, R18 ;  /* 0x000000121106723e */ /* 0x001fc400000010ff */
[----:B-1----:R-:W-:-:S03]  /*a0c20*/  F2FP.BF16.F32.PACK_AB R5, R19, R20 ;  /* 0x000000141305723e */ /* 0x002fc600000010ff */
[----:B------:R0:W-:Y:S01]  /*a0c30*/  STL [R1+0x1c], R6 ;  /* 0x00001c0601007387 */ /* 0x0001e20000100800 */
[----:B--2---:R-:W-:-:S03]  /*a0c40*/  F2FP.BF16.F32.PACK_AB R4, R21, R22 ;  /* 0x000000161504723e */ /* 0x004fc600000010ff */
[----:B------:R1:W-:Y:S04]  /*a0c50*/  STL [R1+0x18], R5 ;  /* 0x0000180501007387 */ /* 0x0003e80000100800 */
[----:B------:R2:W-:Y:S01]  /*a0c60*/  STL [R1+0x14], R4 ;  /* 0x0000140401007387 */ /* 0x0005e20000100800 */
[----:B0-----:R-:W-:Y:S02]  /*a0c70*/  F2FP.BF16.F32.PACK_AB R6, R23, R24 ;  /* 0x000000181706723e */ /* 0x001fe400000010ff */
[----:B-1----:R-:W-:-:S03]  /*a0c80*/  F2FP.BF16.F32.PACK_AB R5, R25, R26 ;  /* 0x0000001a1905723e */ /* 0x002fc600000010ff */
[----:B------:R-:W-:Y:S01]  /*a0c90*/  STL [R1+0x10], R6 ;  /* 0x0000100601007387 */ /* 0x000fe20000100800 */
[----:B--2---:R-:W-:-:S03]  /*a0ca0*/  F2FP.BF16.F32.PACK_AB R4, R27, R29 ;  /* 0x0000001d1b04723e */ /* 0x004fc600000010ff */
[----:B------:R-:W-:Y:S04]  /*a0cb0*/  STL [R1+0x2c], R5 ;  /* 0x00002c0501007387 */ /* 0x000fe80000100800 */
[----:B------:R0:W-:Y:S04]  /*a0cc0*/  STL [R1+0x28], R4 ;  /* 0x0000280401007387 */ /* 0x0001e80000100800 */
[----:B0-----:R-:W2:Y:S04]  /*a0cd0*/  LDL.LU R4, [R1+0x7e0] ;  /* 0x0007e00001047983 */ /* 0x001ea80000300800 */
[----:B------:R-:W-:Y:S04]  /*a0ce0*/  STL [R1+0x24], R2 ;  /* 0x0000240201007387 */ /* 0x000fe80000100800 */
[----:B--2---:R0:W-:Y:S04]  /*a0cf0*/  STL [R1+0x3fac], R4 ;  /* 0x003fac0401007387 */ /* 0x0041e80000100800 */
[----:B------:R-:W-:Y:S04]  /*a0d00*/  STL [R1+0x20], R0 ;  /* 0x0000200001007387 */ /* 0x000fe80000100800 */
[----:B0-----:R-:W2:Y:S04]  /*a0d10*/  LDL.LU R4, [R1+0x7e8] ;  /* 0x0007e80001047983 */ /* 0x001ea80000300800 */
[----:B--2---:R0:W-:Y:S04]  /*a0d20*/  STL [R1+0x3fb4], R4 ;  /* 0x003fb40401007387 */ /* 0x0041e80000100800 */
        /* <DEDUP_REMOVED lines=31> */
[----:B------:R-:W3:Y:S04]  /*a0f20*/  LDL.LU R5, [R1+0x478] ;  /* 0x0004780001057983 */ /* 0x000ee80000300800 */
[----:B---3--:R0:W-:Y:S04]  /*a0f30*/  STL [R1+0x3fa8], R5 ;  /* 0x003fa80501007387 */ /* 0x0081e80000100800 */
[----:B0-----:R-:W3:Y:S04]  /*a0f40*/  LDL.LU R5, [R1+0x850] ;  /* 0x0008500001057983 */ /* 0x001ee80000300800 */
        /* <DEDUP_REMOVED lines=33> */
[----:B0-----:R-:W2:Y:S04]  /*a1160*/  LDL.LU R5, [R1+0x85c] ;  /* 0x00085c0001057983 */ /* 0x001ea80000300800 */
[----:B------:R-:W3:Y:S04]  /*a1170*/  LDL.LU R6, [R1+0x588] ;  /* 0x0005880001067983 */ /* 0x000ee80000300800 */
        /* <DEDUP_REMOVED lines=26> */
[----:B--2---:R-:W-:-:S03]  /*a1320*/  F2FP.BF16.F32.PACK_AB R4, R5, R4 ;  /* 0x000000040504723e */ /* 0x004fc600000010ff */
[----:B------:R-:W2:Y:S04]  /*a1330*/  LDL.LU R5, [R1+0x4030] ;  /* 0x0040300001057983 */ /* 0x000ea80000300800 */
[----:B------:R0:W-:Y:S04]  /*a1340*/  STL [R1+0x3c], R4 ;  /* 0x00003c0401007387 */ /* 0x0001e80000100800 */
[----:B0-----:R-:W2:Y:S02]  /*a1350*/  LDL.LU R4, [R1+0x402c] ;  /* 0x00402c0001047983 */ /* 0x001ea40000300800 */
[----:B--2---:R-:W-:-:S02]  /*a1360*/  F2FP.BF16.F32.PACK_AB R4, R5, R4 ;  /* 0x000000040504723e */ /* 0x004fc400000010ff */
        /* <DEDUP_REMOVED lines=64> */
[----:B------:R-:W2:Y:S01]  /*a1770*/  LDL.LU R5, [R1+0x3fa8] ;  /* 0x003fa80001057983 */ /* 0x000ea20000300800 */
[----:B---3--:R-:W-:Y:S02]  /*a1780*/  F2FP.BF16.F32.PACK_AB R2, R2, R3 ;  /* 0x000000030202723e */ /* 0x008fe400000010ff */
[----:B------:R-:W-:Y:S01]  /*a1790*/  F2FP.BF16.F32.PACK_AB R0, R0, R28 ;  /* 0x0000001c0000723e */ /* 0x000fe200000010ff */
[----:B------:R0:W-:Y:S02]  /*a17a0*/  STL [R1+0x78], R4 ;  /* 0x0000780401007387 */ /* 0x0001e40000100800 */
[----:B0-----:R-:W-:Y:S02]  /*a17b0*/  F2FP.BF16.F32.PACK_AB R4, R9, R10 ;  /* 0x0000000a0904723e */ /* 0x001fe400000010ff */
[----:B--2---:R-:W-:Y:S02]  /*a17c0*/  F2FP.BF16.F32.PACK_AB R6, R5, R6 ;  /* 0x000000060506723e */ /* 0x004fe400000010ff */
[----:B----4-:R-:W-:-:S03]  /*a17d0*/  F2FP.BF16.F32.PACK_AB R5, R7, R8 ;  /* 0x000000080705723e */ /* 0x010fc600000010ff */
[----:B------:R0:W-:Y:S04]  /*a17e0*/  STL [R1+0x74], R6 ;  /* 0x0000740601007387 */ /* 0x0001e80000100800 */
[----:B------:R1:W-:Y:S04]  /*a17f0*/  STL [R1+0x70], R5 ;  /* 0x0000700501007387 */ /* 0x0003e80000100800 */
[----:B------:R2:W-:Y:S01]  /*a1800*/  STL [R1+0x8c], R4 ;  /* 0x00008c0401007387 */ /* 0x0005e20000100800 */
[----:B0-----:R-:W-:Y:S02]  /*a1810*/  F2FP.BF16.F32.PACK_AB R6, R11, R12 ;  /* 0x0000000c0b06723e */ /* 0x001fe400000010ff */
[----:B-1----:R-:W-:-:S03]  /*a1820*/  F2FP.BF16.F32.PACK_AB R5, R13, R14 ;  /* 0x0000000e0d05723e */ /* 0x002fc600000010ff */
[----:B------:R0:W-:Y:S01]  /*a1830*/  STL [R1+0x88], R6 ;  /* 0x0000880601007387 */ /* 0x0001e20000100800 */
[----:B--2---:R-:W-:-:S03]  /*a1840*/  F2FP.BF16.F32.PACK_AB R4, R15, R16 ;  /* 0x000000100f04723e */ /* 0x004fc600000010ff */
        /* <DEDUP_REMOVED lines=977> */
[----:B------:R0:W-:Y:S01]  /*a5560*/  STL [R1+0x2f8], R4 ;  /* 0x0002f80401007387 */ /* 0x0001e20000100800 */
[----:B---3--:R-:W-:Y:S02]  /*a5570*/  F2FP.BF16.F32.PACK_AB R2, R2, R3 ;  /* 0x000000030202723e */ /* 0x008fe400000010ff */
[----:B------:R-:W-:Y:S02]  /*a5580*/  F2FP.BF16.F32.PACK_AB R0, R0, R28 ;  /* 0x0000001c0000723e */ /* 0x000fe400000010ff */
[----:B0-----:R-:W-:Y:S02]  /*a5590*/  F2FP.BF16.F32.PACK_AB R4, R9, R10 ;  /* 0x0000000a0904723e */ /* 0x001fe400000010ff */
[----:B--2---:R-:W-:-:S02]  /*a55a0*/  F2FP.BF16.F32.PACK_AB R6, R5, R6 ;  /* 0x000000060506723e */ /* 0x004fc400000010ff */
[----:B----4-:R-:W-:-:S03]  /*a55b0*/  F2FP.BF16.F32.PACK_AB R5, R7, R8 ;  /* 0x000000080705723e */ /* 0x010fc600000010ff */
[----:B------:R0:W-:Y:S04]  /*a55c0*/  STL [R1+0x2f4], R6 ;  /* 0x0002f40601007387 */ /* 0x0001e80000100800 */
[----:B------:R1:W-:Y:S04]  /*a55d0*/  STL [R1+0x2f0], R5 ;  /* 0x0002f00501007387 */ /* 0x0003e80000100800 */
[----:B------:R2:W-:Y:S01]  /*a55e0*/  STL [R1+0x30c], R4 ;  /* 0x00030c0401007387 */ /* 0x0005e20000100800 */
[----:B0-----:R-:W-:Y:S02]  /*a55f0*/  F2FP.BF16.F32.PACK_AB R6, R11, R12 ;  /* 0x0000000c0b06723e */ /* 0x001fe400000010ff */
[----:B-1----:R-:W-:-:S02]  /*a5600*/  F2FP.BF16.F32.PACK_AB R5, R13, R14 ;  /* 0x0000000e0d05723e */ /* 0x002fc400000010ff */
[----:B--2---:R-:W-:Y:S01]  /*a5610*/  F2FP.BF16.F32.PACK_AB R4, R15, R16 ;  /* 0x000000100f04723e */ /* 0x004fe200000010ff */
[----:B------:R0:W-:Y:S04]  /*a5620*/  STL [R1+0x308], R6 ;  /* 0x0003080601007387 */ /* 0x0001e80000100800 */
[----:B------:R1:W-:Y:S04]  /*a5630*/  STL [R1+0x304], R5 ;  /* 0x0003040501007387 */ /* 0x0003e80000100800 */
[----:B------:R2:W-:Y:S01]  /*a5640*/  STL [R1+0x300], R4 ;  /* 0x0003000401007387 */ /* 0x0005e20000100800 */
[----:B0-----:R-:W-:-:S02]  /*a5650*/  F2FP.BF16.F32.PACK_AB R6, R17, R18 ;  /* 0x000000121106723e */ /* 0x001fc400000010ff */
[----:B-1----:R-:W-:Y:S02]  /*a5660*/  F2FP.BF16.F32.PACK_AB R5, R19, R20 ;  /* 0x000000141305723e */ /* 0x002fe400000010ff */
[----:B--2---:R-:W-:Y:S01]  /*a5670*/  F2FP.BF16.F32.PACK_AB R4, R21, R22 ;  /* 0x000000161504723e */ /* 0x004fe200000010ff */
[----:B------:R0:W-:Y:S04]  /*a5680*/  STL [R1+0x31c], R6 ;  /* 0x00031c0601007387 */ /* 0x0001e80000100800 */
[----:B------:R1:W-:Y:S04]  /*a5690*/  STL [R1+0x318], R5 ;  /* 0x0003180501007387 */ /* 0x0003e80000100800 */
[----:B------:R2:W-:Y:S01]  /*a56a0*/  STL [R1+0x314], R4 ;  /* 0x0003140401007387 */ /* 0x0005e20000100800 */
[----:B0-----:R-:W-:-:S02]  /*a56b0*/  F2FP.BF16.F32.PACK_AB R6, R23, R24 ;  /* 0x000000181706723e */ /* 0x001fc400000010ff */
[----:B-1----:R-:W-:Y:S02]  /*a56c0*/  F2FP.BF16.F32.PACK_AB R5, R25, R26 ;  /* 0x0000001a1905723e */ /* 0x002fe400000010ff */
[----:B--2---:R-:W-:Y:S01]  /*a56d0*/  F2FP.BF16.F32.PACK_AB R4, R27, R29 ;  /* 0x0000001d1b04723e */ /* 0x004fe200000010ff */
[----:B------:R-:W-:Y:S04]  /*a56e0*/  STL [R1+0x310], R6 ;  /* 0x0003100601007387 */ /* 0x000fe80000100800 */
        /* <DEDUP_REMOVED lines=174> */
[----:B----4-:R-:W-:Y:S02]  /*a61d0*/  F2FP.BF16.F32.PACK_AB R8, R7, R8 ;  /* 0x000000080708723e */ /* 0x010fe400000010ff */
[----:B---3--:R-:W-:Y:S02]  /*a61e0*/  F2FP.BF16.F32.PACK_AB R10, R9, R10 ;  /* 0x0000000a090a723e */ /* 0x008fe400000010ff */
[----:B------:R-:W-:Y:S01]  /*a61f0*/  F2FP.BF16.F32.PACK_AB R12, R11, R12 ;  /* 0x0000000c0b0c723e */ /* 0x000fe200000010ff */
[----:B0-----:R1:W5:Y:S01]  /*a6200*/  LDL.LU R4, [R1+0x3c5c] ;  /* 0x003c5c0001047983 */ /* 0x0013620000300800 */
[----:B------:R-:W-:-:S02]  /*a6210*/  F2FP.BF16.F32.PACK_AB R14, R13, R14 ;  /* 0x0000000e0d0e723e */ /* 0x000fc400000010ff */
[----:B------:R-:W-:Y:S02]  /*a6220*/  F2FP.BF16.F32.PACK_AB R16, R15, R16 ;  /* 0x000000100f10723e */ /* 0x000fe400000010ff */
[----:B------:R-:W-:Y:S02]  /*a6230*/  F2FP.BF16.F32.PACK_AB R18, R17, R18 ;  /* 0x000000121112723e */ /* 0x000fe400000010ff */
[----:B------:R-:W-:Y:S02]  /*a6240*/  F2FP.BF16.F32.PACK_AB R20, R19, R20 ;  /* 0x000000141314723e */ /* 0x000fe400000010ff */
[----:B------:R-:W-:Y:S02]  /*a6250*/  F2FP.BF16.F32.PACK_AB R22, R21, R22 ;  /* 0x000000161516723e */ /* 0x000fe400000010ff */
[----:B------:R-:W-:Y:S02]  /*a6260*/  F2FP.BF16.F32.PACK_AB R24, R23, R24 ;  /* 0x000000181718723e */ /* 0x000fe400000010ff */
[----:B------:R-:W-:-:S02]  /*a6270*/  F2FP.BF16.F32.PACK_AB R26, R25, R26 ;  /* 0x0000001a191a723e */ /* 0x000fc400000010ff */
[----:B------:R-:W-:Y:S02]  /*a6280*/  F2FP.BF16.F32.PACK_AB R29, R27, R29 ;  /* 0x0000001d1b1d723e */ /* 0x000fe400000010ff */
[----:B------:R-:W-:Y:S02]  /*a6290*/  F2FP.BF16.F32.PACK_AB R0, R0, R28 ;  /* 0x0000001c0000723e */ /* 0x000fe400000010ff */
[----:B------:R-:W-:Y:S02]  /*a62a0*/  F2FP.BF16.F32.PACK_AB R2, R2, R3 ;  /* 0x000000030202723e */ /* 0x000fe400000010ff */
[----:B--2---:R-:W-:Y:S02]  /*a62b0*/  F2FP.BF16.F32.PACK_AB R6, R5, R6 ;  /* 0x000000060506723e */ /* 0x004fe400000010ff */
[----:B------:R1:W5:Y:S04]  /*a62c0*/  LDL.LU R5, [R1+0x3c58] ;  /* 0x003c580001057983 */ /* 0x0003680000300800 */
[----:B------:R0:W-:Y:S04]  /*a62d0*/  STL [R1+0x374], R6 ;  /* 0x0003740601007387 */ /* 0x0001e80000100800 */
[----:B0-----:R1:W5:Y:S04]  /*a62e0*/  LDL.LU R6, [R1+0x3c54] ;  /* 0x003c540001067983 */ /* 0x0013680000300800 */
        /* <DEDUP_REMOVED lines=32> */
[----:B------:R1:W-:Y:S04]  /*a64f0*/  STL [R1], R0 ;  /* 0x0000000001007387 */ /* 0x0003e80000100800 */
[----:B------:R1:W-:Y:S02]  /*a6500*/  STL [R1+0x4], R2 ;  /* 0x0000040201007387 */ /* 0x0003e40000100800 */
.L_x_0:
[----:B-----5:R-:W-:Y:S01]  /*a6510*/  STL.64 [R1+0x3e80], R6 ;  /* 0x003e800601007387 */ /* 0x020fe20000100a00 */
[----:B-1----:R-:W1:Y:S01]  /*a6520*/  S2R R0, SR_TID.X ;  /* 0x0000000000007919 */ /* 0x002e620000002100 */
[----:B------:R-:W2:Y:S01]  /*a6530*/  S2UR UR5, SR_CgaCtaId ;  /* 0x00000000000579c3 */ /* 0x000ea20000008800 */
[----:B------:R-:W-:Y:S01]  /*a6540*/  UMOV UR4, 0x400 ;  /* 0x0000040000047882 */ /* 0x000fe20000000000 */
[----:B------:R-:W3:Y:S01]  /*a6550*/  LDCU.64 UR6, c[0x0][0x390] ;  /* 0x00007200ff0677ac */ /* 0x000ee20008000a00 */
[----:B------:R4:W-:Y:S01]  /*a6560*/  STL.64 [R1+0x3e78], R4 ;  /* 0x003e780401007387 */ /* 0x0009e20000100a00 */
[----:B------:R-:W0:Y:S01]  /*a6570*/  LDCU.64 UR28, c[0x0][0x398] ;  /* 0x00007300ff1c77ac */ /* 0x000e220008000a00 */
[----:B------:R-:W0:Y:S01]  /*a6580*/  LDCU UR24, c[0x0][0x3b8] ;  /* 0x00007700ff1877ac */ /* 0x000e220008000800 */
[----:B------:R-:W0:Y:S01]  /*a6590*/  LDCU.64 UR10, c[0x0][0x398] ;  /* 0x00007300ff0a77ac */ /* 0x000e220008000a00 */
[----:B----4-:R-:W4:Y:S01]  /*a65a0*/  LDL.LU R4, [R1+0x390] ;  /* 0x0003900001047983 */ /* 0x010f220000300800 */
[----:B------:R-:W0:Y:S03]  /*a65b0*/  LDCU.64 UR30, c[0x0][0x398] ;  /* 0x00007300ff1e77ac */ /* 0x000e260008000a00 */
[----:B------:R-:W4:Y:S01]  /*a65c0*/  LDL.LU R5, [R1+0x394] ;  /* 0x0003940001057983 */ /* 0x000f220000300800 */
[----:B------:R-:W0:Y:S03]  /*a65d0*/  LDCU.64 UR22, c[0x0][0x398] ;  /* 0x00007300ff1677ac */ /* 0x000e260008000a00 */
[----:B------:R-:W4:Y:S01]  /*a65e0*/  LDL.LU R6, [R1+0x398] ;  /* 0x0003980001067983 */ /* 0x000f220000300800 */
[----:B------:R-:W0:Y:S03]  /*a65f0*/  LDCU.64 UR20, c[0x0][0x398] ;  /* 0x00007300ff1477ac */ /* 0x000e260008000a00 */
[----:B------:R-:W4:Y:S01]  /*a6600*/  LDL.LU R7, [R1+0x39c] ;  /* 0x00039c0001077983 */ /* 0x000f220000300800 */
[----:B------:R-:W0:Y:S03]  /*a6610*/  LDCU.64 UR18, c[0x0][0x398] ;  /* 0x00007300ff1277ac */ /* 0x000e260008000a00 */
[----:B------:R-:W-:Y:S01]  /*a6620*/  STL.64 [R1+0x3e70], R10 ;  /* 0x003e700a01007387 */ /* 0x000fe20000100a00 */
[----:B------:R-:W0:Y:S03]  /*a6630*/  LDCU.64 UR26, c[0x0][0x398] ;  /* 0x00007300ff1a77ac */ /* 0x000e260008000a00 */
[----:B------:R-:W-:Y:S01]  /*a6640*/  STL.64 [R1+0x3e68], R8 ;  /* 0x003e680801007387 */ /* 0x000fe20000100a00 */
[----:B------:R-:W0:Y:S03]  /*a6650*/  LDCU.64 UR16, c[0x0][0x398] ;  /* 0x00007300ff1077ac */ /* 0x000e260008000a00 */
[----:B------:R-:W-:Y:S01]  /*a6660*/  STL.64 [R1+0x3e60], R14 ;  /* 0x003e600e01007387 */ /* 0x000fe20000100a00 */
[----:B------:R-:W0:Y:S03]  /*a6670*/  LDCU.64 UR14, c[0x0][0x398] ;  /* 0x00007300ff0e77ac */ /* 0x000e260008000a00 */
[----:B------:R1:W-:Y:S01]  /*a6680*/  STL.64 [R1+0x3e58], R12 ;  /* 0x003e580c01007387 */ /* 0x0003e20000100a00 */
[----:B------:R-:W0:Y:S01]  /*a6690*/  LDCU.64 UR12, c[0x0][0x398] ;  /* 0x00007300ff0c77ac */ /* 0x000e220008000a00 */
[----:B------:R-:W0:Y:S01]  /*a66a0*/  LDCU UR40, c[0x0][0x398] ;  /* 0x00007300ff2877ac */ /* 0x000e220008000800 */
[----:B------:R-:W0:Y:S01]  /*a66b0*/  LDCU UR75, c[0x0][0x39c] ;  /* 0x00007380ff4b77ac */ /* 0x000e220008000800 */
[----:B-1----:R-:W3:Y:S01]  /*a66c0*/  LDL.LU R12, [R1] ;  /* 0x00000000010c7983 */ /* 0x002ee20000300800 */
[----:B------:R-:W1:Y:S03]  /*a66d0*/  LDCU UR41, c[0x0][0x398] ;  /* 0x00007300ff2977ac */ /* 0x000e660008000800 */
[----:B------:R-:W3:Y:S01]  /*a66e0*/  LDL.LU R13, [R1+0x4] ;  /* 0x00000400010d7983 */ /* 0x000ee20000300800 */
[----:B------:R-:W0:Y:S03]  /*a66f0*/  LDCU UR73, c[0x0][0x398] ;  /* 0x00007300ff4977ac */ /* 0x000e260008000800 */
[----:B------:R-:W3:Y:S01]  /*a6700*/  LDL.LU R14, [R1+0x8] ;  /* 0x00000800010e7983 */ /* 0x000ee20000300800 */
[----:B------:R-:W0:Y:S03]  /*a6710*/  LDCU UR50, c[0x0][0x398] ;  /* 0x00007300ff3277ac */ /* 0x000e260008000800 */
[----:B------:R-:W3:Y:S01]  /*a6720*/  LDL.LU R15, [R1+0xc] ;  /* 0x00000c00010f7983 */ /* 0x000ee20000300800 */
[----:B------:R-:W-:-:S02]  /*a6730*/  IMAD.SHL.U32 R3, R0, 0x10, RZ ;  /* 0x0000001000037824 */ /* 0x000fc400078e00ff */
[C---:B------:R-:W-:Y:S01]  /*a6740*/  IMAD.SHL.U32 R2, R0.reuse, 0x20, RZ ;  /* 0x0000002000027824 */ /* 0x040fe200078e00ff */
[----:B--2---:R-:W-:Y:S01]  /*a6750*/  ULEA UR4, UR5, UR4, 0x18 ;  /* 0x0000000405047291 */ /* 0x004fe2000f8ec0ff */
[----:B------:R-:W2:Y:S01]  /*a6760*/  S2R R11, SR_TID.X ;  /* 0x00000000000b7919 */ /* 0x000ea20000002100 */
[----:B------:R-:W-:Y:S01]  /*a6770*/  LOP3.LUT R3, R3, 0xf0, RZ, 0xc0, !PT ;  /* 0x000000f003037812 */ /* 0x000fe200078ec0ff */
[----:B------:R-:W-:Y:S01]  /*a6780*/  IMAD.SHL.U32 R28, R0, 0x8, RZ ;  /* 0x00000008001c7824 */ /* 0x000fe200078e00ff */
[----:B------:R-:W-:Y:S01]  /*a6790*/  LOP3.LUT R2, R2, 0x200, RZ, 0xc0, !PT ;  /* 0x0000020002027812 */ /* 0x000fe200078ec0ff */
[----:B------:R-:W-:Y:S01]  /*a67a0*/  STL.64 [R1+0x3e50], R18 ;  /* 0x003e501201007387 */ /* 0x000fe20000100a00 */
[----:B------:R-:W0:Y:S02]  /*a67b0*/  LDCU UR70, c[0x0][0x398] ;  /* 0x00007300ff4677ac */ /* 0x000e240008000800 */
[----:B------:R-:W-:Y:S01]  /*a67c0*/  IADD3 R0, PT, PT, R2, UR4, R3 ;  /* 0x0000000402007c10 */ /* 0x000fe2000fffe003 */
[----:B------:R-:W-:Y:S01]  /*a67d0*/  STL.64 [R1+0x3e48], R16 ;  /* 0x003e481001007387 */ /* 0x000fe20000100a00 */
[----:B------:R-:W-:Y:S01]  /*a67e0*/  LOP3.LUT R2, R28, 0x100, RZ, 0xc0, !PT ;  /* 0x000001001c027812 */ /* 0x000fe200078ec0ff */
[----:B------:R-:W0:Y:S02]  /*a67f0*/  LDCU UR71, c[0x0][0x39c] ;  /* 0x00007380ff4777ac */ /* 0x000e240008000800 */
[----:B------:R-:W-:Y:S02]  /*a6800*/  STL.64 [R1+0x3e40], R22 ;  /* 0x003e401601007387 */ /* 0x000fe40000100a00 */
[----:B------:R-:W-:Y:S01]  /*a6810*/  IMAD.IADD R0, R0, 0x1, R2 ;  /* 0x0000000100007824 */ /* 0x000fe200078e0202 */
[----:B------:R-:W0:Y:S01]  /*a6820*/  LDCU UR72, c[0x0][0x398] ;  /* 0x00007300ff4877ac */ /* 0x000e220008000800 */
[----:B------:R-:W-:Y:S06]  /*a6830*/  BAR.SYNC.DEFER_BLOCKING 0x0 ;  /* 0x0000000000007b1d */ /* 0x000fec0000010000 */
[----:B------:R-:W0:Y:S01]  /*a6840*/  LDCU UR42, c[0x0][0x398] ;  /* 0x00007300ff2a77ac */ /* 0x000e220008000800 */
[----:B------:R-:W-:Y:S01]  /*a6850*/  STL.64 [R1+0x3e38], R20 ;  /* 0x003e381401007387 */ /* 0x000fe20000100a00 */
[----:B------:R-:W0:Y:S03]  /*a6860*/  LDCU UR49, c[0x0][0x398] ;  /* 0x00007300ff3177ac */ /* 0x000e260008000800 */
[----:B------:R-:W-:Y:S01]  /*a6870*/  STL.64 [R1+0x3e30], R26 ;  /* 0x003e301a01007387 */ /* 0x000fe20000100a00 */
[----:B------:R-:W0:Y:S01]  /*a6880*/  LDCU UR68, c[0x0][0x398] ;  /* 0x00007300ff4477ac */ /* 0x000e220008000800 */
[----:B--2---:R-:W-:-:S02]  /*a6890*/  LOP3.LUT R11, R11, 0x3f, RZ, 0xc0, !PT ;  /* 0x0000003f0b0b7812 */ /* 0x004fc400078ec0ff */
[----:B------:R-:W-:Y:S01]  /*a68a0*/  STL.64 [R1+0x3e28], R24 ;  /* 0x003e281801007387 */ /* 0x000fe20000100a00 */
[----:B------:R-:W2:Y:S01]  /*a68b0*/  LDCU UR51, c[0x0][0x398] ;  /* 0x00007300ff3377ac */ /* 0x000ea20008000800 */
[----:B------:R-:W-:Y:S02]  /*a68c0*/  LEA R2, R11, UR4, 0x4 ;  /* 0x000000040b027c11 */ /* 0x000fe4000f8e20ff */
[----:B------:R-:W-:Y:S01]  /*a68d0*/  STL [R1+0x3c2c], R29 ;  /* 0x003c2c1d01007387 */ /* 0x000fe20000100800 */
[----:B------:R-:W0:Y:S03]  /*a68e0*/  LDCU.64 UR4, c[0x0][0x398] ;  /* 0x00007300ff0477ac */ /* 0x000e260008000a00 */
[----:B------:R-:W-:Y:S01]  /*a68f0*/  STL [R1+0x3cc8], R28 ;  /* 0x003cc81c01007387 */ /* 0x000fe20000100800 */
[----:B------:R-:W0:Y:S01]  /*a6900*/  LDCU UR38, c[0x0][0x398] ;  /* 0x00007300ff2677ac */ /* 0x000e220008000800 */
        /* <DEDUP_REMOVED lines=34> */
[----:B---3--:R-:W-:Y:S01]  /*a6b30*/  STSM.16.M88.4 [R0], R12 ;  /* 0x0000000c00007844 */ /* 0x008fe20000000200 */
[----:B------:R-:W-:Y:S06]  /*a6b40*/  BAR.SYNC.DEFER_BLOCKING 0x0 ;  /* 0x0000000000007b1d */ /* 0x000fec0000010000 */
[----:B------:R-:W3:Y:S02]  /*a6b50*/  LDS.128 R8, [R2] ;  /* 0x0000000002087984 */ /* 0x000ee40000000c00 */
[----:B------:R-:W-:Y:S06]  /*a6b60*/  BAR.SYNC.DEFER_BLOCKING 0x0 ;  /* 0x0000000000007b1d */ /* 0x000fec0000010000 */
[----:B----4-:R-:W-:Y:S04]  /*a6b70*/  STSM.16.M88.4 [R0], R4 ;  /* 0x0000000400007844 */ /* 0x010fe80000000200 */
[----:B---3--:R-:W-:Y:S04]  /*a6b80*/  STL.64 [R1+0x3a0], R8 ;  /* 0x0003a00801007387 */ /* 0x008fe80000100a00 */
[----:B------:R-:W-:Y:S04]  /*a6b90*/  STL.64 [R1+0x3a8], R10 ;  /* 0x0003a80a01007387 */ /* 0x000fe80000100a00 */
[----:B------:R-:W3:Y:S04]  /*a6ba0*/  LDL.LU R24, [R1+0x360] ;  /* 0x0003600001187983 */ /* 0x000ee80000300800 */
[----:B------:R-:W3:Y:S04]  /*a6bb0*/  LDL.LU R25, [R1+0x364] ;  /* 0x0003640001197983 */ /* 0x000ee80000300800 */
[----:B------:R-:W4:Y:S04]  /*a6bc0*/  LDL.LU R26, [R1+0x368] ;  /* 0x00036800011a7983 */ /* 0x000f280000300800 */
[----:B------:R-:W4:Y:S01]  /*a6bd0*/  LDL.LU R27, [R1+0x36c] ;  /* 0x00036c00011b7983 */ /* 0x000f220000300800 */
[----:B------:R-:W-:Y:S06]  /*a6be0*/  BAR.SYNC.DEFER_BLOCKING 0x0 ;  /* 0x0000000000007b1d */ /* 0x000fec0000010000 */
[----:B----4-:R-:W-:Y:S04]  /*a6bf0*/  STL.64 [R1+0x3fa0], R26 ;  /* 0x003fa01a01007387 */ /* 0x010fe80000100a00 */
[----:B---3--:R3:W-:Y:S04]  /*a6c00*/  STL.64 [R1+0x3f98], R24 ;  /* 0x003f981801007387 */ /* 0x0087e80000100a00 */
[----:B---3--:R-:W3:Y:S04]  /*a6c10*/  LDL.LU R24, [R1+0x370] ;  /* 0x0003700001187983 */ /* 0x008ee80000300800 */
[----:B------:R-:W3:Y:S04]  /*a6c20*/  LDL.LU R25, [R1+0x374] ;  /* 0x0003740001197983 */ /* 0x000ee80000300800 */
[----:B------:R-:W4:Y:S04]  /*a6c30*/  LDL.LU R26, [R1+0x378] ;  /* 0x00037800011a7983 */ /* 0x000f280000300800 */
[----:B------:R-:W4:Y:S04]  /*a6c40*/  LDL.LU R27, [R1+0x37c] ;  /* 0x00037c00011b7983 */ /* 0x000f280000300800 */
[----:B----4-:R-:W-:Y:S04]  /*a6c50*/  STL.64 [R1+0x3fb0], R26 ;  /* 0x003fb01a01007387 */ /* 0x010fe80000100a00 */
[----:B---3--:R3:W-:Y:S04]  /*a6c60*/  STL.64 [R1+0x3fa8], R24 ;  /* 0x003fa81801007387 */ /* 0x0087e80000100a00 */
[----:B---3--:R-:W3:Y:S04]  /*a6c70*/  LDL.LU R24, [R1+0x380] ;  /* 0x0003800001187983 */ /* 0x008ee80000300800 */
[----:B------:R-:W3:Y:S04]  /*a6c80*/  LDL.LU R25, [R1+0x384] ;  /* 0x0003840001197983 */ /* 0x000ee80000300800 */
[----:B------:R-:W4:Y:S04]  /*a6c90*/  LDL.LU R26, [R1+0x388] ;  /* 0x00038800011a7983 */ /* 0x000f280000300800 */
[----:B------:R-:W4:Y:S04]  /*a6ca0*/  LDL.LU R27, [R1+0x38c] ;  /* 0x00038c00011b7983 */ /* 0x000f280000300800 */
[----:B----4-:R-:W-:Y:S04]  /*a6cb0*/  STL.64 [R1+0x3fc0], R26 ;  /* 0x003fc01a01007387 */ /* 0x010fe80000100a00 */
[----:B---3--:R-:W-:Y:S04]  /*a6cc0*/  STL.64 [R1+0x3fb8], R24 ;  /* 0x003fb81801007387 */ /* 0x008fe80000100a00 */
[----:B------:R-:W3:Y:S04]  /*a6cd0*/  LDS.128 R24, [R2] ;  /* 0x0000000002187984 */ /* 0x000ee80000000c00 */
        /* <DEDUP_REMOVED lines=20> */
[----:B---3--:R-:W-:Y:S04]  /*a6e20*/  STL.64 [R1+0x390], R24 ;  /* 0x0003901801007387 */ /* 0x008fe80000100a00 */
[----:B------:R3:W-:Y:S01]  /*a6e30*/  STL.64 [R1+0x398], R26 ;  /* 0x0003981a01007387 */ /* 0x0007e20000100a00 */
[----:B------:R-:W-:Y:S06]  /*a6e40*/  BAR.SYNC.DEFER_BLOCKING 0x0 ;  /* 0x0000000000007b1d */ /* 0x000fec0000010000 */
[----:B---3--:R-:W3:Y:S04]  /*a6e50*/  LDL.LU.64 R26, [R1+0x3fc0] ;  /* 0x003fc000011a7983 */ /* 0x008ee80000300a00 */
[----:B------:R-:W3:Y:S04]  /*a6e60*/  LDL.LU.64 R24, [R1+0x3fb8] ;  /* 0x003fb80001187983 */ /* 0x000ee80000300a00 */
[----:B---3--:R-:W-:Y:S01]  /*a6e70*/  STSM.16.M88.4 [R0], R24 ;  /* 0x0000001800007844 */ /* 0x008fe20000000200 */
[----:B------:R-:W-:Y:S06]  /*a6e80*/  BAR.SYNC.DEFER_BLOCKING 0x0 ;  /* 0x0000000000007b1d */ /* 0x000fec0000010000 */
[----:B------:R-:W3:Y:S04]  /*a6e90*/  LDS.128 R24, [R2] ;  /* 0x0000000002187984 */ /* 0x000ee80000000c00 */
[----:B---3--:R-:W-:Y:S04]  /*a6ea0*/  STL.64 [R1+0x380], R24 ;  /* 0x0003801801007387 */ /* 0x008fe80000100a00 */
[----:B------:R3:W-:Y:S04]  /*a6eb0*/  STL.64 [R1+0x388], R26 ;  /* 0x0003881a01007387 */ /* 0x0007e80000100a00 */
[----:B---3--:R-:W3:Y:S04]  /*a6ec0*/  LDL.LU.64 R26, [R1+0x3fb0] ;  /* 0x003fb000011a7983 */ /* 0x008ee80000300a00 */
[----:B------:R-:W3:Y:S01]  /*a6ed0*/  LDL.LU.64 R24, [R1+0x3fa8] ;  /* 0x003fa80001187983 */ /* 0x000ee20000300a00 */
[----:B------:R-:W-:Y:S06]  /*a6ee0*/  BAR.SYNC.DEFER_BLOCKING 0x0 ;  /* 0x0000000000007b1d */ /* 0x000fec0000010000 */
[----:B---3--:R-:W-:Y:S02]  /*a6ef0*/  STSM.16.M88.4 [R0], R24 ;  /* 0x0000001800007844 */ /* 0x008fe40000000200 */
        /* <DEDUP_REMOVED lines=9> */
[----:B------:R-:W3:Y:S02]  /*a6f90*/  LDS.128 R24, [R2] ;  /* 0x0000000002187984 */ /* 0x000ee40000000c00 */
[----:B------:R-:W-:Y:S06]  /*a6fa0*/  BAR.SYNC.DEFER_BLOCKING 0x0 ;  /* 0x0000000000007b1d */ /* 0x000fec0000010000 */
[----:B----4-:R-:W-:Y:S02]  /*a6fb0*/  STSM.16.M88.4 [R0], R20 ;  /* 0x0000001400007844 */ /* 0x010fe40000000200 */
[----:B------:R-:W-:Y:S06]  /*a6fc0*/  BAR.SYNC.DEFER_BLOCKING 0x0 ;  /* 0x0000000000007b1d */ /* 0x000fec0000010000 */
[----:B---3--:R-:W-:Y:S04]  /*a6fd0*/  STL.64 [R1+0x360], R24 ;  /* 0x0003601801007387 */ /* 0x008fe80000100a00 */
[----:B------:R-:W-:Y:S04]  /*a6fe0*/  STL.64 [R1+0x368], R26 ;  /* 0x0003681a01007387 */ /* 0x000fe80000100a00 */
[----:B------:R-:W3:Y:S01]  /*a6ff0*/  LDS.128 R20, [R2] ;  /* 0x0000000002147984 */ /* 0x000ee20000000c00 */
[----:B------:R-:W-:Y:S06]  /*a7000*/  BAR.SYNC.DEFER_BLOCKING 0x0 ;  /* 0x0000000000007b1d */ /* 0x000fec0000010000 */
[----:B--2---:R-:W-:Y:S02]  /*a7010*/  STSM.16.M88.4 [R0], R16 ;  /* 0x0000001000007844 */ /* 0x004fe40000000200 */
[----:B------:R-:W-:Y:S06]  /*a7020*/  BAR.SYNC.DEFER_BLOCKING 0x0 ;  /* 0x0000000000007b1d */ /* 0x000fec0000010000 */
[----:B---3--:R-:W-:Y:S04]  /*a7030*/  STL.64 [R1+0x350], R20 ;  /* 0x0003501401007387 */ /* 0x008fe80000100a00 */
[----:B------:R-:W-:Y:S04]  /*a7040*/  STL.64 [R1+0x358], R22 ;  /* 0x0003581601007387 */ /* 0x000fe80000100a00 */
[----:B------:R-:W2:Y:S01]  /*a7050*/  LDS.128 R16, [R2] ;  /* 0x0000000002107984 */ /* 0x000ea20000000c00 */
[----:B------:R-:W-:Y:S06]  /*a7060*/  BAR.SYNC.DEFER_BLOCKING 0x0 ;  /* 0x0000000000007b1d */ /* 0x000fec0000010000 */
[----:B------:R-:W-:Y:S02]  /*a7070*/  STSM.16.M88.4 [R0], R12 ;  /* 0x0000000c00007844 */ /* 0x000fe40000000200 */
[----:B------:R-:W-:Y:S06]  /*a7080*/  BAR.SYNC.DEFER_BLOCKING 0x0 ;  /* 0x0000000000007b1d */ /* 0x000fec0000010000 */
[----:B--2---:R-:W-:Y:S04]  /*a7090*/  STL.64 [R1+0x340], R16 ;  /* 0x0003401001007387 */ /* 0x004fe80000100a00 */
[----:B------:R-:W-:Y:S04]  /*a70a0*/  STL.64 [R1+0x348], R18 ;  /* 0x0003481201007387 */ /* 0x000fe80000100a00 */
[----:B------:R-:W2:Y:S01]  /*a70b0*/  LDS.128 R12, [R2] ;  /* 0x00000000020c7984 */ /* 0x000ea20000000c00 */
[----:B------:R-:W-:Y:S06]  /*a70c0*/  BAR.SYNC.DEFER_BLOCKING 0x0 ;  /* 0x0000000000007b1d */ /* 0x000fec0000010000 */
[----:B------:R-:W-:Y:S02]  /*a70d0*/  STSM.16.M88.4 [R0], R8 ;  /* 0x0000000800007844 */ /* 0x000fe40000000200 */
[----:B------:R-:W-:Y:S06]  /*a70e0*/  BAR.SYNC.DEFER_BLOCKING 0x0 ;  /* 0x0000000000007b1d */ /* 0x000fec0000010000 */
[----:B--2---:R-:W-:Y:S04]  /*a70f0*/  STL.64 [R1], R12 ;  /* 0x0000000c01007387 */ /* 0x004fe80000100a00 */
[----:B------:R-:W-:Y:S04]  /*a7100*/  STL.64 [R1+0x8], R14 ;  /* 0x0000080e01007387 */ /* 0x000fe80000100a00 */
[----:B------:R-:W2:Y:S01]  /*a7110*/  LDS.128 R8, [R2] ;  /* 0x0000000002087984 */ /* 0x000ea20000000c00 */
[----:B------:R-:W-:Y:S06]  /*a7120*/  BAR.SYNC.DEFER_BLOCKING 0x0 ;  /* 0x0000000000007b1d */ /* 0x000fec0000010000 */
[----:B------:R-:W-:Y:S04]  /*a7130*/  STSM.16.M88.4 [R0], R4 ;  /* 0x0000000400007844 */ /* 0x000fe80000000200 */
[----:B--2---:R-:W-:Y:S04]  /*a7140*/  STL.64 [R1+0x320], R8 ;  /* 0x0003200801007387 */ /* 0x004fe80000100a00 */
[----:B------:R-:W-:Y:S04]  /*a7150*/  STL.64 [R1+0x328], R10 ;  /* 0x0003280a01007387 */ /* 0x000fe80000100a00 */
[----:B------:R-:W2:Y:S04]  /*a7160*/  LDL.LU R24, [R1+0x2e0] ;  /* 0x0002e00001187983 */ /* 0x000ea80000300800 */
[----:B------:R-:W2:Y:S04]  /*a7170*/  LDL.LU R25, [R1+0x2e4] ;  /* 0x0002e40001197983 */ /* 0x000ea80000300800 */
[----:B------:R-:W3:Y:S04]  /*a7180*/  LDL.LU R26, [R1+0x2e8] ;  /* 0x0002e800011a7983 */ /* 0x000ee80000300800 */
[----:B------:R-:W3:Y:S01]  /*a7190*/  LDL.LU R27, [R1+0x2ec] ;  /* 0x0002ec00011b7983 */ /* 0x000ee20000300800 */
[----:B------:R-:W-:Y:S06]  /*a71a0*/  BAR.SYNC.DEFER_BLOCKING 0x0 ;  /* 0x0000000000007b1d */ /* 0x000fec0000010000 */
[----:B---3--:R-:W-:Y:S04]  /*a71b0*/  STL.64 [R1+0x3f70], R26 ;  /* 0x003f701a01007387 */ /* 0x008fe80000100a00 */
[----:B--2---:R2:W-:Y:S04]  /*a71c0*/  STL.64 [R1+0x3f68], R24 ;  /* 0x003f681801007387 */ /* 0x0045e80000100a00 */
[----:B--2---:R-:W2:Y:S04]  /*a71d0*/  LDL.LU R24, [R1+0x2f0] ;  /* 0x0002f00001187983 */ /* 0x004ea80000300800 */
[----:B------:R-:W2:Y:S04]  /*a71e0*/  LDL.LU R25, [R1+0x2f4] ;  /* 0x0002f40001197983 */ /* 0x000ea80000300800 */
[----:B------:R-:W3:Y:S04]  /*a71f0*/  LDL.LU R26, [R1+0x2f8] ;  /* 0x0002f800011a7983 */ /* 0x000ee80000300800 */
[----:B------:R-:W3:Y:S04]  /*a7200*/  LDL.LU R27, [R1+0x2fc] ;  /* 0x0002fc00011b7983 */ /* 0x000ee80000300800 */
[----:B---3--:R-:W-:Y:S04]  /*a7210*/  STL.64 [R1+0x3f80], R26 ;  /* 0x003f801a01007387 */ /* 0x008fe80000100a00 */
[----:B--2---:R2:W-:Y:S04]  /*a7220*/  STL.64 [R1+0x3f78], R24 ;  /* 0x003f781801007387 */ /* 0x0045e80000100a00 */
[----:B--2---:R-:W2:Y:S04]  /*a7230*/  LDL.LU R24, [R1+0x300] ;  /* 0x0003000001187983 */ /* 0x004ea80000300800 */
[----:B------:R-:W2:Y:S04]  /*a7240*/  LDL.LU R25, [R1+0x304] ;  /* 0x0003040001197983 */ /* 0x000ea80000300800 */
[----:B------:R-:W3:Y:S04]  /*a7250*/  LDL.LU R26, [R1+0x308] ;  /* 0x00030800011a7983 */ /* 0x000ee80000300800 */
[----:B------:R-:W3:Y:S04]  /*a7260*/  LDL.LU R27, [R1+0x30c] ;  /* 0x00030c00011b7983 */ /* 0x000ee80000300800 */
[----:B---3--:R-:W-:Y:S04]  /*a7270*/  STL.64 [R1+0x3f90], R26 ;  /* 0x003f901a01007387 */ /* 0x008fe80000100a00 */
[----:B--2---:R-:W-:Y:S04]  /*a7280*/  STL.64 [R1+0x3f88], R24 ;  /* 0x003f881801007387 */ /* 0x004fe80000100a00 */
[----:B------:R-:W2:Y:S04]  /*a7290*/  LDS.128 R24, [R2] ;  /* 0x0000000002187984 */ /* 0x000ea80000000c00 */
        /* <DEDUP_REMOVED lines=20> */
[----:B--2---:R-:W-:Y:S04]  /*a73e0*/  STL.64 [R1+0x310], R24 ;  /* 0x0003101801007387 */ /* 0x004fe80000100a00 */
[----:B------:R2:W-:Y:S01]  /*a73f0*/  STL.64 [R1+0x318], R26 ;  /* 0x0003181a01007387 */ /* 0x0005e20000100a00 */
[----:B------:R-:W-:Y:S06]  /*a7400*/  BAR.SYNC.DEFER_BLOCKING 0x0 ;  /* 0x0000000000007b1d */ /* 0x000fec0000010000 */
[----:B--2---:R-:W2:Y:S04]  /*a7410*/  LDL.LU.64 R26, [R1+0x3f90] ;  /* 0x003f9000011a7983 */ /* 0x004ea80000300a00 */
[----:B------:R-:W2:Y:S04]  /*a7420*/  LDL.LU.64 R24, [R1+0x3f88] ;  /* 0x003f880001187983 */ /* 0x000ea80000300a00 */
[----:B--2---:R-:W-:Y:S01]  /*a7430*/  STSM.16.M88.4 [R0], R24 ;  /* 0x0000001800007844 */ /* 0x004fe20000000200 */
[----:B------:R-:W-:Y:S06]  /*a7440*/  BAR.SYNC.DEFER_BLOCKING 0x0 ;  /* 0x0000000000007b1d */ /* 0x000fec0000010000 */
[----:B------:R-:W2:Y:S04]  /*a7450*/  LDS.128 R24, [R2] ;  /* 0x0000000002187984 */ /* 0x000ea80000000c00 */
[----:B--2---:R-:W-:Y:S04]  /*a7460*/  STL.64 [R1+0x300], R24 ;  /* 0x0003001801007387 */ /* 0x004fe80000100a00 */
[----:B------:R2:W-:Y:S04]  /*a7470*/  STL.64 [R1+0x308], R26 ;  /* 0x0003081a01007387 */ /* 0x0005e80000100a00 */
[----:B--2---:R-:W2:Y:S04]  /*a7480*/  LDL.LU.64 R26, [R1+0x3f80] ;  /* 0x003f8000011a7983 */ /* 0x004ea80000300a00 */
[----:B------:R-:W2:Y:S01]  /*a7490*/  LDL.LU.64 R24, [R1+0x3f78] ;  /* 0x003f780001187983 */ /* 0x000ea20000300a00 */
[----:B------:R-:W-:Y:S06]  /*a74a0*/  BAR.SYNC.DEFER_BLOCKING 0x0 ;  /* 0x0000000000007b1d */ /* 0x000fec0000010000 */
[----:B--2---:R-:W-:Y:S02]  /*a74b0*/  STSM.16.M88.4 [R0], R24 ;  /* 0x0000001800007844 */ /* 0x004fe40000000200 */
        /* <DEDUP_REMOVED lines=9> */
[----:B------:R-:W2:Y:S02]  /*a7550*/  LDS.128 R24, [R2] ;  /* 0x0000000002187984 */ /* 0x000ea40000000c00 */
[----:B------:R-:W-:Y:S06]  /*a7560*/  BAR.SYNC.DEFER_BLOCKING 0x0 ;  /* 0x0000000000007b1d */ /* 0x000fec0000010000 */
[----:B---3--:R-:W-:Y:S02]  /*a7570*/  STSM.16.M88.4 [R0], R20 ;  /* 0x0000001400007844 */ /* 0x008fe40000000200 */
[----:B------:R-:W-:Y:S06]  /*a7580*/  BAR.SYNC.DEFER_BLOCKING 0x0 ;  /* 0x0000000000007b1d */ /* 0x000fec0000010000 */
[----:B--2---:R-:W-:Y:S04]  /*a7590*/  STL.64 [R1+0x2e0], R24 ;  /* 0x0002e01801007387 */ /* 0x004fe80000100a00 */
[----:B------:R-:W-:Y:S04]  /*a75a0*/  STL.64 [R1+0x2e8], R26 ;  /* 0x0002e81a01007387 */ /* 0x000fe80000100a00 */
[----:B------:R-:W2:Y:S01]  /*a75b0*/  LDS.128 R20, [R2] ;  /* 0x0000000002147984 */ /* 0x000ea20000000c00 */
[----:B------:R-:W-:Y:S06]  /*a75c0*/  BAR.SYNC.DEFER_BLOCKING 0x0 ;  /* 0x0000000000007b1d */ /* 0x000fec0000010000 */
[----:B----4-:R-:W-:Y:S02]  /*a75d0*/  STSM.16.M88.4 [R0], R16 ;  /* 0x0000001000007844 */ /* 0x010fe40000000200 */
[----:B------:R-:W-:Y:S06]  /*a75e0*/  BAR.SYNC.DEFER_BLOCKING 0x0 ;  /* 0x0000000000007b1d */ /* 0x000fec0000010000 */
[----:B--2---:R-:W-:Y:S04]  /*a75f0*/  STL.64 [R1+0x2d0], R20 ;  /* 0x0002d01401007387 */ /* 0x004fe80000100a00 */
        /* <DEDUP_REMOVED lines=295> */
[----:B------:R-:W2:Y:S04]  /*a8870*/  LDL.LU R24, [R1+0xe0] ;  /* 0x0000e00001187983 */ /* 0x000ea80000300800 */
[----:B------:R-:W2:Y:S04]  /*a8880*/  LDL.LU R25, [R1+0xe4] ;  /* 0x0000e40001197983 */ /* 0x000ea80000300800 */
[----:B------:R-:W3:Y:S04]  /*a8890*/  LDL.LU R26, [R1+0xe8] ;  /* 0x0000e800011a7983 */ /* 0x000ee80000300800 */
[----:B------:R-:W3:Y:S04]  /*a88a0*/  LDL.LU R27, [R1+0xec] ;  /* 0x0000ec00011b7983 */ /* 0x000ee80000300800 */
[----:B------:R-:W4:Y:S01]  /*a88b0*/  LDS.128 R4, [R2] ;  /* 0x0000000002047984 */ /* 0x000f220000000c00 */
        /* <DEDUP_REMOVED lines=11> */
[----:B------:R-:W2:Y:S04]  /*a8970*/  LDL.LU R26, [R1+0x108] ;  /* 0x00010800011a7983 */ /* 0x000ea80000300800 */
[----:B------:R-:W2:Y:S04]  /*a8980*/  LDL.LU R27, [R1+0x10c] ;  /* 0x00010c00011b7983 */ /* 0x000ea80000300800 */
        /* <DEDUP_REMOVED lines=9> */
[----:B----4-:R4:W-:Y:S04]  /*a8a20*/  STL.64 [R1+0x110], R4 ;  /* 0x0001100401007387 */ /* 0x0109e80000100a00 */
[----:B------:R0:W-:Y:S04]  /*a8a30*/  STL.64 [R1+0x118], R6 ;  /* 0x0001180601007387 */ /* 0x0001e80000100a00 */
[----:B------:R-:W3:Y:S04]  /*a8a40*/  LDL.LU R13, [R1+0xb4] ;  /* 0x0000b400010d7983 */ /* 0x000ee80000300800 */
[----:B------:R-:W3:Y:S04]  /*a8a50*/  LDL.LU R14, [R1+0xb8] ;  /* 0x0000b800010e7983 */ /* 0x000ee80000300800 */
[----:B------:R-:W3:Y:S04]  /*a8a60*/  LDL.LU R15, [R1+0xbc] ;  /* 0x0000bc00010f7983 */ /* 0x000ee80000300800 */
[----:B------:R-:W3:Y:S04]  /*a8a70*/  LDL.LU R8, [R1+0xa0] ;  /* 0x0000a00001087983 */ /* 0x000ee80000300800 */
[----:B------:R-:W3:Y:S04]  /*a8a80*/  LDL.LU R9, [R1+0xa4] ;  /* 0x0000a40001097983 */ /* 0x000ee80000300800 */
[----:B------:R-:W3:Y:S04]  /*a8a90*/  LDL.LU R10, [R1+0xa8] ;  /* 0x0000a800010a7983 */ /* 0x000ee80000300800 */
[----:B------:R-:W3:Y:S04]  /*a8aa0*/  LDL.LU R11, [R1+0xac] ;  /* 0x0000ac00010b7983 */ /* 0x000ee80000300800 */
[----:B----4-:R-:W4:Y:S04]  /*a8ab0*/  LDL.LU R4, [R1+0x90] ;  /* 0x0000900001047983 */ /* 0x010f280000300800 */
[----:B------:R-:W4:Y:S04]  /*a8ac0*/  LDL.LU R5, [R1+0x94] ;  /* 0x0000940001057983 */ /* 0x000f280000300800 */
[----:B0-----:R-:W4:Y:S04]  /*a8ad0*/  LDL.LU R6, [R1+0x98] ;  /* 0x0000980001067983 */ /* 0x001f280000300800 */
[----:B------:R-:W4:Y:S04]  /*a8ae0*/  LDL.LU R7, [R1+0x9c] ;  /* 0x00009c0001077983 */ /* 0x000f280000300800 */
[----:B--2---:R-:W-:Y:S01]  /*a8af0*/  STSM.16.M88.4 [R0], R24 ;  /* 0x0000001800007844 */ /* 0x004fe20000000200 */
[----:B------:R-:W-:Y:S06]  /*a8b00*/  BAR.SYNC.DEFER_BLOCKING 0x0 ;  /* 0x0000000000007b1d */ /* 0x000fec0000010000 */
[----:B------:R-:W0:Y:S04]  /*a8b10*/  LDS.128 R24, [R2] ;  /* 0x0000000002187984 */ /* 0x000e280000000c00 */
[----:B0-----:R-:W-:Y:S04]  /*a8b20*/  STL.64 [R1+0x100], R24 ;  /* 0x0001001801007387 */ /* 0x001fe80000100a00 */
[----:B------:R0:W-:Y:S04]  /*a8b30*/  STL.64 [R1+0x108], R26 ;  /* 0x0001081a01007387 */ /* 0x0001e80000100a00 */
[----:B0-----:R-:W2:Y:S04]  /*a8b40*/  LDL.LU.64 R26, [R1+0x3ed0] ;  /* 0x003ed000011a7983 */ /* 0x001ea80000300a00 */
[----:B------:R-:W2:Y:S01]  /*a8b50*/  LDL.LU.64 R24, [R1+0x3ec8] ;  /* 0x003ec80001187983 */ /* 0x000ea20000300a00 */
[----:B------:R-:W-:Y:S06]  /*a8b60*/  BAR.SYNC.DEFER_BLOCKING 0x0 ;  /* 0x0000000000007b1d */ /* 0x000fec0000010000 */
[----:B--2---:R-:W-:Y:S02]  /*a8b70*/  STSM.16.M88.4 [R0], R24 ;  /* 0x0000001800007844 */ /* 0x004fe40000000200 */
        /* <DEDUP_REMOVED lines=9> */
[----:B------:R-:W0:Y:S02]  /*a8c10*/  LDS.128 R24, [R2] ;  /* 0x0000000002187984 */ /* 0x000e240000000c00 */
[----:B------:R-:W-:Y:S06]  /*a8c20*/  BAR.SYNC.DEFER_BLOCKING 0x0 ;  /* 0x0000000000007b1d */ /* 0x000fec0000010000 */
[----:B---3--:R-:W-:Y:S02]  /*a8c30*/  STSM.16.M88.4 [R0], R20 ;  /* 0x0000001400007844 */ /* 0x008fe40000000200 */
[----:B------:R-:W-:Y:S06]  /*a8c40*/  BAR.SYNC.DEFER_BLOCKING 0x0 ;  /* 0x0000000000007b1d */ /* 0x000fec0000010000 */
[----:B0-----:R-:W-:Y:S04]  /*a8c50*/  STL.64 [R1+0xe0], R24 ;  /* 0x0000e01801007387 */ /* 0x001fe80000100a00 */
[----:B------:R-:W-:Y:S04]  /*a8c60*/  STL.64 [R1+0xe8], R26 ;  /* 0x0000e81a01007387 */ /* 0x000fe80000100a00 */
[----:B------:R-:W0:Y:S01]  /*a8c70*/  LDS.128 R20, [R2] ;  /* 0x0000000002147984 */ /* 0x000e220000000c00 */
[----:B------:R-:W-:Y:S06]  /*a8c80*/  BAR.SYNC.DEFER_BLOCKING 0x0 ;  /* 0x0000000000007b1d */ /* 0x000fec0000010000 */
[----:B------:R-:W-:Y:S02]  /*a8c90*/  STSM.16.M88.4 [R0], R16 ;  /* 0x0000001000007844 */ /* 0x000fe40000000200 */
[----:B------:R-:W-:Y:S06]  /*a8ca0*/  BAR.SYNC.DEFER_BLOCKING 0x0 ;  /* 0x0000000000007b1d */ /* 0x000fec0000010000 */
[----:B0-----:R-:W-:Y:S04]  /*a8cb0*/  STL.64 [R1+0xd0], R20 ;  /* 0x0000d01401007387 */ /* 0x001fe80000100a00 */
[----:B------:R-:W-:Y:S04]  /*a8cc0*/  STL.64 [R1+0xd8], R22 ;  /* 0x0000d81601007387 */ /* 0x000fe80000100a00 */
[----:B------:R-:W0:Y:S01]  /*a8cd0*/  LDS.128 R16, [R2] ;  /* 0x0000000002107984 */ /* 0x000e220000000c00 */
[----:B------:R-:W-:Y:S06]  /*a8ce0*/  BAR.SYNC.DEFER_BLOCKING 0x0 ;  /* 0x0000000000007b1d */ /* 0x000fec0000010000 */
[----:B------:R-:W-:Y:S02]  /*a8cf0*/  STSM.16.M88.4 [R0], R12 ;  /* 0x0000000c00007844 */ /* 0x000fe40000000200 */
[----:B------:R-:W-:Y:S01]  /*a8d00*/  BAR.SYNC.DEFER_BLOCKING 0x0 ;  /* 0x0000000000007b1d */ /* 0x000fe20000010000 */
[----:B0-----:R-:W-:-:S05]  /*a8d10*/  IMAD.MOV.U32 R28, RZ, RZ, R16 ;  /* 0x000000ffff1c7224 */ /* 0x001fca00078e0010 */
[----:B------:R-:W-:Y:S04]  /*a8d20*/  STL [R1+0xc4], R17 ;  /* 0x0000c41101007387 */ /* 0x000fe80000100800 */
[----:B------:R-:W-:Y:S04]  /*a8d30*/  STL.64 [R1+0xc8], R18 ;  /* 0x0000c81201007387 */ /* 0x000fe80000100a00 */
[----:B------:R-:W-:Y:S04]  /*a8d40*/  STL [R1+0x3cd0], R28 ;  /* 0x003cd01c01007387 */ /* 0x000fe80000100800 */
        /* <DEDUP_REMOVED lines=8> */
[----:B----4-:R2:W-:Y:S04]  /*a8dd0*/  STSM.16.M88.4 [R0], R4 ;  /* 0x0000000400007844 */ /* 0x0105e80000000200 */
[----:B0-----:R-:W-:Y:S04]  /*a8de0*/  STL.64 [R1+0xa0], R8 ;  /* 0x0000a00801007387 */ /* 0x001fe80000100a00 */
[----:B------:R-:W-:Y:S04]  /*a8df0*/  STL.64 [R1+0xa8], R10 ;  /* 0x0000a80a01007387 */ /* 0x000fe80000100a00 */
[----:B--2---:R-:W2:Y:S04]  /*a8e00*/  LDL.LU R4, [R1+0x60] ;  /* 0x0000600001047983 */ /* 0x004ea80000300800 */
[----:B------:R-:W2:Y:S04]  /*a8e10*/  LDL.LU R5, [R1+0x64] ;  /* 0x0000640001057983 */ /* 0x000ea80000300800 */
[----:B------:R-:W3:Y:S04]  /*a8e20*/  LDL.LU R6, [R1+0x68] ;  /* 0x0000680001067983 */ /* 0x000ee80000300800 */
[----:B------:R-:W3:Y:S01]  /*a8e30*/  LDL.LU R7, [R1+0x6c] ;  /* 0x00006c0001077983 */ /* 0x000ee20000300800 */
[----:B------:R-:W-:Y:S06]  /*a8e40*/  BAR.SYNC.DEFER_BLOCKING 0x0 ;  /* 0x0000000000007b1d */ /* 0x000fec0000010000 */
        /* <DEDUP_REMOVED lines=14> */
[----:B------:R-:W0:Y:S04]  /*a8f30*/  LDS.128 R4, [R2] ;  /* 0x0000000002047984 */ /* 0x000e280000000c00 */
        /* <DEDUP_REMOVED lines=20> */
[----:B0-----:R-:W-:Y:S04]  /*a9080*/  STL.64 [R1+0x90], R4 ;  /* 0x0000900401007387 */ /* 0x001fe80000100a00 */
[----:B------:R0:W-:Y:S01]  /*a9090*/  STL.64 [R1+0x98], R6 ;  /* 0x0000980601007387 */ /* 0x0001e20000100a00 */
[----:B------:R-:W-:Y:S06]  /*a90a0*/  BAR.SYNC.DEFER_BLOCKING 0x0 ;  /* 0x0000000000007b1d */ /* 0x000fec0000010000 */
[----:B0-----:R-:W2:Y:S04]  /*a90b0*/  LDL.LU.64 R6, [R1+0x3eb0] ;  /* 0x003eb00001067983 */ /* 0x001ea80000300a00 */
[----:B------:R-:W2:Y:S04]  /*a90c0*/  LDL.LU.64 R4, [R1+0x3ea8] ;  /* 0x003ea80001047983 */ /* 0x000ea80000300a00 */
        /* <DEDUP_REMOVED lines=20> */
[----:B------:R-:W-:Y:S02]  /*a9210*/  STSM.16.M88.4 [R0], R8 ;  /* 0x0000000800007844 */ /* 0x000fe40000000200 */
[----:B------:R-:W-:Y:S06]  /*a9220*/  BAR.SYNC.DEFER_BLOCKING 0x0 ;  /* 0x0000000000007b1d */ /* 0x000fec0000010000 */
[----:B0-----:R-:W-:Y:S04]  /*a9230*/  STL.64 [R1+0x60], R4 ;  /* 0x0000600401007387 */ /* 0x001fe80000100a00 */
[----:B------:R0:W-:Y:S04]  /*a9240*/  STL.64 [R1+0x68], R6 ;  /* 0x0000680601007387 */ /* 0x0001e80000100a00 */
[----:B0-----:R-:W2:Y:S04]  /*a9250*/  LDL.LU.64 R6, [R1+0x3e80] ;  /* 0x003e800001067983 */ /* 0x001ea80000300a00 */
[----:B------:R-:W2:Y:S04]  /*a9260*/  LDL.LU.64 R4, [R1+0x3e78] ;  /* 0x003e780001047983 */ /* 0x000ea80000300a00 */
[----:B------:R-:W0:Y:S01]  /*a9270*/  LDS.128 R8, [R2] ;  /* 0x0000000002087984 */ /* 0x000e220000000c00 */
[----:B------:R-:W-:Y:S06]  /*a9280*/  BAR.SYNC.DEFER_BLOCKING 0x0 ;  /* 0x0000000000007b1d */ /* 0x000fec0000010000 */
[----:B---3--:R-:W-:Y:S02]  /*a9290*/  STSM.16.M88.4 [R0], R12 ;  /* 0x0000000c00007844 */ /* 0x008fe40000000200 */
[----:B------:R-:W-:Y:S06]  /*a92a0*/  BAR.SYNC.DEFER_BLOCKING 0x0 ;  /* 0x0000000000007b1d */ /* 0x000fec0000010000 */
[----:B0-----:R-:W-:Y:S04]  /*a92b0*/  STL.64 [R1+0x50], R8 ;  /* 0x0000500801007387 */ /* 0x001fe80000100a00 */
[----:B------:R0:W-:Y:S04]  /*a92c0*/  STL.64 [R1+0x58], R10 ;  /* 0x0000580a01007387 */ /* 0x0001e80000100a00 */
[----:B0-----:R-:W3:Y:S04]  /*a92d0*/  LDL.LU.64 R10, [R1+0x3e70] ;  /* 0x003e7000010a7983 */ /* 0x001ee80000300a00 */
[----:B------:R-:W3:Y:S04]  /*a92e0*/  LDL.LU.64 R8, [R1+0x3e68] ;  /* 0x003e680001087983 */ /* 0x000ee80000300a00 */
[----:B------:R-:W0:Y:S01]  /*a92f0*/  LDS.128 R12, [R2] ;  /* 0x00000000020c7984 */ /* 0x000e220000000c00 */
[----:B------:R-:W-:Y:S06]  /*a9300*/  BAR.SYNC.DEFER_BLOCKING 0x0 ;  /* 0x0000000000007b1d */ /* 0x000fec0000010000 */
[----:B----4-:R-:W-:Y:S02]  /*a9310*/  STSM.16.M88.4 [R0], R16 ;  /* 0x0000001000007844 */ /* 0x010fe40000000200 */
[----:B------:R-:W-:Y:S06]  /*a9320*/  BAR.SYNC.DEFER_BLOCKING 0x0 ;  /* 0x0000000000007b1d */ /* 0x000fec0000010000 */
[----:B0-----:R-:W-:Y:S04]  /*a9330*/  STL.64 [R1+0x40], R12 ;  /* 0x0000400c01007387 */ /* 0x001fe80000100a00 */
[----:B------:R0:W-:Y:S04]  /*a9340*/  STL.64 [R1+0x48], R14 ;  /* 0x0000480e01007387 */ /* 0x0001e80000100a00 */
[----:B0-----:R-:W4:Y:S04]  /*a9350*/  LDL.LU.64 R14, [R1+0x3e60] ;  /* 0x003e6000010e7983 */ /* 0x001f280000300a00 */
[----:B------:R-:W4:Y:S04]  /*a9360*/  LDL.LU.64 R12, [R1+0x3e58] ;  /* 0x003e5800010c7983 */ /* 0x000f280000300a00 */
[----:B------:R-:W0:Y:S01]  /*a9370*/  LDS.128 R16, [R2] ;  /* 0x0000000002107984 */ /* 0x000e220000000c00 */
[----:B------:R-:W-:Y:S06]  /*a9380*/  BAR.SYNC.DEFER_BLOCKING 0x0 ;  /* 0x0000000000007b1d */ /* 0x000fec0000010000 */
[----:B------:R-:W-:Y:S02]  /*a9390*/  STSM.16.M88.4 [R0], R20 ;  /* 0x0000001400007844 */ /* 0x000fe40000000200 */
[----:B------:R-:W-:Y:S06]  /*a93a0*/  BAR.SYNC.DEFER_BLOCKING 0x0 ;  /* 0x0000000000007b1d */ /* 0x000fec0000010000 */
[----:B0-----:R-:W-:Y:S04]  /*a93b0*/  STL.64 [R1+0x30], R16 ;  /* 0x0000301001007387 */ /* 0x001fe80000100a00 */
[----:B------:R0:W-:Y:S04]  /*a93c0*/  STL.64 [R1+0x38], R18 ;  /* 0x0000381201007387 */ /* 0x0001e80000100a00 */
[----:B0-----:R-:W4:Y:S04]  /*a93d0*/  LDL.LU.64 R18, [R1+0x3e50] ;  /* 0x003e500001127983 */ /* 0x001f280000300a00 */
[----:B------:R-:W4:Y:S04]  /*a93e0*/  LDL.LU.64 R16, [R1+0x3e48] ;  /* 0x003e480001107983 */ /* 0x000f280000300a00 */
[----:B------:R-:W0:Y:S01]  /*a93f0*/  LDS.128 R20, [R2] ;  /* 0x0000000002147984 */ /* 0x000e220000000c00 */
[----:B------:R-:W-:Y:S06]  /*a9400*/  BAR.SYNC.DEFER_BLOCKING 0x0 ;  /* 0x0000000000007b1d */ /* 0x000fec0000010000 */
[----:B0-----:R-:W-:Y:S04]  /*a9410*/  STL.64 [R1+0x3b0], R20 ;  /* 0x0003b01401007387 */ /* 0x001fe80000100a00 */
[----:B------:R0:W-:Y:S04]  /*a9420*/  STL.64 [R1+0x3b8], R22 ;  /* 0x0003b81601007387 */ /* 0x0001e80000100a00 */
[----:B0-----:R-:W4:Y:S04]  /*a9430*/  LDL.LU.64 R22, [R1+0x3e40] ;  /* 0x003e400001167983 */ /* 0x001f280000300a00 */
[----:B------:R-:W4:Y:S04]  /*a9440*/  LDL.LU.64 R20, [R1+0x3e38] ;  /* 0x003e380001147983 */ /* 0x000f280000300a00 */
[----:B------:R-:W-:Y:S01]  /*a9450*/  STSM.16.M88.4 [R0], R24 ;  /* 0x0000001800007844 */ /* 0x000fe20000000200 */
[----:B------:R-:W-:Y:S06]  /*a9460*/  BAR.SYNC.DEFER_BLOCKING 0x0 ;  /* 0x0000000000007b1d */ /* 0x000fec0000010000 */
[----:B------:R-:W0:Y:S02]  /*a9470*/  LDS.128 R24, [R2] ;  /* 0x0000000002187984 */ /* 0x000e240000000c00 */
[----:B------:R-:W-:Y:S06]  /*a9480*/  BAR.SYNC.DEFER_BLOCKING 0x0 ;  /* 0x0000000000007b1d */ /* 0x000fec0000010000 */
[----:B0-----:R-:W-:Y:S04]  /*a9490*/  STL.64 [R1+0x3c0], R24 ;  /* 0x0003c01801007387 */ /* 0x001fe80000100a00 */
[----:B------:R0:W-:Y:S04]  /*a94a0*/  STL.64 [R1+0x3c8], R26 ;  /* 0x0003c81a01007387 */ /* 0x0001e80000100a00 */
[----:B0-----:R-:W4:Y:S04]  /*a94b0*/  LDL.LU.64 R26, [R1+0x3e30] ;  /* 0x003e3000011a7983 */ /* 0x001f280000300a00 */
[----:B------:R-:W4:Y:S04]  /*a94c0*/  LDL.LU.64 R24, [R1+0x3e28] ;  /* 0x003e280001187983 */ /* 0x000f280000300a00 */
[----:B--2---:R-:W-:Y:S01]  /*a94d0*/  STSM.16.M88.4 [R0], R4 ;  /* 0x0000000400007844 */ /* 0x004fe20000000200 */
[----:B------:R-:W-:Y:S06]  /*a94e0*/  BAR.SYNC.DEFER_BLOCKING 0x0 ;  /* 0x0000000000007b1d */ /* 0x000fec0000010000 */
[----:B------:R-:W0:Y:S02]  /*a94f0*/  LDS.128 R4, [R2] ;  /* 0x0000000002047984 */ /* 0x000e240000000c00 */
[----:B------:R-:W-:Y:S06]  /*a9500*/  BAR.SYNC.DEFER_BLOCKING 0x0 ;  /* 0x0000000000007b1d */ /* 0x000fec0000010000 */
[----:B---3--:R-:W-:Y:S04]  /*a9510*/  STSM.16.M88.4 [R0], R8 ;  /* 0x0000000800007844 */ /* 0x008fe80000000200 */
[----:B0-----:R-:W-:Y:S04]  /*a9520*/  STL.64 [R1+0x3d0], R4 ;  /* 0x0003d00401007387 */ /* 0x001fe80000100a00 */
[----:B------:R-:W-:Y:S01]  /*a9530*/  STL.64 [R1+0x3d8], R6 ;  /* 0x0003d80601007387 */ /* 0x000fe20000100a00 */
[----:B------:R-:W-:Y:S06]  /*a9540*/  BAR.SYNC.DEFER_BLOCKING 0x0 ;  /* 0x0000000000007b1d */ /* 0x000fec0000010000 */
[----:B------:R-:W0:Y:S02]  /*a9550*/  LDS.128 R4, [R2] ;  /* 0x0000000002047984 */ /* 0x000e240000000c00 */
[----:B------:R-:W-:Y:S06]  /*a9560*/  BAR.SYNC.DEFER_BLOCKING 0x0 ;  /* 0x0000000000007b1d */ /* 0x000fec0000010000 */
[----:B----4-:R2:W-:Y:S04]  /*a9570*/  STSM.16.M88.4 [R0], R12 ;  /* 0x0000000c00007844 */ /* 0x0105e80000000200 */
[----:B0-----:R-:W-:Y:S01]  /*a9580*/  STL [R1+0x3e4], R5 ;  /* 0x0003e40501007387 */ /* 0x001fe20000100800 */
[----:B------:R-:W-:-:S03]  /*a9590*/  IMAD.MOV.U32 R29, RZ, RZ, R4 ;  /* 0x000000ffff1d7224 */ /* 0x000fc600078e0004 */
[----:B------:R-:W-:Y:S01]  /*a95a0*/  STL.64 [R1+0x3e8], R6 ;  /* 0x0003e80601007387 */ /* 0x000fe20000100a00 */
[----:B--2---:R-:W0:Y:S08]  /*a95b0*/  LDC R14, c[0x0][0x3b4] ;  /* 0x0000ed00ff0e7b82 */ /* 0x004e300000000800 */
[----:B------:R-:W-:Y:S06]  /*a95c0*/  BAR.SYNC.DEFER_BLOCKING 0x0 ;  /* 0x0000000000007b1d */ /* 0x000fec0000010000 */
[----:B------:R2:W-:Y:S04]  /*a95d0*/  STL [R1+0x3c30], R29 ;  /* 0x003c301d01007387 */ /* 0x0005e80000100800 */
[----:B--2---:R-:W0:Y:S04]  /*a95e0*/  LDL R29, [R1+0x1818] ;  /* 0x00181800011d7983 */ /* 0x004e280000100800 */
[----:B------:R-:W2:Y:S01]  /*a95f0*/  LDS.128 R4, [R2] ;  /* 0x0000000002047984 */ /* 0x000ea20000000c00 */
[----:B------:R-:W-:Y:S06]  /*a9600*/  BAR.SYNC.DEFER_BLOCKING 0x0 ;  /* 0x0000000000007b1d */ /* 0x000fec0000010000 */
[----:B------:R-:W-:Y:S04]  /*a9610*/  STSM.16.M88.4 [R0], R16 ;  /* 0x0000001000007844 */ /* 0x000fe80000000200 */
[----:B--2---:R-:W-:Y:S04]  /*a9620*/  STL.64 [R1+0x330], R4 ;  /* 0x0003300401007387 */ /* 0x004fe80000100a00 */
[----:B------:R-:W-:Y:S01]  /*a9630*/  STL.64 [R1+0x338], R6 ;  /* 0x0003380601007387 */ /* 0x000fe20000100a00 */
[----:B------:R-:W-:Y:S06]  /*a9640*/  BAR.SYNC.DEFER_BLOCKING 0x0 ;  /* 0x0000000000007b1d */ /* 0x000fec0000010000 */
[----:B------:R-:W2:Y:S02]  /*a9650*/  LDS.128 R4, [R2] ;  /* 0x0000000002047984 */ /* 0x000ea40000000c00 */
[----:B------:R-:W-:Y:S06]  /*a9660*/  BAR.SYNC.DEFER_BLOCKING 0x0 ;  /* 0x0000000000007b1d */ /* 0x000fec0000010000 */
[----:B------:R-:W-:Y:S04]  /*a9670*/  STSM.16.M88.4 [R0], R20 ;  /* 0x0000001400007844 */ /* 0x000fe80000000200 */
[----:B--2---:R-:W-:Y:S04]  /*a9680*/  STL.64 [R1+0x20], R4 ;  /* 0x0000200401007387 */ /* 0x004fe80000100a00 */
[----:B------:R-:W-:Y:S01]  /*a9690*/  STL.64 [R1+0x28], R6 ;  /* 0x0000280601007387 */ /* 0x000fe20000100a00 */
[----:B------:R-:W-:Y:S06]  /*a96a0*/  BAR.SYNC.DEFER_BLOCKING 0x0 ;  /* 0x0000000000007b1d */ /* 0x000fec0000010000 */
[----:B------:R-:W2:Y:S04]  /*a96b0*/  LDL.LU R11, [R1+0x3a0] ;  /* 0x0003a000010b7983 */ /* 0x000ea80000300800 */
[----:B------:R-:W3:Y:S04]  /*a96c0*/  LDL R10, [R1+0x2970] ;  /* 0x00297000010a7983 */ /* 0x000ee80000100800 */
[----:B------:R-:W4:Y:S01]  /*a96d0*/  LDS.128 R4, [R2] ;  /* 0x0000000002047984 */ /* 0x000f220000000c00 */
[----:B------:R-:W-:Y:S06]  /*a96e0*/  BAR.SYNC.DEFER_BLOCKING 0x0 ;  /* 0x0000000000007b1d */ /* 0x000fec0000010000 */
[----:B----4-:R-:W-:Y:S04]  /*a96f0*/  STL.64 [R1+0x10], R4 ;  /* 0x0000100401007387 */ /* 0x010fe80000100a00 */
[----:B------:R-:W-:Y:S04]  /*a9700*/  STL.64 [R1+0x18], R6 ;  /* 0x0000180601007387 */ /* 0x000fe80000100a00 */
[----:B------:R-:W4:Y:S04]  /*a9710*/  LDL.LU R13, [R1+0x390] ;  /* 0x00039000010d7983 */ /* 0x000f280000300800 */
[----:B------:R-:W2:Y:S04]  /*a9720*/  LDL.LU R15, [R1+0x380] ;  /* 0x00038000010f7983 */ /* 0x000ea80000300800 */
[----:B------:R-:W2:Y:S04]  /*a9730*/  LDL R19, [R1+0x1fbc] ;  /* 0x001fbc0001137983 */ /* 0x000ea80000100800 */
[----:B------:R-:W3:Y:S04]  /*a9740*/  LDL R28, [R1+0x2a2c] ;  /* 0x002a2c00011c7983 */ /* 0x000ee80000100800 */
[----:B------:R1:W-:Y:S04]  /*a9750*/  STL [R1+0x3c34], R2 ;  /* 0x003c340201007387 */ /* 0x0003e80000100800 */
[----:B------:R-:W-:Y:S04]  /*a9760*/  STSM.16.M88.4 [R0], R24 ;  /* 0x0000001800007844 */ /* 0x000fe80000000200 */
[----:B-1----:R-:W3:Y:S04]  /*a9770*/  LDL R2, [R1+0x2a24] ;  /* 0x002a240001027983 */ /* 0x002ee80000100800 */
[----:B------:R1:W-:Y:S04]  /*a9780*/  STL [R1+0x3df4], R24 ;  /* 0x003df41801007387 */ /* 0x0003e80000100800 */
[----:B-1----:R-:W3:Y:S04]  /*a9790*/  LDL R24, [R1+0x29ac] ;  /* 0x0029ac0001187983 */ /* 0x002ee80000100800 */
[----:B------:R1:W-:Y:S04]  /*a97a0*/  STL [R1+0x3de4], R26 ;  /* 0x003de41a01007387 */ /* 0x0003e80000100800 */
[----:B------:R-:W3:Y:S04]  /*a97b0*/  LDL R25, [R1+0x2a1c] ;  /* 0x002a1c0001197983 */ /* 0x000ee80000100800 */
[----:B-1----:R-:W3:Y:S04]  /*a97c0*/  LDL R26, [R1+0x2a0c] ;  /* 0x002a0c00011a7983 */ /* 0x002ee80000100800 */
[----:B------:R1:W-:Y:S04]  /*a97d0*/  STL [R1+0x3cdc], R27 ;  /* 0x003cdc1b01007387 */ /* 0x0003e80000100800 */
[----:B-1----:R-:W3:Y:S01]  /*a97e0*/  LDL R27, [R1+0x15c4] ;  /* 0x0015c400011b7983 */ /* 0x002ee20000100800 */
[C---:B0-----:R-:W-:Y:S01]  /*a97f0*/  IMAD R3, R29.reuse, R14, RZ ;  /* 0x0000000e1d037224 */ /* 0x041fe200078e02ff */
[----:B------:R-:W-:Y:S01]  /*a9800*/  BAR.SYNC.DEFER_BLOCKING 0x0 ;  /* 0x0000000000007b1d */ /* 0x000fe20000010000 */
[----:B------:R-:W-:-:S03]  /*a9810*/  ISETP.GE.AND P0, PT, R29, UR4, PT ;  /* 0x000000041d007c0c */ /* 0x000fc6000bf06270 */
[----:B------:R-:W-:-:S04]  /*a9820*/  LEA R6, P1, R3, UR6, 0x1 ;  /* 0x0000000603067c11 */ /* 0x000fc8000f8208ff */
[----:B------:R-:W-:Y:S01]  /*a9830*/  LEA.HI.X.SX32 R7, R3, UR7, 0x1, P1 ;  /* 0x0000000703077c11 */ /* 0x000fe200088f0eff */
[----:B--2---:R0:W-:Y:S04]  /*a9840*/  STL [R1+0x3e20], R19 ;  /* 0x003e201301007387 */ /* 0x0041e80000100800 */
[----:B------:R-:W2:Y:S01]  /*a9850*/  LDL.LU R17, [R1+0x370] ;  /* 0x0003700001117983 */ /* 0x000ea20000300800 */
[----:B------:R-:W-:Y:S01]  /*a9860*/  IMAD R0, R19, R14, RZ ;  /* 0x0000000e13007224 */ /* 0x000fe200078e02ff */
[C---:B---3--:R-:W-:Y:S01]  /*a9870*/  ISETP.LT.AND P0, PT, R27.reuse, UR29, !P0 ;  /* 0x0000001d1b007c0c */ /* 0x048fe2000c701270 */
[----:B------:R-:W-:Y:S01]  /*a9880*/  IMAD R18, R27, UR24, RZ ;  /* 0x000000181b127c24 */ /* 0x000fe2000f8e02ff */
[----:B------:R-:W1:Y:S03]  /*a9890*/  LDCU UR29, c[0x0][0x398] ;  /* 0x00007300ff1d77ac */ /* 0x000e660008000800 */
[----:B------:R-:W-:-:S08]  /*a98a0*/  IMAD.WIDE R4, R18, 0x2, R6 ;  /* 0x0000000212047825 */ /* 0x000fd000078e0206 */
[----:B------:R3:W-:Y:S01]  /*a98b0*/  @P0 STG.E.U16 desc[UR8][R4.64], R11 ;  /* 0x0000000b04000986 */ /* 0x0007e2000c101508 */
[----:B------:R-:W-:-:S03]  /*a98c0*/  ISETP.GE.AND P0, PT, R19, UR10, PT ;  /* 0x0000000a13007c0c */ /* 0x000fc6000bf06270 */
[----:B0-----:R-:W2:Y:S01]  /*a98d0*/  LDL R19, [R1+0x360] ;  /* 0x0003600001137983 */ /* 0x001ea20000100800 */
[----:B------:R-:W-:Y:S01]  /*a98e0*/  ISETP.LT.AND P0, PT, R27, UR31, !P0 ;  /* 0x0000001f1b007c0c */ /* 0x000fe2000c701270 */
[----:B------:R-:W-:Y:S01]  /*a98f0*/  IMAD R3, R14, 0x80, R3 ;  /* 0x000000800e037824 */ /* 0x000fe200078e0203 */
[----:B------:R-:W0:Y:S01]  /*a9900*/  LDCU UR31, c[0x0][0x398] ;  /* 0x00007300ff1f77ac */ /* 0x000e220008000800 */
[----:B---3--:R-:W-:-:S04]  /*a9910*/  LEA R4, P1, R0, UR6, 0x1 ;  /* 0x0000000600047c11 */ /* 0x008fc8000f8208ff */
[----:B------:R-:W-:Y:S02]  /*a9920*/  LEA.HI.X.SX32 R5, R0, UR7, 0x1, P1 ;  /* 0x0000000700057c11 */ /* 0x000fe400088f0eff */
[----:B------:R-:W-:Y:S01]  /*a9930*/  PRMT R0, R11, 0x7632, R0 ;  /* 0x000076320b007816 */ /* 0x000fe20000000000 */
[----:B------:R-:W-:Y:S01]  /*a9940*/  IMAD.WIDE R8, R18, 0x2, R4 ;  /* 0x0000000212087825 */ /* 0x000fe200078e0204 */
[----:B------:R-:W-:Y:S01]  /*a9950*/  ISETP.GE.AND P1, PT, R27, UR5, PT ;  /* 0x000000051b007c0c */ /* 0x000fe2000bf26270 */
[----:B------:R-:W3:Y:S03]  /*a9960*/  LDCU.64 UR4, c[0x0][0x398] ;  /* 0x00007300ff0477ac */ /* 0x000ee60008000a00 */
[----:B------:R0:W-:Y:S01]  /*a9970*/  @P0 STG.E.U16 desc[UR8][R8.64], R0 ;  /* 0x0000000008000986 */ /* 0x0001e2000c101508 */
[----:B------:R-:W-:Y:S01]  /*a9980*/  ISETP.LT.AND P2, PT, R10, UR22, !P1 ;  /* 0x000000160a007c0c */ /* 0x000fe2000cf41270 */
[----:B------:R-:W1:Y:S01]  /*a9990*/  LDCU UR22, c[0x0][0x398] ;  /* 0x00007300ff1677ac */ /* 0x000e620008000800 */
[----:B0-----:R-:W-:-:S04]  /*a99a0*/  LEA R8, P0, R3, UR6, 0x1 ;  /* 0x0000000603087c11 */ /* 0x001fc8000f8008ff */
[----:B------:R-:W-:Y:S01]  /*a99b0*/  LEA.HI.X.SX32 R9, R3, UR7, 0x1, P0 ;  /* 0x0000000703097c11 */ /* 0x000fe200080f0eff */
[----:B------:R-:W-:Y:S02]  /*a99c0*/  IMAD R3, R14, 0x40, R3 ;  /* 0x000000400e037824 */ /* 0x000fe400078e0203 */
[----:B------:R-:W-:-:S03]  /*a99d0*/  IMAD.WIDE R10, R18, 0x2, R8 ;  /* 0x00000002120a7825 */ /* 0x000fc600078e0208 */
[C---:B------:R-:W-:Y:S02]  /*a99e0*/  LEA R22, P0, R3.reuse, UR6, 0x1 ;  /* 0x0000000603167c11 */ /* 0x040fe4000f8008ff */
[----:B----4-:R0:W-:Y:S01]  /*a99f0*/  @P2 STG.E.U16 desc[UR8][R10.64], R13 ;  /* 0x0000000d0a002986 */ /* 0x0101e2000c101508 */
[----:B------:R-:W-:Y:S01]  /*a9a00*/  ISETP.LT.AND P2, PT, R24, UR20, !P1 ;  /* 0x0000001418007c0c */ /* 0x000fe2000cf41270 */
[----:B------:R-:W4:Y:S01]  /*a9a10*/  LDCU UR20, c[0x0][0x398] ;  /* 0x00007300ff1477ac */ /* 0x000f220008000800 */
[----:B------:R-:W-:Y:S01]  /*a9a20*/  LEA.HI.X.SX32 R23, R3, UR7, 0x1, P0 ;  /* 0x0000000703177c11 */ /* 0x000fe200080f0eff */
[----:B------:R-:W-:Y:S01]  /*a9a30*/  IMAD R3, R14, 0x40, R3 ;  /* 0x000000400e037824 */ /* 0x000fe200078e0203 */
[----:B------:R-:W-:Y:S01]  /*a9a40*/  PRMT R0, R13, 0x7632, R0 ;  /* 0x000076320d007816 */ /* 0x000fe20000000000 */
[----:B0-----:R-:W-:-:S03]  /*a9a50*/  IMAD.WIDE R10, R18, 0x2, R22 ;  /* 0x00000002120a7825 */ /* 0x001fc600078e0216 */
[----:B------:R-:W-:-:S05]  /*a9a60*/  LEA R20, P0, R3, UR6, 0x1 ;  /* 0x0000000603147c11 */ /* 0x000fca000f8008ff */
[----:B------:R0:W-:Y:S01]  /*a9a70*/  @P2 STG.E.U16 desc[UR8][R10.64], R0 ;  /* 0x000000000a002986 */ /* 0x0001e2000c101508 */
[----:B------:R-:W-:Y:S01]  /*a9a80*/  ISETP.LT.AND P2, PT, R26, UR18, !P1 ;  /* 0x000000121a007c0c */ /* 0x000fe2000cf41270 */
[----:B------:R-:W1:Y:S01]  /*a9a90*/  LDCU UR18, c[0x0][0x398] ;  /* 0x00007300ff1277ac */ /* 0x000e620008000800 */
[----:B------:R-:W-:Y:S01]  /*a9aa0*/  LEA.HI.X.SX32 R21, R3, UR7, 0x1, P0 ;  /* 0x0000000703157c11 */ /* 0x000fe200080f0eff */
[----:B------:R-:W-:Y:S01]  /*a9ab0*/  IMAD R3, R14, 0x40, R3 ;  /* 0x000000400e037824 */ /* 0x000fe200078e0203 */
[----:B---3--:R-:W-:Y:S01]  /*a9ac0*/  ISETP.LT.AND P3, PT, R28, UR4, !P1 ;  /* 0x000000041c007c0c */ /* 0x008fe2000cf61270 */
[----:B------:R-:W-:Y:S01]  /*a9ad0*/  STL [R1+0x3dfc], R18 ;  /* 0x003dfc1201007387 */ /* 0x000fe20000100800 */
[----:B------:R-:W3:Y:S01]  /*a9ae0*/  LDCU UR4, c[0x0][0x398] ;  /* 0x00007300ff0477ac */ /* 0x000ee20008000800 */
[----:B0-----:R-:W-:-:S06]  /*a9af0*/  IMAD.WIDE R10, R18, 0x2, R20 ;  /* 0x00000002120a7825 */ /* 0x001fcc00078e0214 */
[----:B------:R0:W-:Y:S01]  /*a9b00*/  @P2 STG.E.U16 desc[UR8][R10.64], R15 ;  /* 0x0000000f0a002986 */ /* 0x0001e2000c101508 */
[----:B------:R-:W-:Y:S01]  /*a9b10*/  LEA R12, P2, R3, UR6, 0x1 ;  /* 0x00000006030c7c11 */ /* 0x000fe2000f8408ff */
[----:B------:R-:W-:-:S03]  /*a9b20*/  VIADD R0, R27, 0x3f ;  /* 0x0000003f1b007836 */ /* 0x000fc60000000000 */
[----:B------:R-:W-:Y:S02]  /*a9b30*/  LEA.HI.X.SX32 R13, R3, UR7, 0x1, P2 ;  /* 0x00000007030d7c11 */ /* 0x000fe400090f0eff */
[----:B------:R-:W-:Y:S01]  /*a9b40*/  ISETP.GE.AND P0, PT, R0, UR27, PT ;  /* 0x0000001b00007c0c */ /* 0x000fe2000bf06270 */
[----:B------:R-:W-:Y:S01]  /*a9b50*/  IMAD R3, R14, 0x40, R3 ;  /* 0x000000400e037824 */ /* 0x000fe200078e0203 */
[----:B------:R-:W-:Y:S01]  /*a9b60*/  PRMT R0, R15, 0x7632, R0 ;  /* 0x000076320f007816 */ /* 0x000fe20000000000 */
[----:B------:R-:W1:Y:S01]  /*a9b70*/  LDCU UR27, c[0x0][0x398] ;  /* 0x00007300ff1b77ac */ /* 0x000e620008000800 */
[----:B0-----:R-:W-:-:S05]  /*a9b80*/  IMAD.WIDE R10, R18, 0x2, R12 ;  /* 0x00000002120a7825 */ /* 0x001fca00078e020c */
[----:B------:R0:W-:Y:S01]  /*a9b90*/  @P3 STG.E.U16 desc[UR8][R10.64], R0 ;  /* 0x000000000a003986 */ /* 0x0001e2000c101508 */
[----:B------:R-:W-:Y:S01]  /*a9ba0*/  ISETP.LT.AND P3, PT, R2, UR16, !P1 ;  /* 0x0000001002007c0c */ /* 0x000fe2000cf61270 */
[----:B------:R-:W1:Y:S01]  /*a9bb0*/  LDCU UR16, c[0x0][0x39c] ;  /* 0x00007380ff1077ac */ /* 0x000e620008000800 */
[----:B0-----:R-:W-:-:S04]  /*a9bc0*/  LEA R10, P2, R3, UR6, 0x1 ;  /* 0x00000006030a7c11 */ /* 0x001fc8000f8408ff */
[----:B------:R-:W-:Y:S01]  /*a9bd0*/  LEA.HI.X.SX32 R11, R3, UR7, 0x1, P2 ;  /* 0x00000007030b7c11 */ /* 0x000fe200090f0eff */
[----:B------:R-:W-:Y:S02]  /*a9be0*/  IMAD R0, R14, 0x40, R3 ;  /* 0x000000400e007824 */ /* 0x000fe400078e0203 */
[----:B------:R-:W-:Y:S01]  /*a9bf0*/  IMAD.WIDE R14, R18, 0x2, R10 ;  /* 0x00000002120e7825 */ /* 0x000fe200078e020a */
[----:B------:R-:W-:Y:S01]  /*a9c00*/  ISETP.LT.AND P1, PT, R25, UR14, !P1 ;  /* 0x0000000e19007c0c */ /* 0x000fe2000cf21270 */
[----:B------:R-:W0:Y:S03]  /*a9c10*/  LDCU UR14, c[0x0][0x398] ;  /* 0x00007300ff0e77ac */ /* 0x000e260008000800 */
[----:B--2---:R2:W-:Y:S01]  /*a9c20*/  @P3 STG.E.U16 desc[UR8][R14.64], R17 ;  /* 0x000000110e003986 */ /* 0x0045e2000c101508 */
[----:B------:R-:W-:Y:S02]  /*a9c30*/  PRMT R3, R17, 0x7632, R3 ;  /* 0x0000763211037816 */ /* 0x000fe40000000003 */
[----:B--2---:R-:W-:-:S04]  /*a9c40*/  LEA R14, P2, R0, UR6, 0x1 ;  /* 0x00000006000e7c11 */ /* 0x004fc8000f8408ff */
[----:B------:R-:W-:Y:S01]  /*a9c50*/  LEA.HI.X.SX32 R15, R0, UR7, 0x1, P2 ;  /* 0x00000007000f7c11 */ /* 0x000fe200090f0eff */
[----:B------:R-:W-:Y:S01]  /*a9c60*/  VIADD R0, R27, 0x1 ;  /* 0x000000011b007836 */ /* 0x000fe20000000000 */
[----:B------:R-:W2:Y:S01]  /*a9c70*/  LDCU.64 UR6, c[0x0][0x398] ;  /* 0x00007300ff0677ac */ /* 0x000ea20008000a00 */
[----:B------:R-:W-:-:S05]  /*a9c80*/  IMAD.WIDE R16, R18, 0x2, R14 ;  /* 0x0000000212107825 */ /* 0x000fca00078e020e */
[----:B------:R0:W-:Y:S01]  /*a9c90*/  @P1 STG.E.U16 desc[UR8][R16.64], R3 ;  /* 0x0000000310001986 */ /* 0x0001e2000c101508 */
[----:B------:R-:W-:Y:S01]  /*a9ca0*/  ISETP.GE.AND P1, PT, R0, UR11, PT ;  /* 0x0000000b00007c0c */ /* 0x000fe2000bf26270 */
[----:B------:R-:W-:Y:S01]  /*a9cb0*/  VIADD R0, R18, UR24 ;  /* 0x0000001812007c36 */ /* 0x000fe20008000000 */
[----:B------:R-:W1:Y:S01]  /*a9cc0*/  LDCU.64 UR10, c[0x0][0x398] ;  /* 0x00007300ff0a77ac */ /* 0x000e620008000a00 */
[----:B------:R-:W2:Y:S01]  /*a9cd0*/  LDL.LU R18, [R1] ;  /* 0x0000000001127983 */ /* 0x000ea20000300800 */
[----:B------:R-:W-:Y:S02]  /*a9ce0*/  ISETP.LT.AND P2, PT, R29, UR12, !P1 ;  /* 0x0000000c1d007c0c */ /* 0x000fe4000cf41270 */
[----:B------:R-:W-:Y:S01]  /*a9cf0*/  ISETP.LT.AND P3, PT, R24, UR26, !P1 ;  /* 0x0000001a18007c0c */ /* 0x000fe2000cf61270 */
[----:B------:R-:W1:Y:S01]  /*a9d00*/  LDCU UR26, c[0x0][0x398] ;  /* 0x00007300ff1a77ac */ /* 0x000e620008000800 */
[C---:B0-----:R-:W-:Y:S01]  /*a9d10*/  IMAD.WIDE R16, R0.reuse, 0x2, R6 ;  /* 0x0000000200107825 */ /* 0x041fe200078e0206 */
[----:B------:R-:W0:Y:S08]  /*a9d20*/  LDCU UR12, c[0x0][0x398] ;  /* 0x00007300ff0c77ac */ /* 0x000e300008000800 */
[----:B------:R0:W-:Y:S04]  /*a9d30*/  @P2 STG.E.U16 desc[UR8][R16.64], R19 ;  /* 0x0000001310002986 */ /* 0x0001e8000c101508 */
[----:B0-----:R-:W1:Y:S04]  /*a9d40*/  LDL.LU R19, [R1+0x3e20] ;  /* 0x003e200001137983 */ /* 0x001e680000300800 */
[----:B------:R-:W2:Y:S04]  /*a9d50*/  LDL.LU R17, [R1+0x360] ;  /* 0x0003600001117983 */ /* 0x000ea80000300800 */
[----:B------:R0:W-:Y:S01]  /*a9d60*/  STL [R1+0x3e1c], R5 ;  /* 0x003e1c0501007387 */ /* 0x0001e20000100800 */
[----:B-1----:R-:W-:Y:S01]  /*a9d70*/  ISETP.LT.AND P2, PT, R19, UR10, !P1 ;  /* 0x0000000a13007c0c */ /* 0x002fe2000cf41270 */
[----:B------:R-:W1:Y:S01]  /*a9d80*/  LDCU UR10, c[0x0][0x398] ;  /* 0x00007300ff0a77ac */ /* 0x000e620008000800 */
[----:B--2---:R-:W-:Y:S01]  /*a9d90*/  PRMT R3, R17, 0x7632, R3 ;  /* 0x0000763211037816 */ /* 0x004fe20000000003 */
[----:B------:R-:W-:-:S02]  /*a9da0*/  IMAD.WIDE R16, R0, 0x2, R4 ;  /* 0x0000000200107825 */ /* 0x000fc400078e0204 */
[----:B0-----:R-:W2:Y:S08]  /*a9db0*/  LDL.LU R5, [R1+0x350] ;  /* 0x0003500001057983 */ /* 0x001eb00000300800 */
[----:B------:R0:W-:Y:S04]  /*a9dc0*/  @P2 STG.E.U16 desc[UR8][R16.64], R3 ;  /* 0x0000000310002986 */ /* 0x0001e8000c101508 */
[----:B0-----:R-:W2:Y:S04]  /*a9dd0*/  LDL R17, [R1+0x2970] ;  /* 0x0029700001117983 */ /* 0x001ea80000100800 */
[----:B------:R0:W-:Y:S01]  /*a9de0*/  STL [R1+0x3e18], R26 ;  /* 0x003e181a01007387 */ /* 0x0001e20000100800 */
[----:B--2---:R-:W-:Y:S01]  /*a9df0*/  ISETP.LT.AND P2, PT, R17, UR6, !P1 ;  /* 0x0000000611007c0c */ /* 0x004fe2000cf41270 */
[----:B------:R-:W-:Y:S01]  /*a9e00*/  IMAD.WIDE R16, R0, 0x2, R8 ;  /* 0x0000000200107825 */ /* 0x000fe200078e0208 */
[----:B------:R-:W-:Y:S01]  /*a9e10*/  PRMT R3, R5, 0x7632, R3 ;  /* 0x0000763205037816 */ /* 0x000fe20000000003 */
[----:B------:R-:W2:Y:S10]  /*a9e20*/  LDCU UR6, c[0x0][0x398] ;  /* 0x00007300ff0677ac */ /* 0x000eb40008000800 */
[----:B------:R1:W-:Y:S01]  /*a9e30*/  @P2 STG.E.U16 desc[UR8][R16.64], R5 ;  /* 0x0000000510002986 */ /* 0x0003e2000c101508 */
[----:B------:R-:W-:Y:S01]  /*a9e40*/  ISETP.LT.AND P2, PT, R26, UR28, !P1 ;  /* 0x0000001c1a007c0c */ /* 0x000fe2000cf41270 */
[----:B------:R-:W2:Y:S02]  /*a9e50*/  LDCU UR28, c[0x0][0x398] ;  /* 0x00007300ff1c77ac */ /* 0x000ea40008000800 */
[----:B0-----:R-:W2:Y:S04]  /*a9e60*/  LDL.LU R26, [R1+0x340] ;  /* 0x00034000011a7983 */ /* 0x001ea80000300800 */
[----:B-1----:R-:W3:Y:S01]  /*a9e70*/  LDL R5, [R1+0x3a4] ;  /* 0x0003a40001057983 */ /* 0x002ee20000100800 */
[----:B------:R-:W-:-:S05]  /*a9e80*/  IMAD.WIDE R16, R0, 0x2, R22 ;  /* 0x0000000200107825 */ /* 0x000fca00078e0216 */
[----:B------:R0:W-:Y:S02]  /*a9e90*/  @P3 STG.E.U16 desc[UR8][R16.64], R3 ;  /* 0x0000000310003986 */ /* 0x0001e4000c101508 */
[----:B0-----:R-:W-:Y:S02]  /*a9ea0*/  IMAD.WIDE R16, R0, 0x2, R20 ;  /* 0x0000000200107825 */ /* 0x001fe400078e0214 */
[----:B------:R0:W-:Y:S04]  /*a9eb0*/  STL [R1+0x3e14], R28 ;  /* 0x003e141c01007387 */ /* 0x0001e80000100800 */
[----:B--2---:R1:W-:Y:S01]  /*a9ec0*/  @P2 STG.E.U16 desc[UR8][R16.64], R26 ;  /* 0x0000001a10002986 */ /* 0x0043e2000c101508 */
[----:B------:R-:W-:Y:S01]  /*a9ed0*/  ISETP.LT.AND P2, PT, R28, UR30, !P1 ;  /* 0x0000001e1c007c0c */ /* 0x000fe2000cf41270 */
[----:B------:R-:W2:Y:S01]  /*a9ee0*/  LDCU UR30, c[0x0][0x398] ;  /* 0x00007300ff1e77ac */ /* 0x000ea20008000800 */
[----:B------:R-:W-:Y:S01]  /*a9ef0*/  PRMT R3, R26, 0x7632, R3 ;  /* 0x000076321a037816 */ /* 0x000fe20000000003 */
[----:B0-----:R-:W2:Y:S01]  /*a9f00*/  LDL R28, [R1+0x384] ;  /* 0x00038400011c7983 */ /* 0x001ea20000100800 */
[----:B-1----:R-:W-:-:S03]  /*a9f10*/  IMAD.WIDE R16, R0, 0x2, R12 ;  /* 0x0000000200107825 */ /* 0x002fc600078e020c */
[----:B------:R-:W2:Y:S06]  /*a9f20*/  LDL R26, [R1+0x394] ;  /* 0x00039400011a7983 */ /* 0x000eac0000100800 */
[----:B------:R0:W-:Y:S01]  /*a9f30*/  @P2 STG.E.U16 desc[UR8][R16.64], R3 ;  /* 0x0000000310002986 */ /* 0x0001e2000c101508 */
[----:B---3--:R-:W-:Y:S01]  /*a9f40*/  ISETP.LT.AND P2, PT, R2, UR4, !P1 ;  /* 0x0000000402007c0c */ /* 0x008fe2000cf41270 */
[----:B------:R-:W1:Y:S01]  /*a9f50*/  LDCU UR4, c[0x0][0x39c] ;  /* 0x00007380ff0477ac */ /* 0x000e620008000800 */
[----:B------:R-:W-:Y:S01]  /*a9f60*/  ISETP.LT.AND P1, PT, R25, UR6, !P1 ;  /* 0x0000000619007c0c */ /* 0x000fe2000cf21270 */
[----:B------:R-:W3:Y:S01]  /*a9f70*/  LDCU UR6, c[0x0][0x398] ;  /* 0x00007300ff0677ac */ /* 0x000ee20008000800 */
[----:B0-----:R-:W-:Y:S01]  /*a9f80*/  IMAD.WIDE R16, R0, 0x2, R10 ;  /* 0x0000000200107825 */ /* 0x001fe200078e020a */
[----:B------:R-:W-:-:S08]  /*a9f90*/  PRMT R3, R18, 0x7632, R3 ;  /* 0x0000763212037816 */ /* 0x000fd00000000003 */
[----:B------:R0:W-:Y:S02]  /*a9fa0*/  @P2 STG.E.U16 desc[UR8][R16.64], R18 ;  /* 0x0000001210002986 */ /* 0x0001e4000c101508 */
[----:B0-----:R-:W-:Y:S02]  /*a9fb0*/  IMAD.WIDE R16, R0, 0x2, R14 ;  /* 0x0000000200107825 */ /* 0x001fe400078e020e */
[----:B------:R-:W2:Y:S04]  /*a9fc0*/  LDL.LU R18, [R1+0x374] ;  /* 0x0003740001127983 */ /* 0x000ea80000300800 */
[----:B------:R0:W-:Y:S02]  /*a9fd0*/  @P1 STG.E.U16 desc[UR8][R16.64], R3 ;  /* 0x0000000310001986 */ /* 0x0001e4000c101508 */
[----:B0-----:R-:W-:-:S05]  /*a9fe0*/  VIADD R3, R27, 0x2 ;  /* 0x000000021b037836 */ /* 0x001fca0000000000 */
[----:B-1----:R-:W-:Y:S01]  /*a9ff0*/  ISETP.GE.AND P1, PT, R3, UR4, PT ;  /* 0x0000000403007c0c */ /* 0x002fe2000bf26270 */
[----:B------:R-:W-:Y:S01]  /*aa000*/  VIADD R0, R0, UR24 ;  /* 0x0000001800007c36 */ /* 0x000fe20008000000 */
[----:B------:R-:W0:Y:S02]  /*aa010*/  LDCU UR4, c[0x0][0x398] ;  /* 0x00007300ff0477ac */ /* 0x000e240008000800 */
[----:B---3--:R-:W-:Y:S01]  /*aa020*/  ISETP.LT.AND P2, PT, R29, UR6, !P1 ;  /* 0x000000061d007c0c */ /* 0x008fe2000cf41270 */
[C---:B------:R-:W-:Y:S01]  /*aa030*/  IMAD.WIDE R16, R0.reuse, 0x2, R6 ;  /* 0x0000000200107825 */ /* 0x040fe200078e0206 */
[----:B------:R-:W-:Y:S01]  /*aa040*/  ISETP.LT.AND P3, PT, R19, UR10, !P1 ;  /* 0x0000000a13007c0c */ /* 0x000fe2000cf61270 */
[----:B------:R-:W1:Y:S01]  /*aa050*/  LDCU UR6, c[0x0][0x398] ;  /* 0x00007300ff0677ac */ /* 0x000e620008000800 */
[----:B------:R-:W3:Y:S09]  /*aa060*/  LDCU UR10, c[0x0][0x398] ;  /* 0x00007300ff0a77ac */ /* 0x000ef20008000800 */
[----:B------:R0:W-:Y:S04]  /*aa070*/  @P2 STG.E.U16 desc[UR8][R16.64], R5 ;  /* 0x0000000510002986 */ /* 0x0001e8000c101508 */
[----:B0-----:R-:W2:Y:S04]  /*aa080*/  LDL.LU R5, [R1+0x3e1c] ;  /* 0x003e1c0001057983 */ /* 0x001ea80000300800 */
[----:B------:R-:W3:Y:S04]  /*aa090*/  LDL.LU R17, [R1+0x3a4] ;  /* 0x0003a40001117983 */ /* 0x000ee80000300800 */
[----:B--2---:R0:W-:Y:S01]  /*aa0a0*/  STL [R1+0x3e10], R5 ;  /* 0x003e100501007387 */ /* 0x0041e20000100800 */
[----:B---3--:R-:W-:Y:S01]  /*aa0b0*/  PRMT R3, R17, 0x7632, R3 ;  /* 0x0000763211037816 */ /* 0x008fe20000000003 */
[----:B------:R-:W-:-:S02]  /*aa0c0*/  IMAD.WIDE R16, R0, 0x2, R4 ;  /* 0x0000000200107825 */ /* 0x000fc400078e0204 */
[----:B0-----:R-:W2:Y:S04]  /*aa0d0*/  LDL R5, [R1+0x2970] ;  /* 0x0029700001057983 */ /* 0x001ea80000100800 */
[----:B------:R0:W-:Y:S02]  /*aa0e0*/  @P3 STG.E.U16 desc[UR8][R16.64], R3 ;  /* 0x0000000310003986 */ /* 0x0001e4000c101508 */
[----:B0-----:R-:W-:Y:S01]  /*aa0f0*/  IMAD.WIDE R16, R0, 0x2, R8 ;  /* 0x0000000200107825 */ /* 0x001fe200078e0208 */
[----:B--2---:R-:W-:Y:S01]  /*aa100*/  ISETP.LT.AND P2, PT, R5, UR4, !P1 ;  /* 0x0000000405007c0c */ /* 0x004fe2000cf41270 */
[----:B------:R-:W0:Y:S01]  /*aa110*/  LDCU UR4, c[0x0][0x398] ;  /* 0x00007300ff0477ac */ /* 0x000e220008000800 */
[----:B------:R-:W2:Y:S11]  /*aa120*/  LDL R5, [R1+0x364] ;  /* 0x0003640001057983 */ /* 0x000eb60000100800 */
[----:B------:R3:W-:Y:S04]  /*aa130*/  @P2 STG.E.U16 desc[UR8][R16.64], R26 ;  /* 0x0000001a10002986 */ /* 0x0007e8000c101508 */
[----:B---3--:R-:W3:Y:S04]  /*aa140*/  LDL.LU R26, [R1+0x3e18] ;  /* 0x003e1800011a7983 */ /* 0x008ee80000300800 */
[----:B------:R-:W2:Y:S01]  /*aa150*/  LDL.LU R17, [R1+0x394] ;  /* 0x0003940001117983 */ /* 0x000ea20000300800 */
[----:B-1----:R-:W-:Y:S01]  /*aa160*/  ISETP.LT.AND P3, PT, R24, UR6, !P1 ;  /* 0x0000000618007c0c */ /* 0x002fe2000cf61270 */
[----:B------:R-:W1:Y:S01]  /*aa170*/  LDCU UR6, c[0x0][0x398] ;  /* 0x00007300ff0677ac */ /* 0x000e620008000800 */
[----:B---3--:R-:W-:Y:S01]  /*aa180*/  ISETP.LT.AND P2, PT, R26, UR10, !P1 ;  /* 0x0000000a1a007c0c */ /* 0x008fe2000cf41270 */
[----:B------:R-:W3:Y:S01]  /*aa190*/  LDCU UR10, c[0x0][0x398] ;  /* 0x00007300ff0a77ac */ /* 0x000ee20008000800 */
[----:B--2---:R-:W-:Y:S01]  /*aa1a0*/  PRMT R3, R17, 0x7632, R3 ;  /* 0x0000763211037816 */ /* 0x004fe20000000003 */
[----:B------:R-:W-:-:S08]  /*aa1b0*/  IMAD.WIDE R16, R0, 0x2, R22 ;  /* 0x0000000200107825 */ /* 0x000fd000078e0216 */
[----:B------:R2:W-:Y:S02]  /*aa1c0*/  @P3 STG.E.U16 desc[UR8][R16.64], R3 ;  /* 0x0000000310003986 */ /* 0x0005e4000c101508 */
[----:B--2---:R-:W-:-:S05]  /*aa1d0*/  IMAD.WIDE R16, R0, 0x2, R20 ;  /* 0x0000000200107825 */ /* 0x004fca00078e0214 */
[----:B------:R2:W-:Y:S04]  /*aa1e0*/  @P2 STG.E.U16 desc[UR8][R16.64], R28 ;  /* 0x0000001c10002986 */ /* 0x0005e8000c101508 */
[----:B--2---:R-:W0:Y:S04]  /*aa1f0*/  LDL.LU R28, [R1+0x3e14] ;  /* 0x003e1400011c7983 */ /* 0x004e280000300800 */
[----:B------:R-:W2:Y:S01]  /*aa200*/  LDL.LU R17, [R1+0x384] ;  /* 0x0003840001117983 */ /* 0x000ea20000300800 */
[----:B0-----:R-:W-:Y:S01]  /*aa210*/  ISETP.LT.AND P2, PT, R28, UR4, !P1 ;  /* 0x000000041c007c0c */ /* 0x001fe2000cf41270 */
[----:B------:R-:W0:Y:S01]  /*aa220*/  LDCU UR4, c[0x0][0x398] ;  /* 0x00007300ff0477ac */ /* 0x000e220008000800 */
[----:B--2---:R-:W-:Y:S01]  /*aa230*/  PRMT R3, R17, 0x7632, R3 ;  /* 0x0000763211037816 */ /* 0x004fe20000000003 */
[----:B------:R-:W-:-:S10]  /*aa240*/  IMAD.WIDE R16, R0, 0x2, R12 ;  /* 0x0000000200107825 */ /* 0x000fd400078e020c */
[----:B------:R2:W-:Y:S01]  /*aa250*/  @P2 STG.E.U16 desc[UR8][R16.64], R3 ;  /* 0x0000000310002986 */ /* 0x0005e2000c101508 */
[----:B-1----:R-:W-:Y:S01]  /*aa260*/  ISETP.LT.AND P2, PT, R2, UR6, !P1 ;  /* 0x0000000602007c0c */ /* 0x002fe2000cf41270 */
[----:B------:R-:W1:Y:S01]  /*aa270*/  LDCU UR6, c[0x0][0x398] ;  /* 0x00007300ff0677ac */ /* 0x000e620008000800 */
[----:B0-----:R-:W-:Y:S01]  /*aa280*/  ISETP.LT.AND P1, PT, R25, UR4, !P1 ;  /* 0x0000000419007c0c */ /* 0x001fe2000cf21270 */
[----:B------:R-:W0:Y:S01]  /*aa290*/  LDCU UR4, c[0x0][0x39c] ;  /* 0x00007380ff0477ac */ /* 0x000e220008000800 */
[----:B--2---:R-:W-:Y:S01]  /*aa2a0*/  IMAD.WIDE R16, R0, 0x2, R10 ;  /* 0x0000000200107825 */ /* 0x004fe200078e020a */
[----:B------:R-:W-:-:S08]  /*aa2b0*/  PRMT R3, R18, 0x7632, R3 ;  /* 0x0000763212037816 */ /* 0x000fd00000000003 */
[----:B------:R2:W-:Y:S02]  /*aa2c0*/  @P2 STG.E.U16 desc[UR8][R16.64], R18 ;  /* 0x0000001210002986 */ /* 0x0005e4000c101508 */
[----:B--2---:R-:W-:Y:S02]  /*aa2d0*/  IMAD.WIDE R16, R0, 0x2, R14 ;  /* 0x0000000200107825 */ /* 0x004fe400078e020e */
[----:B------:R-:W2:Y:S04]  /*aa2e0*/  LDL.LU R18, [R1+0x344] ;  /* 0x0003440001127983 */ /* 0x000ea80000300800 */
[----:B------:R0:W-:Y:S02]  /*aa2f0*/  @P1 STG.E.U16 desc[UR8][R16.64], R3 ;  /* 0x0000000310001986 */ /* 0x0001e4000c101508 */
[----:B0-----:R-:W-:-:S05]  /*aa300*/  VIADD R3, R27, 0x3 ;  /* 0x000000031b037836 */ /* 0x001fca0000000000 */
[----:B------:R-:W-:Y:S01]  /*aa310*/  ISETP.GE.AND P1, PT, R3, UR4, PT ;  /* 0x0000000403007c0c */ /* 0x000fe2000bf26270 */
[----:B------:R-:W-:Y:S01]  /*aa320*/  VIADD R0, R0, UR24 ;  /* 0x0000001800007c36 */ /* 0x000fe20008000000 */
[----:B------:R-:W0:Y:S02]  /*aa330*/  LDCU UR4, c[0x0][0x398] ;  /* 0x00007300ff0477ac */ /* 0x000e240008000800 */
[----:B-1----:R-:W-:Y:S01]  /*aa340*/  ISETP.LT.AND P2, PT, R29, UR6, !P1 ;  /* 0x000000061d007c0c */ /* 0x002fe2000cf41270 */
[C---:B------:R-:W-:Y:S01]  /*aa350*/  IMAD.WIDE R16, R0.reuse, 0x2, R6 ;  /* 0x0000000200107825 */ /* 0x040fe200078e0206 */
[----:B---3--:R-:W-:Y:S01]  /*aa360*/  ISETP.LT.AND P3, PT, R19, UR10, !P1 ;  /* 0x0000000a13007c0c */ /* 0x008fe2000cf61270 */
[----:B------:R-:W1:Y:S01]  /*aa370*/  LDCU UR6, c[0x0][0x398] ;  /* 0x00007300ff0677ac */ /* 0x000e620008000800 */
[----:B------:R-:W3:Y:S01]  /*aa380*/  LDL.LU R19, [R1+0x4] ;  /* 0x0000040001137983 */ /* 0x000ee20000300800 */
[----:B------:R-:W0:Y:S08]  /*aa390*/  LDCU UR10, c[0x0][0x398] ;  /* 0x00007300ff0a77ac */ /* 0x000e300008000800 */
[----:B------:R0:W-:Y:S04]  /*aa3a0*/  @P2 STG.E.U16 desc[UR8][R16.64], R5 ;  /* 0x0000000510002986 */ /* 0x0001e8000c101508 */
[----:B0-----:R-:W2:Y:S04]  /*aa3b0*/  LDL.LU R5, [R1+0x3e10] ;  /* 0x003e100001057983 */ /* 0x001ea80000300800 */
[----:B------:R-:W2:Y:S02]  /*aa3c0*/  LDL.LU R17, [R1+0x364] ;  /* 0x0003640001117983 */ /* 0x000ea40000300800 */
[----:B--2---:R-:W-:Y:S01]  /*aa3d0*/  PRMT R3, R17, 0x7632, R3 ;  /* 0x0000763211037816 */ /* 0x004fe20000000003 */
[----:B------:R-:W-:Y:S01]  /*aa3e0*/  IMAD.WIDE R16, R0, 0x2, R4 ;  /* 0x0000000200107825 */ /* 0x000fe200078e0204 */
[----:B------:R0:W-:Y:S04]  /*aa3f0*/  STL [R1+0x3e0c], R5 ;  /* 0x003e0c0501007387 */ /* 0x0001e80000100800 */
[----:B------:R2:W-:Y:S04]  /*aa400*/  @P3 STG.E.U16 desc[UR8][R16.64], R3 ;  /* 0x0000000310003986 */ /* 0x0005e8000c101508 */
[----:B0-----:R-:W3:Y:S04]  /*aa410*/  LDL.LU R5, [R1+0x354] ;  /* 0x0003540001057983 */ /* 0x001ee80000300800 */
[----:B--2---:R-:W2:Y:S01]  /*aa420*/  LDL R17, [R1+0x2970] ;  /* 0x0029700001117983 */ /* 0x004ea20000100800 */
[----:B-1----:R-:W-:Y:S01]  /*aa430*/  ISETP.LT.AND P3, PT, R24, UR6, !P1 ;  /* 0x0000000618007c0c */ /* 0x002fe2000cf61270 */
[----:B------:R-:W0:Y:S02]  /*aa440*/  LDCU UR6, c[0x0][0x398] ;  /* 0x00007300ff0677ac */ /* 0x000e240008000800 */
[----:B------:R1:W-:Y:S01]  /*aa450*/  STL [R1+0x3e08], R26 ;  /* 0x003e081a01007387 */ /* 0x0003e20000100800 */
[----:B--2---:R-:W-:Y:S01]  /*aa460*/  ISETP.LT.AND P2, PT, R17, UR4, !P1 ;  /* 0x0000000411007c0c */ /* 0x004fe2000cf41270 */
[----:B------:R-:W-:Y:S01]  /*aa470*/  IMAD.WIDE R16, R0, 0x2, R8 ;  /* 0x0000000200107825 */ /* 0x000fe200078e0208 */
[----:B------:R-:W2:Y:S01]  /*aa480*/  LDCU UR4, c[0x0][0x398] ;  /* 0x00007300ff0477ac */ /* 0x000ea20008000800 */
[----:B---3--:R-:W-:-:S10]  /*aa490*/  PRMT R3, R5, 0x7632, R3 ;  /* 0x0000763205037816 */ /* 0x008fd40000000003 */
[----:B------:R3:W-:Y:S01]  /*aa4a0*/  @P2 STG.E.U16 desc[UR8][R16.64], R5 ;  /* 0x0000000510002986 */ /* 0x0007e2000c101508 */
[----:B------:R-:W-:Y:S01]  /*aa4b0*/  ISETP.LT.AND P2, PT, R26, UR10, !P1 ;  /* 0x0000000a1a007c0c */ /* 0x000fe2000cf41270 */
[----:B------:R-:W0:Y:S02]  /*aa4c0*/  LDCU UR10, c[0x0][0x398] ;  /* 0x00007300ff0a77ac */ /* 0x000e240008000800 */
[----:B-1----:R-:W4:Y:S01]  /*aa4d0*/  LDL R26, [R1+0x398] ;  /* 0x00039800011a7983 */ /* 0x002f220000100800 */
[----:B---3--:R-:W-:-:S03]  /*aa4e0*/  IMAD.WIDE R16, R0, 0x2, R22 ;  /* 0x0000000200107825 */ /* 0x008fc600078e0216 */
[----:B------:R-:W3:Y:S04]  /*aa4f0*/  LDL R5, [R1+0x3a8] ;  /* 0x0003a80001057983 */ /* 0x000ee80000100800 */
[----:B------:R1:W-:Y:S02]  /*aa500*/  @P3 STG.E.U16 desc[UR8][R16.64], R3 ;  /* 0x0000000310003986 */ /* 0x0003e4000c101508 */
[----:B-1----:R-:W-:-:S05]  /*aa510*/  IMAD.WIDE R16, R0, 0x2, R20 ;  /* 0x0000000200107825 */ /* 0x002fca00078e0214 */
[----:B------:R1:W-:Y:S01]  /*aa520*/  @P2 STG.E.U16 desc[UR8][R16.64], R18 ;  /* 0x0000001210002986 */ /* 0x0003e2000c101508 */
[----:B--2---:R-:W-:Y:S01]  /*aa530*/  ISETP.LT.AND P2, PT, R28, UR4, !P1 ;  /* 0x000000041c007c0c */ /* 0x004fe2000cf41270 */
[----:B------:R-:W2:Y:S01]  /*aa540*/  LDCU UR4, c[0x0][0x398] ;  /* 0x00007300ff0477ac */ /* 0x000ea20008000800 */
[----:B------:R-:W-:Y:S01]  /*aa550*/  PRMT R3, R18, 0x7632, R3 ;  /* 0x0000763212037816 */ /* 0x000fe20000000003 */
[----:B-1----:R-:W-:Y:S01]  /*aa560*/  IMAD.WIDE R16, R0, 0x2, R12 ;  /* 0x0000000200107825 */ /* 0x002fe200078e020c */
[----:B------:R-:W3:Y:S09]  /*aa570*/  LDL.LU R18, [R1+0x388] ;  /* 0x0003880001127983 */ /* 0x000ef20000300800 */
[----:B------:R1:W-:Y:S01]  /*aa580*/  @P2 STG.E.U16 desc[UR8][R16.64], R3 ;  /* 0x0000000310002986 */ /* 0x0003e2000c101508 */
[----:B0-----:R-:W-:Y:S01]  /*aa590*/  ISETP.LT.AND P2, PT, R2, UR6, !P1 ;  /* 0x0000000602007c0c */ /* 0x001fe2000cf41270 */
[----:B------:R-:W0:Y:S01]  /*aa5a0*/  LDCU UR6, c[0x0][0x398] ;  /* 0x00007300ff0677ac */ /* 0x000e220008000800 */
[----:B--2---:R-:W-:Y:S01]  /*aa5b0*/  ISETP.LT.AND P1, PT, R25, UR4, !P1 ;  /* 0x0000000419007c0c */ /* 0x004fe2000cf21270 */
[----:B------:R-:W2:Y:S01]  /*aa5c0*/  LDCU UR4, c[0x0][0x39c] ;  /* 0x00007380ff0477ac */ /* 0x000ea20008000800 */
[----:B-1----:R-:W-:Y:S01]  /*aa5d0*/  IMAD.WIDE R16, R0, 0x2, R10 ;  /* 0x0000000200107825 */ /* 0x002fe200078e020a */
[----:B------:R-:W-:-:S08]  /*aa5e0*/  PRMT R3, R19, 0x7632, R3 ;  /* 0x0000763213037816 */ /* 0x000fd00000000003 */
[----:B------:R1:W-:Y:S02]  /*aa5f0*/  @P2 STG.E.U16 desc[UR8][R16.64], R19 ;  /* 0x0000001310002986 */ /* 0x0003e4000c101508 */
[----:B-1----:R-:W-:Y:S02]  /*aa600*/  IMAD.WIDE R16, R0, 0x2, R14 ;  /* 0x0000000200107825 */ /* 0x002fe400078e020e */
[----:B------:R-:W3:Y:S04]  /*aa610*/  LDL.LU R19, [R1+0x378] ;  /* 0x0003780001137983 */ /* 0x000ee80000300800 */
[----:B------:R1:W-:Y:S04]  /*aa620*/  @P1 STG.E.U16 desc[UR8][R16.64], R3 ;  /* 0x0000000310001986 */ /* 0x0003e8000c101508 */
[----:B-1----:R-:W3:Y:S01]  /*aa630*/  LDL R17, [R1+0x1fbc] ;  /* 0x001fbc0001117983 */ /* 0x002ee20000100800 */
[----:B------:R-:W-:-:S05]  /*aa640*/  VIADD R3, R27, 0x4 ;  /* 0x000000041b037836 */ /* 0x000fca0000000000 */
[----:B--2---:R-:W-:Y:S01]  /*aa650*/  ISETP.GE.AND P1, PT, R3, UR4, PT ;  /* 0x0000000403007c0c */ /* 0x004fe2000bf26270 */
[----:B------:R-:W-:Y:S01]  /*aa660*/  VIADD R0, R0, UR24 ;  /* 0x0000001800007c36 */ /* 0x000fe20008000000 */
[----:B------:R-:W1:Y:S02]  /*aa670*/  LDCU UR4, c[0x0][0x398] ;  /* 0x00007300ff0477ac */ /* 0x000e640008000800 */
[----:B0-----:R-:W-:Y:S01]  /*aa680*/  ISETP.LT.AND P2, PT, R29, UR6, !P1 ;  /* 0x000000061d007c0c */ /* 0x001fe2000cf41270 */
[----:B------:R-:W0:Y:S01]  /*aa690*/  LDCU UR6, c[0x0][0x398] ;  /* 0x00007300ff0677ac */ /* 0x000e220008000800 */
[----:B---3--:R-:W-:Y:S01]  /*aa6a0*/  ISETP.LT.AND P3, PT, R17, UR10, !P1 ;  /* 0x0000000a11007c0c */ /* 0x008fe2000cf61270 */
[C---:B------:R-:W-:Y:S01]  /*aa6b0*/  IMAD.WIDE R16, R0.reuse, 0x2, R6 ;  /* 0x0000000200107825 */ /* 0x040fe200078e0206 */
[----:B------:R-:W2:Y:S09]  /*aa6c0*/  LDCU UR10, c[0x0][0x398] ;  /* 0x00007300ff0a77ac */ /* 0x000eb20008000800 */
[----:B------:R3:W-:Y:S04]  /*aa6d0*/  @P2 STG.E.U16 desc[UR8][R16.64], R5 ;  /* 0x0000000510002986 */ /* 0x0007e8000c101508 */
[----:B---3--:R-:W3:Y:S04]  /*aa6e0*/  LDL.LU R5, [R1+0x3e0c] ;  /* 0x003e0c0001057983 */ /* 0x008ee80000300800 */
[----:B------:R-:W2:Y:S02]  /*aa6f0*/  LDL.LU R17, [R1+0x3a8] ;  /* 0x0003a80001117983 */ /* 0x000ea40000300800 */
[----:B--2---:R-:W-:Y:S01]  /*aa700*/  PRMT R3, R17, 0x7632, R3 ;  /* 0x0000763211037816 */ /* 0x004fe20000000003 */
[----:B---3--:R-:W-:-:S05]  /*aa710*/  IMAD.WIDE R16, R0, 0x2, R4 ;  /* 0x0000000200107825 */ /* 0x008fca00078e0204 */
[----:B------:R2:W-:Y:S04]  /*aa720*/  @P3 STG.E.U16 desc[UR8][R16.64], R3 ;  /* 0x0000000310003986 */ /* 0x0005e8000c101508 */
[----:B--2---:R-:W1:Y:S02]  /*aa730*/  LDL R17, [R1+0x2970] ;  /* 0x0029700001117983 */ /* 0x004e640000100800 */
[----:B-1----:R-:W-:Y:S01]  /*aa740*/  ISETP.LT.AND P2, PT, R17, UR4, !P1 ;  /* 0x0000000411007c0c */ /* 0x002fe2000cf41270 */
[----:B------:R-:W-:Y:S01]  /*aa750*/  IMAD.WIDE R16, R0, 0x2, R8 ;  /* 0x0000000200107825 */ /* 0x000fe200078e0208 */
[----:B0-----:R-:W-:Y:S01]  /*aa760*/  ISETP.LT.AND P3, PT, R24, UR6, !P1 ;  /* 0x0000000618007c0c */ /* 0x001fe2000cf61270 */
[----:B------:R-:W0:Y:S01]  /*aa770*/  LDCU UR4, c[0x0][0x398] ;  /* 0x00007300ff0477ac */ /* 0x000e220008000800 */
[----:B------:R-:W1:Y:S09]  /*aa780*/  LDCU UR6, c[0x0][0x398] ;  /* 0x00007300ff0677ac */ /* 0x000e720008000800 */
[----:B----4-:R2:W-:Y:S04]  /*aa790*/  @P2 STG.E.U16 desc[UR8][R16.64], R26 ;  /* 0x0000001a10002986 */ /* 0x0105e8000c101508 */
[----:B--2---:R-:W2:Y:S04]  /*aa7a0*/  LDL.LU R26, [R1+0x3e08] ;  /* 0x003e0800011a7983 */ /* 0x004ea80000300800 */
[----:B------:R-:W3:Y:S01]  /*aa7b0*/  LDL.LU R17, [R1+0x398] ;  /* 0x0003980001117983 */ /* 0x000ee20000300800 */
[----:B--2---:R-:W-:Y:S01]  /*aa7c0*/  ISETP.LT.AND P2, PT, R26, UR10, !P1 ;  /* 0x0000000a1a007c0c */ /* 0x004fe2000cf41270 */
[----:B------:R-:W2:Y:S01]  /*aa7d0*/  LDCU UR10, c[0x0][0x398] ;  /* 0x00007300ff0a77ac */ /* 0x000ea20008000800 */
[----:B---3--:R-:W-:Y:S01]  /*aa7e0*/  PRMT R3, R17, 0x7632, R3 ;  /* 0x0000763211037816 */ /* 0x008fe20000000003 */
[----:B------:R-:W-:-:S05]  /*aa7f0*/  IMAD.WIDE R16, R0, 0x2, R22 ;  /* 0x0000000200107825 */ /* 0x000fca00078e0216 */
[----:B------:R3:W-:Y:S02]  /*aa800*/  @P3 STG.E.U16 desc[UR8][R16.64], R3 ;  /* 0x0000000310003986 */ /* 0x0007e4000c101508 */
[----:B---3--:R-:W-:-:S05]  /*aa810*/  IMAD.WIDE R16, R0, 0x2, R20 ;  /* 0x0000000200107825 */ /* 0x008fca00078e0214 */
[----:B------:R3:W-:Y:S01]  /*aa820*/  @P2 STG.E.U16 desc[UR8][R16.64], R18 ;  /* 0x0000001210002986 */ /* 0x0007e2000c101508 */
[----:B0-----:R-:W-:Y:S01]  /*aa830*/  ISETP.LT.AND P2, PT, R28, UR4, !P1 ;  /* 0x000000041c007c0c */ /* 0x001fe2000cf41270 */
[----:B------:R-:W0:Y:S01]  /*aa840*/  LDCU UR4, c[0x0][0x398] ;  /* 0x00007300ff0477ac */ /* 0x000e220008000800 */
[----:B------:R-:W-:Y:S01]  /*aa850*/  PRMT R3, R18, 0x7632, R3 ;  /* 0x0000763212037816 */ /* 0x000fe20000000003 */
[----:B---3--:R-:W-:Y:S01]  /*aa860*/  IMAD.WIDE R16, R0, 0x2, R12 ;  /* 0x0000000200107825 */ /* 0x008fe200078e020c */
[----:B------:R-:W3:Y:S09]  /*aa870*/  LDL.LU R18, [R1+0x358] ;  /* 0x0003580001127983 */ /* 0x000ef20000300800 */
[----:B------:R4:W-:Y:S01]  /*aa880*/  @P2 STG.E.U16 desc[UR8][R16.64], R3 ;  /* 0x0000000310002986 */ /* 0x0009e2000c101508 */
[----:B-1----:R-:W-:Y:S01]  /*aa890*/  ISETP.LT.AND P2, PT, R2, UR6, !P1 ;  /* 0x0000000602007c0c */ /* 0x002fe2000cf41270 */
[----:B------:R-:W1:Y:S01]  /*aa8a0*/  LDCU UR6, c[0x0][0x398] ;  /* 0x00007300ff0677ac */ /* 0x000e620008000800 */
[----:B0-----:R-:W-:Y:S01]  /*aa8b0*/  ISETP.LT.AND P1, PT, R25, UR4, !P1 ;  /* 0x0000000419007c0c */ /* 0x001fe2000cf21270 */
[----:B------:R-:W0:Y:S01]  /*aa8c0*/  LDCU UR4, c[0x0][0x39c] ;  /* 0x00007380ff0477ac */ /* 0x000e220008000800 */
[----:B----4-:R-:W-:Y:S01]  /*aa8d0*/  IMAD.WIDE R16, R0, 0x2, R10 ;  /* 0x0000000200107825 */ /* 0x010fe200078e020a */
[----:B------:R-:W-:-:S08]  /*aa8e0*/  PRMT R3, R19, 0x7632, R3 ;  /* 0x0000763213037816 */ /* 0x000fd00000000003 */
[----:B------:R4:W-:Y:S02]  /*aa8f0*/  @P2 STG.E.U16 desc[UR8][R16.64], R19 ;  /* 0x0000001310002986 */ /* 0x0009e4000c101508 */
[----:B----4-:R-:W-:Y:S02]  /*aa900*/  IMAD.WIDE R16, R0, 0x2, R14 ;  /* 0x0000000200107825 */ /* 0x010fe400078e020e */
[----:B------:R-:W4:Y:S04]  /*aa910*/  LDL.LU R19, [R1+0x348] ;  /* 0x0003480001137983 */ /* 0x000f280000300800 */
[----:B------:R0:W-:Y:S04]  /*aa920*/  STL [R1+0x3e04], R15 ;  /* 0x003e040f01007387 */ /* 0x0001e80000100800 */
[----:B------:R1:W-:Y:S04]  /*aa930*/  @P1 STG.E.U16 desc[UR8][R16.64], R3 ;  /* 0x0000000310001986 */ /* 0x0003e8000c101508 */
[----:B0-----:R-:W2:Y:S04]  /*aa940*/  LDL.LU R15, [R1+0x368] ;  /* 0x00036800010f7983 */ /* 0x001ea80000300800 */
[----:B-1----:R-:W2:Y:S01]  /*aa950*/  LDL R17, [R1+0x1fbc] ;  /* 0x001fbc0001117983 */ /* 0x002ea20000100800 */
[----:B------:R-:W-:-:S05]  /*aa960*/  VIADD R3, R27, 0x5 ;  /* 0x000000051b037836 */ /* 0x000fca0000000000 */
[----:B------:R-:W-:Y:S01]  /*aa970*/  ISETP.GE.AND P1, PT, R3, UR4, PT ;  /* 0x0000000403007c0c */ /* 0x000fe2000bf26270 */
[----:B------:R-:W-:Y:S01]  /*aa980*/  VIADD R0, R0, UR24 ;  /* 0x0000001800007c36 */ /* 0x000fe20008000000 */
[----:B------:R-:W-:Y:S01]  /*aa990*/  STL [R1+0x3e00], R5 ;  /* 0x003e000501007387 */ /* 0x000fe20000100800 */
[----:B------:R-:W0:Y:S01]  /*aa9a0*/  LDCU UR4, c[0x0][0x398] ;  /* 0x00007300ff0477ac */ /* 0x000e220008000800 */
[----:B------:R-:W-:Y:S01]  /*aa9b0*/  ISETP.LT.AND P2, PT, R29, UR6, !P1 ;  /* 0x000000061d007c0c */ /* 0x000fe2000cf41270 */
[----:B------:R-:W1:Y:S01]  /*aa9c0*/  LDCU UR6, c[0x0][0x398] ;  /* 0x00007300ff0677ac */ /* 0x000e620008000800 */
[----:B--2---:R-:W-:Y:S01]  /*aa9d0*/  ISETP.LT.AND P3, PT, R17, UR10, !P1 ;  /* 0x0000000a11007c0c */ /* 0x004fe2000cf61270 */
[C---:B------:R-:W-:Y:S01]  /*aa9e0*/  IMAD.WIDE R16, R0.reuse, 0x2, R6 ;  /* 0x0000000200107825 */ /* 0x040fe200078e0206 */
[----:B------:R-:W-:Y:S01]  /*aa9f0*/  PRMT R3, R15, 0x7632, R3 ;  /* 0x000076320f037816 */ /* 0x000fe20000000003 */
[----:B------:R-:W2:Y:S08]  /*aaa00*/  LDCU UR10, c[0x0][0x398] ;  /* 0x00007300ff0a77ac */ /* 0x000eb00008000800 */
[----:B------:R0:W-:Y:S02]  /*aaa10*/  @P2 STG.E.U16 desc[UR8][R16.64], R15 ;  /* 0x0000000f10002986 */ /* 0x0001e4000c101508 */
[----:B0-----:R-:W-:-:S02]  /*aaa20*/  IMAD.WIDE R16, R0, 0x2, R4 ;  /* 0x0000000200107825 */ /* 0x001fc400078e0204 */
[----:B------:R-:W2:Y:S04]  /*aaa30*/  LDL R15, [R1+0x8] ;  /* 0x00000800010f7983 */ /* 0x000ea80000100800 */
[----:B------:R-:W2:Y:S04]  /*aaa40*/  LDL R5, [R1+0x2970] ;  /* 0x0029700001057983 */ /* 0x000ea80000100800 */
[----:B------:R0:W-:Y:S01]  /*aaa50*/  @P3 STG.E.U16 desc[UR8][R16.64], R3 ;  /* 0x0000000310003986 */ /* 0x0001e2000c101508 */
[----:B-1----:R-:W-:Y:S01]  /*aaa60*/  ISETP.LT.AND P3, PT, R24, UR6, !P1 ;  /* 0x0000000618007c0c */ /* 0x002fe2000cf61270 */
[----:B------:R-:W1:Y:S01]  /*aaa70*/  LDCU UR6, c[0x0][0x398] ;  /* 0x00007300ff0677ac */ /* 0x000e620008000800 */
[----:B0-----:R-:W-:Y:S01]  /*aaa80*/  IMAD.WIDE R16, R0, 0x2, R8 ;  /* 0x0000000200107825 */ /* 0x001fe200078e0208 */
[----:B---3--:R-:W-:-:S02]  /*aaa90*/  PRMT R3, R18, 0x7632, R3 ;  /* 0x0000763212037816 */ /* 0x008fc40000000003 */
[----:B--2---:R-:W-:Y:S01]  /*aaaa0*/  ISETP.LT.AND P2, PT, R5, UR4, !P1 ;  /* 0x0000000405007c0c */ /* 0x004fe2000cf41270 */
[----:B------:R-:W0:-:S12]  /*aaab0*/  LDCU UR4, c[0x0][0x398] ;  /* 0x00007300ff0477ac */ /* 0x000e180008000800 */
[----:B------:R2:W-:Y:S01]  /*aaac0*/  @P2 STG.E.U16 desc[UR8][R16.64], R18 ;  /* 0x0000001210002986 */ /* 0x0005e2000c101508 */
[----:B------:R-:W-:Y:S01]  /*aaad0*/  ISETP.LT.AND P2, PT, R26, UR10, !P1 ;  /* 0x0000000a1a007c0c */ /* 0x000fe2000cf41270 */
[----:B------:R-:W3:Y:S01]  /*aaae0*/  LDCU UR10, c[0x0][0x398] ;  /* 0x00007300ff0a77ac */ /* 0x000ee20008000800 */
[----:B--2---:R-:W-:Y:S01]  /*aaaf0*/  IMAD.WIDE R16, R0, 0x2, R22 ;  /* 0x0000000200107825 */ /* 0x004fe200078e0216 */
[----:B------:R-:W2:Y:S04]  /*aab00*/  LDL R18, [R1+0x3ac] ;  /* 0x0003ac0001127983 */ /* 0x000ea80000100800 */
[----:B------:R1:W-:Y:S01]  /*aab10*/  @P3 STG.E.U16 desc[UR8][R16.64], R3 ;  /* 0x0000000310003986 */ /* 0x0003e2000c101508 */
[----:B0-----:R-:W-:Y:S01]  /*aab20*/  ISETP.LT.AND P3, PT, R28, UR4, !P1 ;  /* 0x000000041c007c0c */ /* 0x001fe2000cf61270 */
[----:B------:R-:W0:Y:S01]  /*aab30*/  LDCU UR4, c[0x0][0x398] ;  /* 0x00007300ff0477ac */ /* 0x000e220008000800 */
[----:B-1----:R-:W-:Y:S01]  /*aab40*/  IMAD.WIDE R16, R0, 0x2, R20 ;  /* 0x0000000200107825 */ /* 0x002fe200078e0214 */
[----:B----4-:R-:W-:-:S04]  /*aab50*/  PRMT R3, R19, 0x7632, R3 ;  /* 0x0000763213037816 */ /* 0x010fc80000000003 */
[----:B------:R1:W-:Y:S02]  /*aab60*/  @P2 STG.E.U16 desc[UR8][R16.64], R19 ;  /* 0x0000001310002986 */ /* 0x0003e4000c101508 */
[----:B-1----:R-:W-:Y:S02]  /*aab70*/  IMAD.WIDE R16, R0, 0x2, R12 ;  /* 0x0000000200107825 */ /* 0x002fe400078e020c */
[----:B------:R-:W4:Y:S04]  /*aab80*/  LDL.LU R19, [R1+0x39c] ;  /* 0x00039c0001137983 */ /* 0x000f280000300800 */
[----:B------:R1:W-:Y:S01]  /*aab90*/  @P3 STG.E.U16 desc[UR8][R16.64], R3 ;  /* 0x0000000310003986 */ /* 0x0003e2000c101508 */
[----:B------:R-:W-:Y:S01]  /*aaba0*/  ISETP.LT.AND P3, PT, R2, UR6, !P1 ;  /* 0x0000000602007c0c */ /* 0x000fe2000cf61270 */
[----:B------:R-:W0:Y:S02]  /*aabb0*/  LDCU UR6, c[0x0][0x398] ;  /* 0x00007300ff0677ac */ /* 0x000e240008000800 */
[----:B------:R3:W-:Y:S01]  /*aabc0*/  STL [R1+0x3df8], R11 ;  /* 0x003df80b01007387 */ /* 0x0007e20000100800 */
[----:B-1----:R-:W-:-:S03]  /*aabd0*/  IMAD.WIDE R16, R0, 0x2, R10 ;  /* 0x0000000200107825 */ /* 0x002fc600078e020a */
[----:B---3--:R-:W3:Y:S06]  /*aabe0*/  LDL R11, [R1+0x1fbc] ;  /* 0x001fbc00010b7983 */ /* 0x008eec0000100800 */
[----:B------:R1:W-:Y:S04]  /*aabf0*/  @P3 STG.E.U16 desc[UR8][R16.64], R15 ;  /* 0x0000000f10003986 */ /* 0x0003e8000c101508 */
[----:B-1----:R-:W2:Y:S04]  /*aac00*/  LDL.LU R15, [R1+0x3e04] ;  /* 0x003e0400010f7983 */ /* 0x002ea80000300800 */
[----:B------:R-:W2:Y:S01]  /*aac10*/  LDL.LU R17, [R1+0x8] ;  /* 0x0000080001117983 */ /* 0x000ea20000300800 */
[----:B------:R-:W-:Y:S01]  /*aac20*/  VIADD R3, R27, 0x6 ;  /* 0x000000061b037836 */ /* 0x000fe20000000000 */
[----:B------:R-:W-:Y:S01]  /*aac30*/  ISETP.LT.AND P1, PT, R25, UR40, !P1 ;  /* 0x0000002819007c0c */ /* 0x000fe2000cf21270 */
[----:B------:R-:W1:Y:S03]  /*aac40*/  LDCU UR40, c[0x0][0x398] ;  /* 0x00007300ff2877ac */ /* 0x000e660008000800 */
[----:B------:R-:W-:Y:S01]  /*aac50*/  ISETP.GE.AND P2, PT, R3, UR75, PT ;  /* 0x0000004b03007c0c */ /* 0x000fe2000bf46270 */
[----:B------:R-:W0:Y:S03]  /*aac60*/  LDCU UR75, c[0x0][0x398] ;  /* 0x00007300ff4b77ac */ /* 0x000e260008000800 */
[----:B------:R-:W-:Y:S01]  /*aac70*/  ISETP.LT.AND P3, PT, R29, UR26, !P2 ;  /* 0x0000001a1d007c0c */ /* 0x000fe2000d761270 */
[----:B------:R-:W0:Y:S01]  /*aac80*/  LDCU UR26, c[0x0][0x398] ;  /* 0x00007300ff1a77ac */ /* 0x000e220008000800 */
[----:B------:R-:W-:-:S02]  /*aac90*/  ISETP.LT.AND P5, PT, R5, UR73, !P2 ;  /* 0x0000004905007c0c */ /* 0x000fc4000d7a1270 */
[----:B--2---:R-:W-:Y:S01]  /*aaca0*/  PRMT R3, R17, 0x7632, R3 ;  /* 0x0000763211037816 */ /* 0x004fe20000000003 */
[C---:B------:R-:W-:Y:S01]  /*aacb0*/  IMAD.WIDE R16, R0.reuse, 0x2, R14 ;  /* 0x0000000200107825 */ /* 0x040fe200078e020e */
[----:B---3--:R-:W-:Y:S01]  /*aacc0*/  ISETP.LT.AND P4, PT, R11, UR41, !P2 ;  /* 0x000000290b007c0c */ /* 0x008fe2000d781270 */
[----:B------:R-:W2:Y:S01]  /*aacd0*/  LDCU UR41, c[0x0][0x398] ;  /* 0x00007300ff2977ac */ /* 0x000ea20008000800 */
[----:B------:R-:W3:Y:S01]  /*aace0*/  LDL.LU R11, [R1+0x38c] ;  /* 0x00038c00010b7983 */ /* 0x000ee20000300800 */
[----:B------:R-:W-:Y:S01]  /*aacf0*/  VIADD R0, R0, UR24 ;  /* 0x0000001800007c36 */ /* 0x000fe20008000000 */
[----:B------:R-:W-:Y:S01]  /*aad00*/  ISETP.LT.AND P6, PT, R24, UR50, !P2 ;  /* 0x0000003218007c0c */ /* 0x000fe2000d7c1270 */
[----:B------:R-:W0:Y:S01]  /*aad10*/  LDCU UR73, c[0x0][0x398] ;  /* 0x00007300ff4977ac */ /* 0x000e220008000800 */
[----:B------:R1:W-:Y:S01]  /*aad20*/  @P1 STG.E.U16 desc[UR8][R16.64], R3 ;  /* 0x0000000310001986 */ /* 0x0003e2000c101508 */
[----:B------:R-:W0:Y:S03]  /*aad30*/  LDCU UR50, c[0x0][0x398] ;  /* 0x00007300ff3277ac */ /* 0x000e260008000800 */
[----:B------:R-:W2:Y:S01]  /*aad40*/  LDL.LU R5, [R1+0x3e00] ;  /* 0x003e000001057983 */ /* 0x000ea20000300800 */
[----:B-1----:R-:W-:-:S05]  /*aad50*/  IMAD.WIDE R16, R0, 0x2, R6 ;  /* 0x0000000200107825 */ /* 0x002fca00078e0206 */
[----:B------:R1:W-:Y:S04]  /*aad60*/  @P3 STG.E.U16 desc[UR8][R16.64], R18 ;  /* 0x0000001210003986 */ /* 0x0003e8000c101508 */
[----:B-1----:R-:W4:Y:S04]  /*aad70*/  LDL.LU R18, [R1+0x3dfc] ;  /* 0x003dfc0001127983 */ /* 0x002f280000300800 */
[----:B------:R-:W2:Y:S01]  /*aad80*/  LDL.LU R17, [R1+0x3ac] ;  /* 0x0003ac0001117983 */ /* 0x000ea20000300800 */
[----:B------:R-:W-:Y:S01]  /*aad90*/  ISETP.LT.AND P1, PT, R26, UR70, !P2 ;  /* 0x000000461a007c0c */ /* 0x000fe2000d721270 */
[----:B------:R-:W1:Y:S02]  /*aada0*/  LDCU UR70, c[0x0][0x3b8] ;  /* 0x00007700ff4677ac */ /* 0x000e640008000800 */
[----:B------:R-:W-:Y:S01]  /*aadb0*/  STL [R1+0x3df0], R29 ;  /* 0x003df01d01007387 */ /* 0x000fe20000100800 */
[----:B--2---:R-:W-:Y:S01]  /*aadc0*/  PRMT R3, R17, 0x7632, R3 ;  /* 0x0000763211037816 */ /* 0x004fe20000000003 */
[----:B------:R-:W-:-:S05]  /*aadd0*/  IMAD.WIDE R16, R0, 0x2, R4 ;  /* 0x0000000200107825 */ /* 0x000fca00078e0204 */
[----:B------:R2:W-:Y:S01]  /*aade0*/  @P4 STG.E.U16 desc[UR8][R16.64], R3 ;  /* 0x0000000310004986 */ /* 0x0005e2000c101508 */
[----:B----4-:R-:W-:Y:S01]  /*aadf0*/  PRMT R18, R19, 0x7632, R18 ;  /* 0x0000763213127816 */ /* 0x010fe20000000012 */
[----:B--2---:R-:W-:-:S04]  /*aae00*/  IMAD.WIDE R16, R0, 0x2, R8 ;  /* 0x0000000200107825 */ /* 0x004fc800078e0208 */
[----:B------:R-:W-:Y:S01]  /*aae10*/  VIADD R3, R27, 0x7 ;  /* 0x000000071b037836 */ /* 0x000fe20000000000 */
[----:B------:R2:W-:Y:S04]  /*aae20*/  @P5 STG.E.U16 desc[UR8][R16.64], R19 ;  /* 0x0000001310005986 */ /* 0x0005e8000c101508 */
[----:B------:R-:W-:Y:S01]  /*aae30*/  ISETP.GE.AND P5, PT, R3, UR71, PT ;  /* 0x0000004703007c0c */ /* 0x000fe2000bfa6270 */
[----:B------:R-:W4:Y:S01]  /*aae40*/  LDCU UR71, c[0x0][0x398] ;  /* 0x00007300ff4777ac */ /* 0x000f220008000800 */
[----:B--2---:R-:W-:-:S05]  /*aae50*/  IMAD.WIDE R16, R0, 0x2, R22 ;  /* 0x0000000200107825 */ /* 0x004fca00078e0216 */
[----:B------:R2:W-:Y:S01]  /*aae60*/  @P6 STG.E.U16 desc[UR8][R16.64], R18 ;  /* 0x0000001210006986 */ /* 0x0005e2000c101508 */
[----:B------:R-:W-:Y:S01]  /*aae70*/  ISETP.LT.AND P6, PT, R29, UR18, !P5 ;  /* 0x000000121d007c0c */ /* 0x000fe2000efc1270 */
[----:B------:R-:W0:Y:S02]  /*aae80*/  LDCU UR18, c[0x0][0x398] ;  /* 0x00007300ff1277ac */ /* 0x000e240008000800 */
[----:B------:R-:W4:Y:S01]  /*aae90*/  LDL R29, [R1+0x1fbc] ;  /* 0x001fbc00011d7983 */ /* 0x000f220000100800 */
[----:B---3--:R-:W-:Y:S01]  /*aaea0*/  PRMT R3, R11, 0x7632, R3 ;  /* 0x000076320b037816 */ /* 0x008fe20000000003 */
[----:B--2---:R-:W-:-:S05]  /*aaeb0*/  IMAD.WIDE R16, R0, 0x2, R20 ;  /* 0x0000000200107825 */ /* 0x004fca00078e0214 */
[----:B------:R2:W-:Y:S04]  /*aaec0*/  @P1 STG.E.U16 desc[UR8][R16.64], R11 ;  /* 0x0000000b10001986 */ /* 0x0005e8000c101508 */
[----:B--2---:R-:W2:Y:S01]  /*aaed0*/  LDL.LU R11, [R1+0x3df8] ;  /* 0x003df800010b7983 */ /* 0x004ea20000300800 */
[----:B------:R-:W-:Y:S01]  /*aaee0*/  ISETP.LT.AND P3, PT, R28, UR72, !P2 ;  /* 0x000000481c007c0c */ /* 0x000fe2000d761270 */
[----:B------:R-:W-:Y:S01]  /*aaef0*/  IMAD.WIDE R18, R0, 0x2, R12 ;  /* 0x0000000200127825 */ /* 0x000fe200078e020c */
[----:B------:R-:W-:Y:S01]  /*aaf00*/  ISETP.LT.AND P4, PT, R2, UR20, !P2 ;  /* 0x0000001402007c0c */ /* 0x000fe2000d781270 */
[----:B------:R-:W3:Y:S10]  /*aaf10*/  LDCU UR72, c[0x0][0x39c] ;  /* 0x00007380ff4877ac */ /* 0x000ef40008000800 */
[----:B------:R0:W-:Y:S01]  /*aaf20*/  @P3 STG.E.U16 desc[UR8][R18.64], R3 ;  /* 0x0000000312003986 */ /* 0x0001e2000c101508 */
[----:B----4-:R-:W-:Y:S01]  /*aaf30*/  ISETP.LT.AND P1, PT, R29, UR42, !P5 ;  /* 0x0000002a1d007c0c */ /* 0x010fe2000ef21270 */
[----:B------:R-:W4:Y:S02]  /*aaf40*/  LDCU UR20, c[0x0][0x398] ;  /* 0x00007300ff1477ac */ /* 0x000f240008000800 */
[----:B------:R-:W3:Y:S01]  /*aaf50*/  LDL.LU R29, [R1+0x35c] ;  /* 0x00035c00011d7983 */ /* 0x000ee20000300800 */
[----:B--2---:R-:W-:-:S03]  /*aaf60*/  IMAD.WIDE R16, R0, 0x2, R10 ;  /* 0x0000000200107825 */ /* 0x004fc600078e020a */
[----:B0-----:R-:W2:Y:S01]  /*aaf70*/  LDL R19, [R1+0x2970] ;  /* 0x0029700001137983 */ /* 0x001ea20000100800 */
[----:B------:R-:W-:Y:S01]  /*aaf80*/  ISETP.LT.AND P2, PT, R25, UR29, !P2 ;  /* 0x0000001d19007c0c */ /* 0x000fe2000d741270 */
[----:B------:R-:W0:Y:S02]  /*aaf90*/  LDCU UR42, c[0x0][0x398] ;  /* 0x00007300ff2a77ac */ /* 0x000e240008000800 */
[----:B------:R1:W-:Y:S01]  /*aafa0*/  STL [R1+0x3dec], R11 ;  /* 0x003dec0b01007387 */ /* 0x0003e20000100800 */
[----:B------:R-:W0:Y:S03]  /*aafb0*/  LDCU UR29, c[0x0][0x398] ;  /* 0x00007300ff1d77ac */ /* 0x000e260008000800 */
[----:B-1----:R-:W3:Y:S01]  /*aafc0*/  LDL.LU R11, [R1+0x37c] ;  /* 0x00037c00010b7983 */ /* 0x002ee20000300800 */
[----:B--2---:R-:W-:Y:S01]  /*aafd0*/  ISETP.LT.AND P3, PT, R19, UR49, !P5 ;  /* 0x0000003113007c0c */ /* 0x004fe2000ef61270 */
[----:B------:R-:W-:Y:S01]  /*aafe0*/  IMAD.WIDE R18, R0, 0x2, R14 ;  /* 0x0000000200127825 */ /* 0x000fe200078e020e */
[----:B------:R-:W1:Y:S01]  /*aaff0*/  LDCU UR49, c[0x0][0x398] ;  /* 0x00007300ff3177ac */ /* 0x000e620008000800 */
[----:B---3--:R-:W-:Y:S01]  /*ab000*/  PRMT R3, R11, 0x7632, R3 ;  /* 0x000076320b037816 */ /* 0x008fe20000000003 */
[----:B------:R2:W-:Y:S01]  /*ab010*/  @P4 STG.E.U16 desc[UR8][R16.64], R11 ;  /* 0x0000000b10004986 */ /* 0x0005e2000c101508 */
[----:B------:R-:W-:Y:S01]  /*ab020*/  ISETP.LT.AND P4, PT, R24, UR68, !P5 ;  /* 0x0000004418007c0c */ /* 0x000fe2000ef81270 */
[----:B------:R-:W-:Y:S01]  /*ab030*/  VIADD R0, R0, UR24 ;  /* 0x0000001800007c36 */ /* 0x000fe20008000000 */
[----:B------:R-:W3:Y:S01]  /*ab040*/  LDCU UR68, c[0x0][0x398] ;  /* 0x00007300ff4477ac */ /* 0x000ee20008000800 */
[----:B------:R-:W3:Y:S04]  /*ab050*/  LDL.LU R24, [R1+0x3df4] ;  /* 0x003df40001187983 */ /* 0x000ee80000300800 */
[----:B------:R-:W-:Y:S01]  /*ab060*/  @P2 STG.E.U16 desc[UR8][R18.64], R3 ;  /* 0x0000000312002986 */ /* 0x000fe2000c101508 */
[----:B------:R-:W-:Y:S01]  /*ab070*/  ISETP.LT.AND P2, PT, R26, UR51, !P5 ;  /* 0x000000331a007c0c */ /* 0x000fe2000ef41270 */
[----:B------:R-:W0:Y:S02]  /*ab080*/  LDCU UR51, c[0x0][0x398] ;  /* 0x00007300ff3377ac */ /* 0x000e240008000800 */
[----:B--2---:R-:W2:Y:S04]  /*ab090*/  LDL.LU R11, [R1+0x34c] ;  /* 0x00034c00010b7983 */ /* 0x004ea80000300800 */
[----:B------:R1:W-:Y:S04]  /*ab0a0*/  STL [R1+0x3de8], R26 ;  /* 0x003de81a01007387 */ /* 0x0003e80000100800 */
[----:B-1----:R-:W2:Y:S01]  /*ab0b0*/  LDL.LU R26, [R1+0x36c] ;  /* 0x00036c00011a7983 */ /* 0x002ea20000300800 */
[----:B------:R-:W-:-:S04]  /*ab0c0*/  IMAD.WIDE R16, R0, 0x2, R6 ;  /* 0x0000000200107825 */ /* 0x000fc800078e0206 */
[----:B------:R-:W-:Y:S01]  /*ab0d0*/  IMAD.WIDE R18, R0, 0x2, R4 ;  /* 0x0000000200127825 */ /* 0x000fe200078e0204 */
[----:B---3--:R-:W-:Y:S02]  /*ab0e0*/  PRMT R24, R29, 0x7632, R24 ;  /* 0x000076321d187816 */ /* 0x008fe40000000018 */
[----:B--2---:R-:W-:Y:S01]  /*ab0f0*/  PRMT R3, R26, 0x7632, R3 ;  /* 0x000076321a037816 */ /* 0x004fe20000000003 */
[----:B------:R1:W-:Y:S04]  /*ab100*/  @P6 STG.E.U16 desc[UR8][R16.64], R26 ;  /* 0x0000001a10006986 */ /* 0x0003e8000c101508 */
[----:B------:R-:W-:Y:S01]  /*ab110*/  @P1 STG.E.U16 desc[UR8][R18.64], R3 ;  /* 0x0000000312001986 */ /* 0x000fe2000c101508 */
[----:B-1----:R-:W-:-:S03]  /*ab120*/  IMAD.WIDE R16, R0, 0x2, R8 ;  /* 0x0000000200107825 */ /* 0x002fc600078e0208 */
[----:B------:R-:W2:Y:S04]  /*ab130*/  LDL.LU R26, [R1+0xc] ;  /* 0x00000c00011a7983 */ /* 0x000ea80000300800 */
[----:B------:R1:W-:Y:S04]  /*ab140*/  @P3 STG.E.U16 desc[UR8][R16.64], R29 ;  /* 0x0000001d10003986 */ /* 0x0003e8000c101508 */
[----:B-1----:R-:W3:Y:S01]  /*ab150*/  LDL.LU R29, [R1+0x3df0] ;  /* 0x003df000011d7983 */ /* 0x002ee20000300800 */
[----:B------:R-:W-:Y:S02]  /*ab160*/  VIADD R3, R27, 0x8 ;  /* 0x000000081b037836 */ /* 0x000fe40000000000 */
[----:B------:R-:W-:-:S03]  /*ab170*/  IMAD.WIDE R18, R0, 0x2, R22 ;  /* 0x0000000200127825 */ /* 0x000fc600078e0216 */
[----:B------:R-:W-:Y:S01]  /*ab180*/  ISETP.GE.AND P3, PT, R3, UR16, PT ;  /* 0x0000001003007c0c */ /* 0x000fe2000bf66270 */
[----:B------:R-:W-:Y:S01]  /*ab190*/  IMAD.WIDE R16, R0, 0x2, R20 ;  /* 0x0000000200107825 */ /* 0x000fe200078e0214 */
[----:B------:R1:W-:Y:S01]  /*ab1a0*/  @P4 STG.E.U16 desc[UR8][R18.64], R24 ;  /* 0x0000001812004986 */ /* 0x0003e2000c101508 */
[----:B------:R-:W-:Y:S01]  /*ab1b0*/  PRMT R3, R11, 0x7632, R3 ;  /* 0x000076320b037816 */ /* 0x000fe20000000003 */
[----:B------:R-:W0:Y:S02]  /*ab1c0*/  LDCU UR16, c[0x0][0x398] ;  /* 0x00007300ff1077ac */ /* 0x000e240008000800 */
[----:B------:R-:W-:Y:S04]  /*ab1d0*/  @P2 STG.E.U16 desc[UR8][R16.64], R11 ;  /* 0x0000000b10002986 */ /* 0x000fe8000c101508 */
[----:B-1----:R-:W2:Y:S01]  /*ab1e0*/  LDL.LU R24, [R1+0x320] ;  /* 0x0003200001187983 */ /* 0x002ea20000300800 */
[----:B---3--:R-:W-:-:S03]  /*ab1f0*/  ISETP.LT.AND P4, PT, R29, UR38, !P3 ;  /* 0x000000261d007c0c */ /* 0x008fc6000df81270 */
[----:B------:R1:W-:Y:S01]  /*ab200*/  STL [R1+0x3de0], R29 ;  /* 0x003de01d01007387 */ /* 0x0003e20000100800 */
[----:B------:R-:W-:Y:S02]  /*ab210*/  ISETP.LT.AND P6, PT, R28, UR33, !P5 ;  /* 0x000000211c007c0c */ /* 0x000fe4000efc1270 */
[----:B------:R-:W-:Y:S01]  /*ab220*/  ISETP.LT.AND P1, PT, R2, UR69, !P5 ;  /* 0x0000004502007c0c */ /* 0x000fe2000ef21270 */
[----:B------:R-:W-:Y:S01]  /*ab230*/  IMAD.WIDE R18, R0, 0x2, R12 ;  /* 0x0000000200127825 */ /* 0x000fe200078e020c */
[----:B------:R-:W3:Y:S01]  /*ab240*/  LDCU UR69, c[0x0][0x39c] ;  /* 0x00007380ff4577ac */ /* 0x000ee20008000800 */
[----:B------:R-:W0:Y:S01]  /*ab250*/  LDCU UR38, c[0x0][0x398] ;  /* 0x00007300ff2677ac */ /* 0x000e220008000800 */
[----:B-1----:R-:W3:Y:S01]  /*ab260*/  LDL R29, [R1+0x2970] ;  /* 0x00297000011d7983 */ /* 0x002ee20000100800 */
[----:B------:R-:W1:Y:S03]  /*ab270*/  LDCU UR33, c[0x0][0x3b8] ;  /* 0x00007700ff2177ac */ /* 0x000e660008000800 */
[----:B------:R-:W4:Y:S04]  /*ab280*/  LDL.LU R11, [R1+0x3dec] ;  /* 0x003dec00010b7983 */ /* 0x000f280000300800 */
[----:B------:R-:W4:Y:S04]  /*ab290*/  LDL R17, [R1+0x1fbc] ;  /* 0x001fbc0001117983 */ /* 0x000f280000100800 */
[----:B------:R2:W-:Y:S02]  /*ab2a0*/  @P6 STG.E.U16 desc[UR8][R18.64], R3 ;  /* 0x0000000312006986 */ /* 0x0005e4000c101508 */
[----:B--2---:R-:W-:-:S02]  /*ab2b0*/  PRMT R3, R26, 0x7632, R3 ;  /* 0x000076321a037816 */ /* 0x004fc40000000003 */
[----:B---3--:R-:W-:Y:S01]  /*ab2c0*/  ISETP.LT.AND P6, PT, R29, UR66, !P3 ;  /* 0x000000421d007c0c */ /* 0x008fe2000dfc1270 */
[----:B------:R-:W2:Y:S01]  /*ab2d0*/  LDCU UR66, c[0x0][0x398] ;  /* 0x00007300ff4277ac */ /* 0x000ea20008000800 */
[C---:B----4-:R-:W-:Y:S01]  /*ab2e0*/  IMAD.WIDE R18, R0.reuse, 0x2, R10 ;  /* 0x0000000200127825 */ /* 0x050fe200078e020a */
[----:B------:R3:W-:Y:S04]  /*ab2f0*/  STL [R1+0x3ddc], R11 ;  /* 0x003ddc0b01007387 */ /* 0x0007e80000100800 */
[----:B------:R4:W-:Y:S04]  /*ab300*/  @P1 STG.E.U16 desc[UR8][R18.64], R26 ;  /* 0x0000001a12001986 */ /* 0x0009e8000c101508 */
[----:B---3--:R-:W3:Y:S04]  /*ab310*/  LDL R11, [R1+0x29ac] ;  /* 0x0029ac00010b7983 */ /* 0x008ee80000100800 */
[----:B------:R-:W2:Y:S04]  /*ab320*/  LDL.LU R29, [R1+0x310] ;  /* 0x00031000011d7983 */ /* 0x000ea80000300800 */
[----:B----4-:R-:W4:Y:S01]  /*ab330*/  LDL.LU R26, [R1+0x3de8] ;  /* 0x003de800011a7983 */ /* 0x010f220000300800 */
[----:B------:R-:W-:Y:S01]  /*ab340*/  ISETP.LT.AND P5, PT, R25, UR28, !P5 ;  /* 0x0000001c19007c0c */ /* 0x000fe2000efa1270 */
[----:B------:R-:W0:Y:S01]  /*ab350*/  LDCU UR28, c[0x0][0x398] ;  /* 0x00007300ff1c77ac */ /* 0x000e220008000800 */
[----:B------:R-:W-:Y:S01]  /*ab360*/  ISETP.LT.AND P2, PT, R17, UR67, !P3 ;  /* 0x0000004311007c0c */ /* 0x000fe2000df41270 */
[C---:B------:R-:W-:Y:S01]  /*ab370*/  IMAD.WIDE R16, R0.reuse, 0x2, R14 ;  /* 0x0000000200107825 */ /* 0x040fe200078e020e */
[----:B------:R-:W0:Y:S09]  /*ab380*/  LDCU UR67, c[0x0][0x398] ;  /* 0x00007300ff4377ac */ /* 0x000e320008000800 */
[----:B------:R0:W-:Y:S01]  /*ab390*/  @P5 STG.E.U16 desc[UR8][R16.64], R3 ;  /* 0x0000000310005986 */ /* 0x0001e2000c101508 */
[----:B------:R-:W-:Y:S01]  /*ab3a0*/  VIADD R0, R0, UR24 ;  /* 0x0000001800007c36 */ /* 0x000fe20008000000 */
[----:B----4-:R-:W-:-:S03]  /*ab3b0*/  ISETP.LT.AND P5, PT, R26, UR46, !P3 ;  /* 0x0000002e1a007c0c */ /* 0x010fc6000dfa1270 */
[----:B0-----:R-:W-:Y:S01]  /*ab3c0*/  IMAD.WIDE R16, R0, 0x2, R6 ;  /* 0x0000000200107825 */ /* 0x001fe200078e0206 */
[----:B------:R-:W2:Y:S01]  /*ab3d0*/  LDL.LU R26, [R1+0x3de4] ;  /* 0x003de400011a7983 */ /* 0x000ea20000300800 */
[----:B------:R-:W-:Y:S01]  /*ab3e0*/  PRMT R3, R24, 0x7632, R3 ;  /* 0x0000763218037816 */ /* 0x000fe20000000003 */
[----:B------:R-:W0:Y:S01]  /*ab3f0*/  LDCU UR46, c[0x0][0x398] ;  /* 0x00007300ff2e77ac */ /* 0x000e220008000800 */
[C---:B------:R-:W-:Y:S01]  /*ab400*/  IMAD.WIDE R18, R0.reuse, 0x2, R4 ;  /* 0x0000000200127825 */ /* 0x040fe200078e0204 */
[----:B------:R4:W-:Y:S01]  /*ab410*/  @P4 STG.E.U16 desc[UR8][R16.64], R24 ;  /* 0x0000001810004986 */ /* 0x0009e2000c101508 */
[----:B---3--:R-:W-:Y:S01]  /*ab420*/  ISETP.LT.AND P1, PT, R11, UR31, !P3 ;  /* 0x0000001f0b007c0c */ /* 0x008fe2000df21270 */
[----:B------:R-:W3:Y:S02]  /*ab430*/  LDCU UR31, c[0x0][0x398] ;  /* 0x00007300ff1f77ac */ /* 0x000ee40008000800 */
[----:B------:R0:W-:Y:S04]  /*ab440*/  @P2 STG.E.U16 desc[UR8][R18.64], R3 ;  /* 0x0000000312002986 */ /* 0x0001e8000c101508 */
[----:B------:R-:W3:Y:S01]  /*ab450*/  LDL.LU R11, [R1+0x300] ;  /* 0x00030000010b7983 */ /* 0x000ee20000300800 */
[----:B----4-:R-:W-:-:S03]  /*ab460*/  VIADD R16, R0, UR24 ;  /* 0x0000001800107c36 */ /* 0x010fc60008000000 */
[----:B------:R4:W-:Y:S01]  /*ab470*/  STL [R1+0x3dd8], R7 ;  /* 0x003dd80701007387 */ /* 0x0009e20000100800 */
[----:B0-----:R-:W-:Y:S02]  /*ab480*/  VIADD R3, R16, UR24 ;  /* 0x0000001810037c36 */ /* 0x001fe40008000000 */
[----:B------:R-:W-:Y:S01]  /*ab490*/  IMAD.WIDE R18, R0, 0x2, R8 ;  /* 0x0000000200127825 */ /* 0x000fe200078e0208 */
[----:B--2---:R-:W-:Y:S01]  /*ab4a0*/  PRMT R26, R29, 0x7632, R26 ;  /* 0x000076321d1a7816 */ /* 0x004fe2000000001a */
[----:B----4-:R-:W2:Y:S01]  /*ab4b0*/  LDL.LU R7, [R1+0x2f0] ;  /* 0x0002f00001077983 */ /* 0x010ea20000300800 */
[----:B------:R-:W-:Y:S01]  /*ab4c0*/  ISETP.LT.AND P4, PT, R28, UR47, !P3 ;  /* 0x0000002f1c007c0c */ /* 0x000fe2000df81270 */
[----:B------:R-:W-:Y:S01]  /*ab4d0*/  VIADD R17, R27, 0x9 ;  /* 0x000000091b117836 */ /* 0x000fe20000000000 */
[----:B------:R-:W-:Y:S01]  /*ab4e0*/  ISETP.LT.AND P2, PT, R2, UR63, !P3 ;  /* 0x0000003f02007c0c */ /* 0x000fe2000df41270 */
[----:B------:R0:W-:Y:S01]  /*ab4f0*/  STL [R1+0x3dd0], R3 ;  /* 0x003dd00301007387 */ /* 0x0001e20000100800 */
[----:B------:R-:W4:Y:S03]  /*ab500*/  LDCU UR47, c[0x0][0x398] ;  /* 0x00007300ff2f77ac */ /* 0x000f260008000800 */
[----:B------:R1:W-:Y:S01]  /*ab510*/  @P6 STG.E.U16 desc[UR8][R18.64], R29 ;  /* 0x0000001d12006986 */ /* 0x0003e2000c101508 */
[----:B------:R-:W2:Y:S01]  /*ab520*/  LDCU UR24, c[0x0][0x398] ;  /* 0x00007300ff1877ac */ /* 0x000ea20008000800 */
[----:B------:R-:W2:Y:S02]  /*ab530*/  LDCU UR63, c[0x0][0x3b8] ;  /* 0x00007700ff3f77ac */ /* 0x000ea40008000800 */
[----:B0-----:R-:W2:Y:S04]  /*ab540*/  LDL.LU R3, [R1+0x2e0] ;  /* 0x0002e00001037983 */ /* 0x001ea80000300800 */
[----:B-1----:R-:W2:Y:S01]  /*ab550*/  LDL.LU R29, [R1+0x3de0] ;  /* 0x003de000011d7983 */ /* 0x002ea20000300800 */
[----:B------:R-:W-:Y:S01]  /*ab560*/  ISETP.LT.AND P3, PT, R25, UR65, !P3 ;  /* 0x0000004119007c0c */ /* 0x000fe2000df61270 */
[C---:B------:R-:W-:Y:S01]  /*ab570*/  IMAD.WIDE R24, R0.reuse, 0x2, R22 ;  /* 0x0000000200187825 */ /* 0x040fe200078e0216 */
[----:B------:R-:W-:Y:S01]  /*ab580*/  ISETP.GE.AND P6, PT, R17, UR77, PT ;  /* 0x0000004d11007c0c */ /* 0x000fe2000bfc6270 */
[----:B------:R-:W0:Y:S02]  /*ab590*/  LDCU UR65, c[0x0][0x39c] ;  /* 0x00007380ff4177ac */ /* 0x000e240008000800 */
[----:B------:R-:W-:Y:S01]  /*ab5a0*/  IMAD.WIDE R18, R0, 0x2, R20 ;  /* 0x0000000200127825 */ /* 0x000fe200078e0214 */
[----:B------:R1:W-:Y:S01]  /*ab5b0*/  @P1 STG.E.U16 desc[UR8][R24.64], R26 ;  /* 0x0000001a18001986 */ /* 0x0003e2000c101508 */
[----:B---3--:R-:W-:Y:S01]  /*ab5c0*/  PRMT R17, R11, 0x7632, R17 ;  /* 0x000076320b117816 */ /* 0x008fe20000000011 */
[----:B------:R-:W3:Y:S02]  /*ab5d0*/  LDCU UR77, c[0x0][0x398] ;  /* 0x00007300ff4d77ac */ /* 0x000ee40008000800 */
[----:B------:R-:W-:Y:S04]  /*ab5e0*/  @P5 STG.E.U16 desc[UR8][R18.64], R11 ;  /* 0x0000000b12005986 */ /* 0x000fe8000c101508 */
[----:B-1----:R-:W3:Y:S01]  /*ab5f0*/  LDL R26, [R1+0x1fbc] ;  /* 0x001fbc00011a7983 */ /* 0x002ee20000100800 */
[----:B--2---:R-:W-:-:S03]  /*ab600*/  ISETP.LT.AND P1, PT, R29, UR64, !P6 ;  /* 0x000000401d007c0c */ /* 0x004fc6000f721270 */
[----:B------:R1:W-:Y:S01]  /*ab610*/  STL [R1+0x3dd4], R29 ;  /* 0x003dd41d01007387 */ /* 0x0003e20000100800 */
[C---:B------:R-:W-:Y:S01]  /*ab620*/  IMAD.WIDE R24, R0.reuse, 0x2, R12 ;  /* 0x0000000200187825 */ /* 0x040fe200078e020c */
[----:B------:R-:W2:Y:S02]  /*ab630*/  LDCU UR64, c[0x0][0x398] ;  /* 0x00007300ff4077ac */ /* 0x000ea40008000800 */
[----:B-1----:R-:W2:Y:S04]  /*ab640*/  LDL.LU R29, [R1+0x2d0] ;  /* 0x0002d000011d7983 */ /* 0x002ea80000300800 */
[----:B------:R-:W2:Y:S04]  /*ab650*/  LDL.LU R11, [R1+0x3ddc] ;  /* 0x003ddc00010b7983 */ /* 0x000ea80000300800 */
[----:B------:R-:W2:Y:S04]  /*ab660*/  LDL R19, [R1+0x2970] ;  /* 0x0029700001137983 */ /* 0x000ea80000100800 */
[----:B------:R1:W-:Y:S02]  /*ab670*/  @P4 STG.E.U16 desc[UR8][R24.64], R17 ;  /* 0x0000001118004986 */ /* 0x0003e4000c101508 */
[----:B-1----:R-:W-:Y:S01]  /*ab680*/  IMAD.WIDE R24, R0, 0x2, R14 ;  /* 0x0000000200187825 */ /* 0x002fe200078e020e */
[----:B--2---:R-:W-:-:S03]  /*ab690*/  ISETP.LT.AND P4, PT, R19, UR37, !P6 ;  /* 0x0000002513007c0c */ /* 0x004fc6000f781270 */
[----:B------:R-:W-:Y:S01]  /*ab6a0*/  IMAD.WIDE R18, R0, 0x2, R10 ;  /* 0x0000000200127825 */ /* 0x000fe200078e020a */
[----:B------:R-:W-:Y:S01]  /*ab6b0*/  PRMT R0, R7, 0x7632, R0 ;  /* 0x0000763207007816 */ /* 0x000fe20000000000 */
[----:B------:R-:W1:Y:S03]  /*ab6c0*/  LDCU UR37, c[0x0][0x398] ;  /* 0x00007300ff2577ac */ /* 0x000e660008000800 */
[----:B------:R2:W-:Y:S04]  /*ab6d0*/  @P2 STG.E.U16 desc[UR8][R18.64], R7 ;  /* 0x0000000712002986 */ /* 0x0005e8000c101508 */
[----:B--2---:R-:W2:Y:S04]  /*ab6e0*/  LDL.LU R7, [R1+0x3dd8] ;  /* 0x003dd80001077983 */ /* 0x004ea80000300800 */
[----:B------:R-:W2:Y:S04]  /*ab6f0*/  LDL R18, [R1+0x29ac] ;  /* 0x0029ac0001127983 */ /* 0x000ea80000100800 */
[----:B------:R-:W4:Y:S04]  /*ab700*/  LDL R19, [R1+0x2a0c] ;  /* 0x002a0c0001137983 */ /* 0x000f280000100800 */
[----:B------:R0:W-:Y:S01]  /*ab710*/  @P3 STG.E.U16 desc[UR8][R24.64], R0 ;  /* 0x0000000018003986 */ /* 0x0001e2000c101508 */
[----:B--2---:R-:W-:-:S02]  /*ab720*/  ISETP.LT.AND P2, PT, R18, UR25, !P6 ;  /* 0x0000001912007c0c */ /* 0x004fc4000f741270 */
[----:B---3--:R-:W-:Y:S01]  /*ab730*/  ISETP.LT.AND P5, PT, R26, UR48, !P6 ;  /* 0x000000301a007c0c */ /* 0x008fe2000f7a1270 */
[C---:B0-----:R-:W-:Y:S01]  /*ab740*/  IMAD.WIDE R24, R16.reuse, 0x2, R4 ;  /* 0x0000000210187825 */ /* 0x041fe200078e0204 */
[----:B----4-:R-:W-:Y:S01]  /*ab750*/  ISETP.LT.AND P3, PT, R19, UR62, !P6 ;  /* 0x0000003e13007c0c */ /* 0x010fe2000f761270 */
[----:B------:R-:W0:Y:S02]  /*ab760*/  LDCU UR48, c[0x0][0x398] ;  /* 0x00007300ff3077ac */ /* 0x000e240008000800 */
[----:B------:R-:W-:Y:S01]  /*ab770*/  IMAD.WIDE R18, R16, 0x2, R6 ;  /* 0x0000000210127825 */ /* 0x000fe200078e0206 */
[----:B------:R-:W-:Y:S01]  /*ab780*/  PRMT R0, R3, 0x7632, R0 ;  /* 0x0000763203007816 */ /* 0x000fe20000000000 */
[----:B------:R-:W2:Y:S03]  /*ab790*/  LDCU UR25, c[0x0][0x398] ;  /* 0x00007300ff1977ac */ /* 0x000ea60008000800 */
[----:B------:R3:W-:Y:S01]  /*ab7a0*/  @P1 STG.E.U16 desc[UR8][R18.64], R3 ;  /* 0x0000000312001986 */ /* 0x0007e2000c101508 */
[----:B------:R-:W-:Y:S01]  /*ab7b0*/  PRMT R17, R29, 0x7632, R17 ;  /* 0x000076321d117816 */ /* 0x000fe20000000011 */
[----:B------:R-:W4:Y:S02]  /*ab7c0*/  LDCU UR62, c[0x0][0x398] ;  /* 0x00007300ff3e77ac */ /* 0x000f240008000800 */
[----:B---3--:R-:W3:Y:S01]  /*ab7d0*/  LDL R19, [R1+0x2a1c] ;  /* 0x002a1c0001137983 */ /* 0x008ee20000100800 */
[----:B------:R-:W-:Y:S01]  /*ab7e0*/  ISETP.LT.AND P1, PT, R28, UR30, !P6 ;  /* 0x0000001e1c007c0c */ /* 0x000fe2000f721270 */
[----:B------:R-:W0:Y:S02]  /*ab7f0*/  LDCU UR30, c[0x0][0x398] ;  /* 0x00007300ff1e77ac */ /* 0x000e240008000800 */
[----:B------:R-:W-:Y:S01]  /*ab800*/  @P5 STG.E.U16 desc[UR8][R24.64], R0 ;  /* 0x0000000018005986 */ /* 0x000fe2000c101508 */
[----:B------:R-:W-:Y:S01]  /*ab810*/  ISETP.LT.AND P5, PT, R2, UR14, !P6 ;  /* 0x0000000e02007c0c */ /* 0x000fe2000f7a1270 */
[----:B------:R-:W0:Y:S02]  /*ab820*/  LDCU UR14, c[0x0][0x3b8] ;  /* 0x00007700ff0e77ac */ /* 0x000e240008000800 */
[----:B------:R-:W2:Y:S01]  /*ab830*/  LDL.LU R3, [R1+0x2b0] ;  /* 0x0002b00001037983 */ /* 0x000ea20000300800 */
[----:B---3--:R-:W-:Y:S01]  /*ab840*/  ISETP.LT.AND P6, PT, R19, UR59, !P6 ;  /* 0x0000003b13007c0c */ /* 0x008fe2000f7c1270 */
[----:B------:R-:W-:Y:S01]  /*ab850*/  IMAD.WIDE R18, R16, 0x2, R8 ;  /* 0x0000000210127825 */ /* 0x000fe200078e0208 */
[----:B------:R-:W3:Y:S04]  /*ab860*/  LDCU UR59, c[0x0][0x39c] ;  /* 0x00007380ff3b77ac */ /* 0x000ee80008000800 */
[----:B------:R0:W-:Y:S04]  /*ab870*/  @P4 STG.E.U16 desc[UR8][R18.64], R29 ;  /* 0x0000001d12004986 */ /* 0x0001e8000c101508 */
[----:B0-----:R-:W2:Y:S01]  /*ab880*/  LDL.LU R29, [R1+0x3dd4] ;  /* 0x003dd400011d7983 */ /* 0x001ea20000300800 */
[----:B------:R-:W-:-:S02]  /*ab890*/  VIADD R0, R27, 0xa ;  /* 0x0000000a1b007836 */ /* 0x000fc40000000000 */
[----:B------:R-:W-:-:S03]  /*ab8a0*/  IMAD.WIDE R24, R16, 0x2, R22 ;  /* 0x0000000210187825 */ /* 0x000fc600078e0216 */
[----:B------:R-:W-:Y:S01]  /*ab8b0*/  ISETP.GE.AND P4, PT, R0, UR61, PT ;  /* 0x0000003d00007c0c */ /* 0x000fe2000bf86270 */
[----:B------:R-:W-:Y:S01]  /*ab8c0*/  IMAD.WIDE R18, R16, 0x2, R20 ;  /* 0x0000000210127825 */ /* 0x000fe200078e0214 */
[----:B------:R0:W-:Y:S01]  /*ab8d0*/  @P2 STG.E.U16 desc[UR8][R24.64], R17 ;  /* 0x0000001118002986 */ /* 0x0001e2000c101508 */
[----:B------:R-:W1:Y:S03]  /*ab8e0*/  LDCU UR61, c[0x0][0x398] ;  /* 0x00007300ff3d77ac */ /* 0x000e660008000800 */
[----:B0-----:R-:W3:Y:S01]  /*ab8f0*/  LDL R17, [R1+0x2970] ;  /* 0x0029700001117983 */ /* 0x001ee20000100800 */
[----:B--2---:R-:W-:-:S03]  /*ab900*/  ISETP.LT.AND P2, PT, R29, UR39, !P4 ;  /* 0x000000271d007c0c */ /* 0x004fc6000e741270 */
[----:B------:R0:W-:Y:S01]  /*ab910*/  STL [R1+0x3dcc], R29 ;  /* 0x003dcc1d01007387 */ /* 0x0001e20000100800 */
[C---:B------:R-:W-:Y:S01]  /*ab920*/  IMAD.WIDE R24, R16.reuse, 0x2, R12 ;  /* 0x0000000210187825 */ /* 0x040fe200078e020c */
[----:B------:R-:W2:Y:S02]  /*ab930*/  LDCU UR39, c[0x0][0x398] ;  /* 0x00007300ff2777ac */ /* 0x000ea40008000800 */
[----:B0-----:R-:W2:Y:S02]  /*ab940*/  LDL.LU R29, [R1+0x2c0] ;  /* 0x0002c000011d7983 */ /* 0x001ea40000300800 */
[----:B--2---:R-:W-:Y:S02]  /*ab950*/  PRMT R0, R29, 0x7632, R0 ;  /* 0x000076321d007816 */ /* 0x004fe40000000000 */
[----:B------:R0:W-:Y:S04]  /*ab960*/  @P3 STG.E.U16 desc[UR8][R18.64], R29 ;  /* 0x0000001d12003986 */ /* 0x0001e8000c101508 */
[----:B------:R2:W-:Y:S01]  /*ab970*/  @P1 STG.E.U16 desc[UR8][R24.64], R0 ;  /* 0x0000000018001986 */ /* 0x0005e2000c101508 */
[----:B0-----:R-:W-:-:S03]  /*ab980*/  IMAD.WIDE R18, R16, 0x2, R10 ;  /* 0x0000000210127825 */ /* 0x001fc600078e020a */
[----:B------:R-:W4:Y:S01]  /*ab990*/  LDL.LU R29, [R1+0x314] ;  /* 0x00031400011d7983 */ /* 0x000f220000300800 */
[----:B--2---:R-:W-:-:S03]  /*ab9a0*/  PRMT R0, R3, 0x7632, R0 ;  /* 0x0000763203007816 */ /* 0x004fc60000000000 */
[----:B------:R-:W2:Y:S04]  /*ab9b0*/  LDL R24, [R1+0x2a1c] ;  /* 0x002a1c0001187983 */ /* 0x000ea80000100800 */
[----:B------:R0:W-:Y:S04]  /*ab9c0*/  @P5 STG.E.U16 desc[UR8][R18.64], R3 ;  /* 0x0000000312005986 */ /* 0x0001e8000c101508 */
[----:B0-----:R-:W2:Y:S01]  /*ab9d0*/  LDL.LU R3, [R1+0x3dd0] ;  /* 0x003dd00001037983 */ /* 0x001ea20000300800 */
[----:B---3--:R-:W-:Y:S01]  /*ab9e0*/  ISETP.LT.AND P1, PT, R17, UR22, !P4 ;  /* 0x0000001611007c0c */ /* 0x008fe2000e721270 */
[----:B------:R-:W-:Y:S01]  /*ab9f0*/  IMAD.WIDE R16, R16, 0x2, R14 ;  /* 0x0000000210107825 */ /* 0x000fe200078e020e */
[----:B------:R-:W-:Y:S01]  /*aba00*/  ISETP.LT.AND P3, PT, R26, UR60, !P4 ;  /* 0x0000003c1a007c0c */ /* 0x000fe2000e761270 */
[----:B------:R-:W3:Y:S01]  /*aba10*/  LDL R18, [R1+0x29ac] ;  /* 0x0029ac0001127983 */ /* 0x000ee20000100800 */
[----:B------:R-:W0:Y:S03]  /*aba20*/  LDCU UR60, c[0x0][0x398] ;  /* 0x00007300ff3c77ac */ /* 0x000e260008000800 */
[----:B------:R-:W4:Y:S01]  /*aba30*/  LDL R19, [R1+0x2a0c] ;  /* 0x002a0c0001137983 */ /* 0x000f220000100800 */
[----:B------:R-:W0:Y:S03]  /*aba40*/  LDCU UR22, c[0x0][0x398] ;  /* 0x00007300ff1677ac */ /* 0x000e260008000800 */
[----:B------:R2:W-:Y:S04]  /*aba50*/  @P6 STG.E.U16 desc[UR8][R16.64], R0 ;  /* 0x0000000010006986 */ /* 0x0005e8000c101508 */
[----:B------:R0:W-:Y:S01]  /*aba60*/  STL [R1+0x3dc8], R7 ;  /* 0x003dc80701007387 */ /* 0x0001e20000100800 */
[----:B--2---:R-:W-:-:S03]  /*aba70*/  IMAD.WIDE R16, R3, 0x2, R6 ;  /* 0x0000000203107825 */ /* 0x004fc600078e0206 */
[----:B0-----:R-:W2:Y:S01]  /*aba80*/  LDL.LU R7, [R1+0x324] ;  /* 0x0003240001077983 */ /* 0x001ea20000300800 */
[----:B---3--:R-:W-:Y:S01]  /*aba90*/  ISETP.LT.AND P5, PT, R18, UR44, !P4 ;  /* 0x0000002c12007c0c */ /* 0x008fe2000e7a1270 */
[----:B------:R-:W0:Y:S01]  /*abaa0*/  LDCU UR44, c[0x0][0x398] ;  /* 0x00007300ff2c77ac */ /* 0x000e220008000800 */
[----:B----4-:R-:W-:Y:S01]  /*abab0*/  ISETP.LT.AND P6, PT, R19, UR27, !P4 ;  /* 0x0000001b13007c0c */ /* 0x010fe2000e7c1270 */
[----:B------:R-:W-:Y:S01]  /*abac0*/  IMAD.WIDE R18, R3, 0x2, R4 ;  /* 0x0000000203127825 */ /* 0x000fe200078e0204 */
[----:B------:R-:W-:Y:S01]  /*abad0*/  PRMT R25, R29, 0x7632, R25 ;  /* 0x000076321d197816 */ /* 0x000fe20000000019 */
[----:B------:R-:W3:Y:S01]  /*abae0*/  LDCU UR27, c[0x0][0x398] ;  /* 0x00007300ff1b77ac */ /* 0x000ee20008000800 */
[----:B--2---:R-:W-:Y:S01]  /*abaf0*/  PRMT R0, R7, 0x7632, R0 ;  /* 0x0000763207007816 */ /* 0x004fe20000000000 */
[----:B------:R2:W-:Y:S04]  /*abb00*/  @P2 STG.E.U16 desc[UR8][R16.64], R7 ;  /* 0x0000000710002986 */ /* 0x0005e8000c101508 */
[----:B------:R-:W-:Y:S01]  /*abb10*/  @P3 STG.E.U16 desc[UR8][R18.64], R0 ;  /* 0x0000000012003986 */ /* 0x000fe2000c101508 */
[----:B--2---:R-:W-:-:S03]  /*abb20*/  IMAD.WIDE R16, R3, 0x2, R8 ;  /* 0x0000000203107825 */ /* 0x004fc600078e0208 */
[----:B------:R-:W2:Y:S04]  /*abb30*/  LDL.LU R7, [R1+0x2f4] ;  /* 0x0002f40001077983 */ /* 0x000ea80000300800 */
[----:B------:R4:W-:Y:S04]  /*abb40*/  @P1 STG.E.U16 desc[UR8][R16.64], R29 ;  /* 0x0000001d10001986 */ /* 0x0009e8000c101508 */
[----:B----4-:R-:W4:Y:S01]  /*abb50*/  LDL.LU R29, [R1+0x3dcc] ;  /* 0x003dcc00011d7983 */ /* 0x010f220000300800 */
[----:B------:R-:W-:Y:S02]  /*abb60*/  ISETP.LT.AND P2, PT, R28, UR58, !P4 ;  /* 0x0000003a1c007c0c */ /* 0x000fe4000e741270 */
[----:B------:R-:W-:Y:S01]  /*abb70*/  ISETP.LT.AND P3, PT, R2, UR43, !P4 ;  /* 0x0000002b02007c0c */ /* 0x000fe2000e761270 */
[----:B------:R-:W-:Y:S01]  /*abb80*/  IMAD.WIDE R18, R3, 0x2, R22 ;  /* 0x0000000203127825 */ /* 0x000fe200078e0216 */
[----:B------:R-:W-:Y:S01]  /*abb90*/  ISETP.LT.AND P4, PT, R24, UR76, !P4 ;  /* 0x0000004c18007c0c */ /* 0x000fe2000e781270 */
[----:B------:R-:W0:Y:S02]  /*abba0*/  LDCU UR58, c[0x0][0x398] ;  /* 0x00007300ff3a77ac */ /* 0x000e240008000800 */
[----:B------:R-:W-:Y:S01]  /*abbb0*/  VIADD R24, R27, 0xb ;  /* 0x0000000b1b187836 */ /* 0x000fe20000000000 */
[----:B------:R0:W-:Y:S01]  /*abbc0*/  @P5 STG.E.U16 desc[UR8][R18.64], R25 ;  /* 0x0000001912005986 */ /* 0x0001e2000c101508 */
[C---:B------:R-:W-:Y:S01]  /*abbd0*/  IMAD.WIDE R16, R3.reuse, 0x2, R20 ;  /* 0x0000000203107825 */ /* 0x040fe200078e0214 */
[----:B------:R-:W0:Y:S02]  /*abbe0*/  LDCU UR43, c[0x0][0x398] ;  /* 0x00007300ff2b77ac */ /* 0x000e240008000800 */
[----:B------:R-:W-:Y:S01]  /*abbf0*/  ISETP.GE.AND P1, PT, R24, UR32, PT ;  /* 0x0000002018007c0c */ /* 0x000fe2000bf26270 */
[----:B------:R-:W-:Y:S01]  /*abc00*/  VIADD R0, R3, UR55 ;  /* 0x0000003703007c36 */ /* 0x000fe20008000000 */
[----:B------:R-:W0:Y:S01]  /*abc10*/  LDCU UR55, c[0x0][0x39c] ;  /* 0x00007380ff3777ac */ /* 0x000e220008000800 */
[----:B------:R-:W0:Y:S01]  /*abc20*/  LDCU UR32, c[0x0][0x398] ;  /* 0x00007300ff2077ac */ /* 0x000e220008000800 */
[----:B------:R-:W0:Y:S01]  /*abc30*/  LDCU UR76, c[0x0][0x3b8] ;  /* 0x00007700ff4c77ac */ /* 0x000e220008000800 */
[----:B----4-:R-:W-:Y:S01]  /*abc40*/  ISETP.LT.AND P5, PT, R29, UR36, !P1 ;  /* 0x000000241d007c0c */ /* 0x010fe2000cfa1270 */
[----:B------:R4:W-:Y:S01]  /*abc50*/  STL [R1+0x3dc4], R29 ;  /* 0x003dc41d01007387 */ /* 0x0009e20000100800 */
[----:B0-----:R-:W-:Y:S01]  /*abc60*/  IMAD.WIDE R18, R3, 0x2, R12 ;  /* 0x0000000203127825 */ /* 0x001fe200078e020c */
[----:B------:R-:W0:Y:S02]  /*abc70*/  LDCU UR36, c[0x0][0x398] ;  /* 0x00007300ff2477ac */ /* 0x000e240008000800 */
[----:B----4-:R-:W4:Y:S04]  /*abc80*/  LDL.LU R29, [R1+0x304] ;  /* 0x00030400011d7983 */ /* 0x010f280000300800 */
[----:B----4-:R4:W-:Y:S04]  /*abc90*/  @P6 STG.E.U16 desc[UR8][R16.64], R29 ;  /* 0x0000001d10006986 */ /* 0x0109e8000c101508 */
[----:B----4-:R-:W4:Y:S01]  /*abca0*/  LDL R17, [R1+0x2970] ;  /* 0x0029700001117983 */ /* 0x010f220000100800 */
[----:B------:R-:W-:-:S03]  /*abcb0*/  PRMT R24, R29, 0x7632, R24 ;  /* 0x000076321d187816 */ /* 0x000fc60000000018 */
[----:B------:R-:W3:Y:S04]  /*abcc0*/  LDL.LU R29, [R1+0x2d4] ;  /* 0x0002d400011d7983 */ /* 0x000ee80000300800 */
[----:B------:R0:W-:Y:S02]  /*abcd0*/  @P2 STG.E.U16 desc[UR8][R18.64], R24 ;  /* 0x0000001812002986 */ /* 0x0001e4000c101508 */
[----:B0-----:R-:W-:Y:S02]  /*abce0*/  IMAD.WIDE R18, R3, 0x2, R14 ;  /* 0x0000000203127825 */ /* 0x001fe400078e020e */
[----:B------:R-:W3:Y:S01]  /*abcf0*/  LDL R24, [R1+0x2a1c] ;  /* 0x002a1c0001187983 */ /* 0x000ee20000100800 */
[----:B----4-:R-:W-:Y:S01]  /*abd00*/  ISETP.LT.AND P2, PT, R17, UR45, !P1 ;  /* 0x0000002d11007c0c */ /* 0x010fe2000cf41270 */
[----:B------:R-:W-:Y:S01]  /*abd10*/  IMAD.WIDE R16, R3, 0x2, R10 ;  /* 0x0000000203107825 */ /* 0x000fe200078e020a */
[----:B--2---:R-:W-:Y:S01]  /*abd20*/  PRMT R3, R7, 0x7632, R3 ;  /* 0x0000763207037816 */ /* 0x004fe20000000003 */
[----:B------:R-:W0:Y:S03]  /*abd30*/  LDCU UR45, c[0x0][0x398] ;  /* 0x00007300ff2d77ac */ /* 0x000e260008000800 */
[----:B------:R2:W-:Y:S04]  /*abd40*/  @P3 STG.E.U16 desc[UR8][R16.64], R7 ;  /* 0x0000000710003986 */ /* 0x0005e8000c101508 */
[----:B--2---:R-:W2:Y:S04]  /*abd50*/  LDL.LU R7, [R1+0x3dc8] ;  /* 0x003dc80001077983 */ /* 0x004ea80000300800 */
[----:B------:R-:W4:Y:S04]  /*abd60*/  LDL R16, [R1+0x29ac] ;  /* 0x0029ac0001107983 */ /* 0x000f280000100800 */
[----:B------:R-:W3:Y:S04]  /*abd70*/  LDL R17, [R1+0x2a0c] ;  /* 0x002a0c0001117983 */ /* 0x000ee80000100800 */
[----:B------:R0:W-:Y:S04]  /*abd80*/  @P4 STG.E.U16 desc[UR8][R18.64], R3 ;  /* 0x0000000312004986 */ /* 0x0001e8000c101508 */
[----:B--2---:R2:W-:Y:S01]  /*abd90*/  STL [R1+0x3dc0], R7 ;  /* 0x003dc00701007387 */ /* 0x0045e20000100800 */
[----:B----4-:R-:W-:-:S02]  /*abda0*/  ISETP.LT.AND P3, PT, R16, UR35, !P1 ;  /* 0x0000002310007c0c */ /* 0x010fc4000cf61270 */
[----:B------:R-:W-:Y:S01]  /*abdb0*/  ISETP.LT.AND P6, PT, R26, UR56, !P1 ;  /* 0x000000381a007c0c */ /* 0x000fe2000cfc1270 */
[C---:B0-----:R-:W-:Y:S01]  /*abdc0*/  IMAD.WIDE R18, R0.reuse, 0x2, R4 ;  /* 0x0000000200127825 */ /* 0x041fe200078e0204 */
[----:B---3--:R-:W-:Y:S01]  /*abdd0*/  ISETP.LT.AND P4, PT, R17, UR12, !P1 ;  /* 0x0000000c11007c0c */ /* 0x008fe2000cf81270 */
[----:B------:R-:W0:Y:S02]  /*abde0*/  LDCU UR56, c[0x0][0x398] ;  /* 0x00007300ff3877ac */ /* 0x000e240008000800 */
[C---:B------:R-:W-:Y:S02]  /*abdf0*/  IMAD.WIDE R16, R0.reuse, 0x2, R6 ;  /* 0x0000000200107825 */ /* 0x040fe400078e0206 */
[----:B--2---:R-:W2:Y:S01]  /*abe00*/  LDL.LU R7, [R1+0x2e4] ;  /* 0x0002e40001077983 */ /* 0x004ea20000300800 */
[----:B------:R-:W-:Y:S01]  /*abe10*/  PRMT R25, R29, 0x7632, R25 ;  /* 0x000076321d197816 */ /* 0x000fe20000000019 */
[----:B------:R-:W3:Y:S01]  /*abe20*/  LDCU UR35, c[0x0][0x398] ;  /* 0x00007300ff2377ac */ /* 0x000ee20008000800 */
[----:B------:R-:W4:Y:S01]  /*abe30*/  LDCU UR12, c[0x0][0x398] ;  /* 0x00007300ff0c77ac */ /* 0x000f220008000800 */
[----:B--2---:R-:W-:Y:S01]  /*abe40*/  PRMT R3, R7, 0x7632, R3 ;  /* 0x0000763207037816 */ /* 0x004fe20000000003 */
[----:B------:R2:W-:Y:S04]  /*abe50*/  @P5 STG.E.U16 desc[UR8][R16.64], R7 ;  /* 0x0000000710005986 */ /* 0x0005e8000c101508 */
[----:B------:R-:W-:Y:S01]  /*abe60*/  @P6 STG.E.U16 desc[UR8][R18.64], R3 ;  /* 0x0000000312006986 */ /* 0x000fe2000c101508 */
[----:B--2---:R-:W-:-:S03]  /*abe70*/  IMAD.WIDE R16, R0, 0x2, R8 ;  /* 0x0000000200107825 */ /* 0x004fc600078e0208 */
[----:B------:R-:W2:Y:S04]  /*abe80*/  LDL.LU R7, [R1+0x2b4] ;  /* 0x0002b40001077983 */ /* 0x000ea80000300800 */
[----:B------:R0:W-:Y:S04]  /*abe90*/  @P2 STG.E.U16 desc[UR8][R16.64], R29 ;  /* 0x0000001d10002986 */ /* 0x0001e8000c101508 */
[----:B0-----:R-:W2:Y:S01]  /*abea0*/  LDL.LU R29, [R1+0x3dc4] ;  /* 0x003dc400011d7983 */ /* 0x001ea20000300800 */
[----:B------:R-:W-:Y:S02]  /*abeb0*/  ISETP.LT.AND P5, PT, R28, UR57, !P1 ;  /* 0x000000391c007c0c */ /* 0x000fe4000cfa1270 */
[----:B------:R-:W-:Y:S01]  /*abec0*/  ISETP.LT.AND P6, PT, R2, UR52, !P1 ;  /* 0x0000003402007c0c */ /* 0x000fe2000cfc1270 */
[----:B------:R-:W-:Y:S01]  /*abed0*/  IMAD.WIDE R18, R0, 0x2, R22 ;  /* 0x0000000200127825 */ /* 0x000fe200078e0216 */
[----:B------:R-:W-:Y:S01]  /*abee0*/  ISETP.LT.AND P1, PT, R24, UR34, !P1 ;  /* 0x0000002218007c0c */ /* 0x000fe2000cf21270 */
[----:B------:R-:W0:Y:S02]  /*abef0*/  LDCU UR57, c[0x0][0x398] ;  /* 0x00007300ff3977ac */ /* 0x000e240008000800 */
[----:B------:R-:W-:Y:S01]  /*abf00*/  VIADD R24, R27, 0xc ;  /* 0x0000000c1b187836 */ /* 0x000fe20000000000 */
[----:B------:R0:W-:Y:S01]  /*abf10*/  @P3 STG.E.U16 desc[UR8][R18.64], R25 ;  /* 0x0000001912003986 */ /* 0x0001e2000c101508 */
[----:B------:R-:W-:Y:S01]  /*abf20*/  IMAD.WIDE R16, R0, 0x2, R20 ;  /* 0x0000000200107825 */ /* 0x000fe200078e0214 */
[----:B------:R-:W0:Y:S02]  /*abf30*/  LDCU UR52, c[0x0][0x398] ;  /* 0x00007300ff3477ac */ /* 0x000e240008000800 */
[----:B------:R-:W-:Y:S01]  /*abf40*/  ISETP.GE.AND P2, PT, R24, UR53, PT ;  /* 0x0000003518007c0c */ /* 0x000fe2000bf46270 */
[C---:B------:R-:W-:Y:S01]  /*abf50*/  VIADD R3, R0.reuse, UR74 ;  /* 0x0000004a00037c36 */ /* 0x040fe20008000000 */
[----:B------:R-:W0:Y:S01]  /*abf60*/  LDCU UR74, c[0x0][0x39c] ;  /* 0x00007380ff4a77ac */ /* 0x000e220008000800 */
[----:B------:R-:W0:Y:S01]  /*abf70*/  LDCU UR53, c[0x0][0x398] ;  /* 0x00007300ff3577ac */ /* 0x000e220008000800 */
[----:B------:R-:W0:Y:S01]  /*abf80*/  LDCU UR34, c[0x0][0x3b8] ;  /* 0x00007700ff2277ac */ /* 0x000e220008000800 */
[----:B--2---:R-:W-:Y:S01]  /*abf90*/  ISETP.LT.AND P3, PT, R29, UR54, !P2 ;  /* 0x000000361d007c0c */ /* 0x004fe2000d761270 */
[----:B------:R2:W-:Y:S01]  /*abfa0*/  STL [R1+0x3dbc], R29 ;  /* 0x003dbc1d01007387 */ /* 0x0005e20000100800 */
[----:B0-----:R-:W-:Y:S01]  /*abfb0*/  IMAD.WIDE R18, R0, 0x2, R12 ;  /* 0x0000000200127825 */ /* 0x001fe200078e020c */
[----:B------:R-:W0:Y:S02]  /*abfc0*/  LDCU UR54, c[0x0][0x398] ;  /* 0x00007300ff3677ac */ /* 0x000e240008000800 */
[----:B--2---:R-:W2:Y:S04]  /*abfd0*/  LDL.LU R29, [R1+0x2c4] ;  /* 0x0002c400011d7983 */ /* 0x004ea80000300800 */
[----:B--2---:R2:W-:Y:S04]  /*abfe0*/  @P4 STG.E.U16 desc[UR8][R16.64], R29 ;  /* 0x0000001d10004986 */ /* 0x0045e8000c101508 */
[----:B--2---:R-:W2:Y:S01]  /*abff0*/  LDL R17, [R1+0x2970] ;  /* 0x0029700001117983 */ /* 0x004ea20000100800 */
[----:B------:R-:W-:-:S03]  /*ac000*/  PRMT R24, R29, 0x7632, R24 ;  /* 0x000076321d187816 */ /* 0x000fc60000000018 */
[----:B------:R-:W3:Y:S04]  /*ac010*/  LDL.LU R29, [R1+0x318] ;  /* 0x00031800011d7983 */ /* 0x000ee80000300800 */
[----:B------:R0:W-:Y:S02]  /*ac020*/  @P5 STG.E.U16 desc[UR8][R18.64], R24 ;  /* 0x0000001812005986 */ /* 0x0001e4000c101508 */
[C---:B0-----:R-:W-:Y:S02]  /*ac030*/  IMAD.WIDE R18, R0.reuse, 0x2, R14 ;  /* 0x0000000200127825 */ /* 0x041fe400078e020e */
[----:B------:R-:W3:Y:S01]  /*ac040*/  LDL R24, [R1+0x2a1c] ;  /* 0x002a1c0001187983 */ /* 0x000ee20000100800 */
[----:B--2---:R-:W-:Y:S01]  /*ac050*/  ISETP.LT.AND P5, PT, R17, UR75, !P2 ;  /* 0x0000004b11007c0c */ /* 0x004fe2000d7a1270 */
[----:B------:R-:W-:Y:S01]  /*ac060*/  IMAD.WIDE R16, R0, 0x2, R10 ;  /* 0x0000000200107825 */ /* 0x000fe200078e020a */
[----:B------:R-:W-:Y:S01]  /*ac070*/  PRMT R0, R7, 0x7632, R0 ;  /* 0x0000763207007816 */ /* 0x000fe20000000000 */
[----:B------:R-:W0:Y:S03]  /*ac080*/  LDCU UR75, c[0x0][0x398] ;  /* 0x00007300ff4b77ac */ /* 0x000e260008000800 */
[----:B------:R2:W-:Y:S04]  /*ac090*/  @P6 STG.E.U16 desc[UR8][R16.64], R7 ;  /* 0x0000000710006986 */ /* 0x0005e8000c101508 */
[----:B--2---:R-:W2:Y:S04]  /*ac0a0*/  LDL.LU R7, [R1+0x3dc0] ;  /* 0x003dc00001077983 */ /* 0x004ea80000300800 */
[----:B------:R-:W3:Y:S04]  /*ac0b0*/  LDL R16, [R1+0x29ac] ;  /* 0x0029ac0001107983 */ /* 0x000ee80000100800 */
[----:B------:R-:W4:Y:S04]  /*ac0c0*/  LDL R17, [R1+0x2a0c] ;  /* 0x002a0c0001117983 */ /* 0x000f280000100800 */
[----:B------:R0:W-:Y:S04]  /*ac0d0*/  @P1 STG.E.U16 desc[UR8][R18.64], R0 ;  /* 0x0000000012001986 */ /* 0x0001e8000c101508 */
[----:B--2---:R2:W-:Y:S01]  /*ac0e0*/  STL [R1+0x3db8], R7 ;  /* 0x003db80701007387 */ /* 0x0045e20000100800 */
[----:B---3--:R-:W-:-:S02]  /*ac0f0*/  ISETP.LT.AND P6, PT, R16, UR40, !P2 ;  /* 0x0000002810007c0c */ /* 0x008fc4000d7c1270 */
[----:B------:R-:W-:Y:S01]  /*ac100*/  ISETP.LT.AND P4, PT, R26, UR6, !P2 ;  /* 0x000000061a007c0c */ /* 0x000fe2000d781270 */
[----:B0-----:R-:W-:Y:S01]  /*ac110*/  IMAD.WIDE R18, R3, 0x2, R4 ;  /* 0x0000000203127825 */ /* 0x001fe200078e0204 */
[----:B----4-:R-:W-:Y:S01]  /*ac120*/  ISETP.LT.AND P1, PT, R17, UR26, !P2 ;  /* 0x0000001a11007c0c */ /* 0x010fe2000d721270 */
[----:B------:R-:W0:Y:S02]  /*ac130*/  LDCU UR6, c[0x0][0x398] ;  /* 0x00007300ff0677ac */ /* 0x000e240008000800 */
[----:B------:R-:W-:Y:S02]  /*ac140*/  IMAD.WIDE R16, R3, 0x2, R6 ;  /* 0x0000000203107825 */ /* 0x000fe400078e0206 */
        /* <DEDUP_REMOVED lines=35> */
[----:B0-----:R-:W-:Y:S02]  /*ac380*/  IMAD.WIDE R18, R3, 0x2, R14 ;  /* 0x0000000203127825 */ /* 0x001fe400078e020e */
        /* <DEDUP_REMOVED lines=13> */
[C---:B0-----:R-:W-:Y:S01]  /*ac460*/  IMAD.WIDE R18, R0.reuse, 0x2, R4 ;  /* 0x0000000200127825 */ /* 0x041fe200078e0204 */
[----:B----4-:R-:W-:Y:S01]  /*ac470*/  ISETP.LT.AND P2, PT, R17, UR42, !P5 ;  /* 0x0000002a11007c0c */ /* 0x010fe2000ef41270 */
        /* <DEDUP_REMOVED lines=99> */
[----:B------:R-:W1:Y:S04]  /*acab0*/  LDL R17, [R1+0x2a0c] ;  /* 0x002a0c0001117983 */ /* 0x000e680000100800 */
[----:B------:R0:W-:Y:S04]  /*acac0*/  @P3 STG.E.U16 desc[UR8][R18.64], R3 ;  /* 0x0000000312003986 */ /* 0x0001e8000c101508 */
[----:B--2---:R2:W-:Y:S01]  /*acad0*/  STL [R1+0x3da0], R7 ;  /* 0x003da00701007387 */ /* 0x0045e20000100800 */
[----:B---3--:R-:W-:-:S02]  /*acae0*/  ISETP.LT.AND P2, PT, R16, UR48, !P6 ;  /* 0x0000003010007c0c */ /* 0x008fc4000f741270 */
[----:B------:R-:W-:Y:S01]  /*acaf0*/  ISETP.LT.AND P5, PT, R26, UR77, !P6 ;  /* 0x0000004d1a007c0c */ /* 0x000fe2000f7a1270 */
[C---:B0-----:R-:W-:Y:S01]  /*acb00*/  IMAD.WIDE R18, R0.reuse, 0x2, R4 ;  /* 0x0000000200127825 */ /* 0x041fe200078e0204 */
[----:B-1----:R-:W-:Y:S01]  /*acb10*/  ISETP.LT.AND P3, PT, R17, UR37, !P6 ;  /* 0x0000002511007c0c */ /* 0x002fe2000f761270 */
[----:B------:R-:W0:Y:S02]  /*acb20*/  LDCU UR77, c[0x0][0x398] ;  /* 0x00007300ff4d77ac */ /* 0x000e240008000800 */
[C---:B------:R-:W-:Y:S02]  /*acb30*/  IMAD.WIDE R16, R0.reuse, 0x2, R6 ;  /* 0x0000000200107825 */ /* 0x040fe400078e0206 */
[----:B--2---:R-:W2:Y:S01]  /*acb40*/  LDL.LU R7, [R1+0x2ec] ;  /* 0x0002ec0001077983 */ /* 0x004ea20000300800 */
[----:B------:R-:W-:Y:S01]  /*acb50*/  PRMT R25, R29, 0x7632, R25 ;  /* 0x000076321d197816 */ /* 0x000fe20000000019 */
[----:B------:R-:W1:Y:S01]  /*acb60*/  LDCU UR48, c[0x0][0x398] ;  /* 0x00007300ff3077ac */ /* 0x000e620008000800 */
[----:B------:R-:W3:Y:S01]  /*acb70*/  LDCU UR37, c[0x0][0x398] ;  /* 0x00007300ff2577ac */ /* 0x000ee20008000800 */
        /* <DEDUP_REMOVED lines=40> */
[----:B------:R-:W3:Y:S04]  /*ace00*/  LDL R17, [R1+0x2a0c] ;  /* 0x002a0c0001117983 */ /* 0x000ee80000100800 */
[----:B------:R2:W-:Y:S02]  /*ace10*/  @P6 STG.E.U16 desc[UR8][R18.64], R0 ;  /* 0x0000000012006986 */ /* 0x0005e4000c101508 */
[----:B--2---:R-:W-:-:S02]  /*ace20*/  IMAD.WIDE R18, R3, 0x2, R6 ;  /* 0x0000000203127825 */ /* 0x004fc400078e0206 */
[----:B------:R2:W-:Y:S04]  /*ace30*/  STL [R1+0x3d98], R7 ;  /* 0x003d980701007387 */ /* 0x0005e80000100800 */
[----:B--2---:R-:W2:Y:S01]  /*ace40*/  LDL.LU R7, [R1+0x2a0] ;  /* 0x0002a00001077983 */ /* 0x004ea20000300800 */
[----:B------:R-:W-:Y:S01]  /*ace50*/  ISETP.LT.AND P3, PT, R26, UR39, !P4 ;  /* 0x000000271a007c0c */ /* 0x000fe2000e761270 */
[----:B------:R-:W0:Y:S01]  /*ace60*/  LDCU UR39, c[0x0][0x398] ;  /* 0x00007300ff2777ac */ /* 0x000e220008000800 */
[----:B---3--:R-:W-:Y:S02]  /*ace70*/  ISETP.LT.AND P5, PT, R16, UR22, !P4 ;  /* 0x0000001610007c0c */ /* 0x008fe4000e7a1270 */
[----:B------:R-:W-:Y:S01]  /*ace80*/  ISETP.LT.AND P6, PT, R17, UR44, !P4 ;  /* 0x0000002c11007c0c */ /* 0x000fe2000e7c1270 */
[----:B------:R-:W-:Y:S01]  /*ace90*/  IMAD.WIDE R16, R3, 0x2, R4 ;  /* 0x0000000203107825 */ /* 0x000fe200078e0204 */
[----:B------:R-:W-:Y:S01]  /*acea0*/  PRMT R25, R29, 0x7632, R25 ;  /* 0x000076321d197816 */ /* 0x000fe20000000019 */
[----:B------:R-:W3:Y:S01]  /*aceb0*/  LDCU UR22, c[0x0][0x398] ;  /* 0x00007300ff1677ac */ /* 0x000ee20008000800 */
[----:B------:R-:W0:Y:S01]  /*acec0*/  LDCU UR44, c[0x0][0x398] ;  /* 0x00007300ff2c77ac */ /* 0x000e220008000800 */
[----:B--2---:R-:W-:Y:S01]  /*aced0*/  PRMT R0, R7, 0x7632, R0 ;  /* 0x0000763207007816 */ /* 0x004fe20000000000 */
[----:B------:R2:W-:Y:S04]  /*acee0*/  @P2 STG.E.U16 desc[UR8][R18.64], R7 ;  /* 0x0000000712002986 */ /* 0x0005e8000c101508 */
[----:B------:R0:W-:Y:S04]  /*acef0*/  @P3 STG.E.U16 desc[UR8][R16.64], R0 ;  /* 0x0000000010003986 */ /* 0x0001e8000c101508 */
[----:B--2---:R-:W2:Y:S01]  /*acf00*/  LDL.LU R7, [R1+0x270] ;  /* 0x0002700001077983 */ /* 0x004ea20000300800 */
[----:B0-----:R-:W-:-:S05]  /*acf10*/  IMAD.WIDE R16, R3, 0x2, R8 ;  /* 0x0000000203107825 */ /* 0x001fca00078e0208 */
        /* <DEDUP_REMOVED lines=44> */
[C---:B------:R-:W-:Y:S01]  /*ad1e0*/  IMAD.WIDE R16, R0.reuse, 0x2, R4 ;  /* 0x0000000200107825 */ /* 0x040fe200078e0204 */
        /* <DEDUP_REMOVED lines=818> */
[----:B--2---:R2:W-:Y:S01]  /*b0510*/  STL [R1+0x3d14], R29 ;  /* 0x003d141d01007387 */ /* 0x0045e20000100800 */
[----:B------:R-:W-:Y:S01]  /*b0520*/  ISETP.LT.AND P1, PT, R29, UR47, !P6 ;  /* 0x0000002f1d007c0c */ /* 0x000fe2000f721270 */
[----:B0-----:R-:W-:Y:S01]  /*b0530*/  IMAD.WIDE R18, R3, 0x2, R12 ;  /* 0x0000000203127825 */ /* 0x001fe200078e020c */
[----:B------:R-:W0:Y:S01]  /*b0540*/  LDCU UR47, c[0x0][0x398] ;  /* 0x00007300ff2f77ac */ /* 0x000e220008000800 */
[----:B------:R-:W0:Y:S01]  /*b0550*/  LDCU UR46, c[0x0][0x398] ;  /* 0x00007300ff2e77ac */ /* 0x000e220008000800 */
        /* <DEDUP_REMOVED lines=268> */
[----:B------:R-:W-:-:S02]  /*b1620*/  PRMT R24, R29, 0x7632, R24 ;  /* 0x000076321d187816 */ /* 0x000fc40000000018 */
[----:B------:R-:W-:Y:S01]  /*b1630*/  ISETP.LT.AND P2, PT, R26, UR51, !P3 ;  /* 0x000000331a007c0c */ /* 0x000fe2000df41270 */
[----:B------:R-:W3:Y:S01]  /*b1640*/  LDL.LU R29, [R1+0x19c] ;  /* 0x00019c00011d7983 */ /* 0x000ee20000300800 */
[----:B------:R-:W0:Y:S03]  /*b1650*/  LDCU UR51, c[0x0][0x398] ;  /* 0x00007300ff3377ac */ /* 0x000e260008000800 */
[----:B------:R1:W-:Y:S04]  /*b1660*/  @P6 STG.E.U16 desc[UR8][R18.64], R24 ;  /* 0x0000001812006986 */ /* 0x0003e8000c101508 */
[----:B------:R0:W-:Y:S01]  /*b1670*/  STL [R1+0x3ce8], R26 ;  /* 0x003ce81a01007387 */ /* 0x0001e20000100800 */
[----:B-1----:R-:W-:-:S03]  /*b1680*/  IMAD.WIDE R18, R0, 0x2, R14 ;  /* 0x0000000200127825 */ /* 0x002fc600078e020e */
[----:B------:R-:W3:Y:S04]  /*b1690*/  LDL R24, [R1+0x2a1c] ;  /* 0x002a1c0001187983 */ /* 0x000ee80000100800 */
[----:B0-----:R-:W3:Y:S01]  /*b16a0*/  LDL R26, [R1+0x29ac] ;  /* 0x0029ac00011a7983 */ /* 0x001ee20000100800 */
[----:B--2---:R-:W-:Y:S01]  /*b16b0*/  ISETP.LT.AND P6, PT, R17, UR33, !P3 ;  /* 0x0000002111007c0c */ /* 0x004fe2000dfc1270 */
[----:B------:R-:W-:Y:S01]  /*b16c0*/  IMAD.WIDE R16, R0, 0x2, R10 ;  /* 0x0000000200107825 */ /* 0x000fe200078e020a */
[----:B------:R-:W-:Y:S01]  /*b16d0*/  PRMT R0, R7, 0x7632, R0 ;  /* 0x0000763207007816 */ /* 0x000fe20000000000 */
[----:B------:R-:W0:Y:S03]  /*b16e0*/  LDCU UR33, c[0x0][0x398] ;  /* 0x00007300ff2177ac */ /* 0x000e260008000800 */
[----:B------:R1:W-:Y:S04]  /*b16f0*/  @P1 STG.E.U16 desc[UR8][R16.64], R7 ;  /* 0x0000000710001986 */ /* 0x0003e8000c101508 */
[----:B-1----:R-:W2:Y:S04]  /*b1700*/  LDL.LU R7, [R1+0x3cf0] ;  /* 0x003cf00001077983 */ /* 0x002ea80000300800 */
[----:B------:R-:W4:Y:S01]  /*b1710*/  LDL R17, [R1+0x2a0c] ;  /* 0x002a0c0001117983 */ /* 0x000f220000100800 */
[----:B---3--:R-:W-:-:S03]  /*b1720*/  ISETP.LT.AND P1, PT, R26, UR69, !P3 ;  /* 0x000000451a007c0c */ /* 0x008fc6000df21270 */
[----:B------:R-:W-:Y:S01]  /*b1730*/  @P5 STG.E.U16 desc[UR8][R18.64], R0 ;  /* 0x0000000012005986 */ /* 0x000fe2000c101508 */
[----:B------:R-:W-:Y:S01]  /*b1740*/  PRMT R25, R29, 0x7632, R25 ;  /* 0x000076321d197816 */ /* 0x000fe20000000019 */
[----:B------:R-:W1:Y:S02]  /*b1750*/  LDCU UR69, c[0x0][0x398] ;  /* 0x00007300ff4577ac */ /* 0x000e640008000800 */
[----:B------:R-:W3:Y:S04]  /*b1760*/  LDL.LU R26, [R1+0x18c] ;  /* 0x00018c00011a7983 */ /* 0x000ee80000300800 */
[----:B--2---:R2:W-:Y:S01]  /*b1770*/  STL [R1+0x3ce4], R7 ;  /* 0x003ce40701007387 */ /* 0x0045e20000100800 */
[----:B----4-:R-:W-:Y:S01]  /*b1780*/  ISETP.LT.AND P5, PT, R17, UR28, !P3 ;  /* 0x0000001c11007c0c */ /* 0x010fe2000dfa1270 */
[C---:B------:R-:W-:Y:S01]  /*b1790*/  IMAD.WIDE R16, R3.reuse, 0x2, R6 ;  /* 0x0000000203107825 */ /* 0x040fe200078e0206 */
[----:B------:R-:W4:Y:S01]  /*b17a0*/  LDCU UR28, c[0x0][0x398] ;  /* 0x00007300ff1c77ac */ /* 0x000f220008000800 */
[----:B--2---:R-:W2:Y:S02]  /*b17b0*/  LDL.LU R7, [R1+0x1ac] ;  /* 0x0001ac0001077983 */ /* 0x004ea40000300800 */
[----:B------:R-:W-:Y:S01]  /*b17c0*/  IMAD.WIDE R18, R3, 0x2, R4 ;  /* 0x0000000203127825 */ /* 0x000fe200078e0204 */
[----:B--2---:R-:W-:Y:S01]  /*b17d0*/  PRMT R0, R7, 0x7632, R0 ;  /* 0x0000763207007816 */ /* 0x004fe20000000000 */
[----:B------:R2:W-:Y:S01]  /*b17e0*/  @P4 STG.E.U16 desc[UR8][R16.64], R7 ;  /* 0x0000000710004986 */ /* 0x0005e2000c101508 */
[----:B------:R-:W-:Y:S01]  /*b17f0*/  ISETP.LT.AND P4, PT, R28, UR16, !P3 ;  /* 0x000000101c007c0c */ /* 0x000fe2000df81270 */
[----:B------:R-:W0:Y:S02]  /*b1800*/  LDCU UR16, c[0x0][0x398] ;  /* 0x00007300ff1077ac */ /* 0x000e240008000800 */
[----:B------:R1:W-:Y:S01]  /*b1810*/  @P2 STG.E.U16 desc[UR8][R18.64], R0 ;  /* 0x0000000012002986 */ /* 0x0003e2000c101508 */
[----:B------:R-:W-:Y:S01]  /*b1820*/  ISETP.LT.AND P2, PT, R2, UR38, !P3 ;  /* 0x0000002602007c0c */ /* 0x000fe2000df41270 */
[----:B------:R-:W0:Y:S01]  /*b1830*/  LDCU UR38, c[0x0][0x398] ;  /* 0x00007300ff2677ac */ /* 0x000e220008000800 */
[----:B------:R-:W-:Y:S01]  /*b1840*/  ISETP.LT.AND P3, PT, R24, UR67, !P3 ;  /* 0x0000004318007c0c */ /* 0x000fe2000df61270 */
[----:B--2---:R-:W-:Y:S01]  /*b1850*/  IMAD.WIDE R16, R3, 0x2, R8 ;  /* 0x0000000203107825 */ /* 0x004fe200078e0208 */
[----:B------:R-:W2:Y:S01]  /*b1860*/  LDL.LU R7, [R1+0x17c] ;  /* 0x00017c0001077983 */ /* 0x000ea20000300800 */
[----:B------:R-:W0:Y:S02]  /*b1870*/  LDCU UR67, c[0x0][0x3b8] ;  /* 0x00007700ff4377ac */ /* 0x000e240008000800 */
[----:B------:R-:W-:Y:S01]  /*b1880*/  VIADD R24, R27, 0x27 ;  /* 0x000000271b187836 */ /* 0x000fe20000000000 */
[----:B------:R4:W-:Y:S01]  /*b1890*/  @P6 STG.E.U16 desc[UR8][R16.64], R29 ;  /* 0x0000001d10006986 */ /* 0x0009e2000c101508 */
[----:B-1----:R-:W-:-:S03]  /*b18a0*/  IMAD.WIDE R18, R3, 0x2, R22 ;  /* 0x0000000203127825 */ /* 0x002fc600078e0216 */
[----:B------:R-:W-:Y:S01]  /*b18b0*/  ISETP.GE.AND P6, PT, R24, UR31, PT ;  /* 0x0000001f18007c0c */ /* 0x000fe2000bfc6270 */
[C---:B------:R-:W-:Y:S01]  /*b18c0*/  VIADD R0, R3.reuse, UR66 ;  /* 0x0000004203007c36 */ /* 0x040fe20008000000 */
[----:B------:R-:W-:Y:S01]  /*b18d0*/  @P1 STG.E.U16 desc[UR8][R18.64], R25 ;  /* 0x0000001912001986 */ /* 0x000fe2000c101508 */
[----:B---3--:R-:W-:Y:S01]  /*b18e0*/  PRMT R24, R26, 0x7632, R24 ;  /* 0x000076321a187816 */ /* 0x008fe20000000018 */
[----:B------:R-:W1:Y:S01]  /*b18f0*/  LDCU UR66, c[0x0][0x39c] ;  /* 0x00007380ff4277ac */ /* 0x000e620008000800 */
[C---:B----4-:R-:W-:Y:S01]  /*b1900*/  IMAD.WIDE R16, R3.reuse, 0x2, R20 ;  /* 0x0000000203107825 */ /* 0x050fe200078e0214 */
[----:B------:R-:W3:Y:S01]  /*b1910*/  LDL.LU R29, [R1+0x3cec] ;  /* 0x003cec00011d7983 */ /* 0x000ee20000300800 */
[----:B------:R-:W4:Y:S03]  /*b1920*/  LDCU UR31, c[0x0][0x398] ;  /* 0x00007300ff1f77ac */ /* 0x000f260008000800 */
[----:B------:R0:W-:Y:S04]  /*b1930*/  @P5 STG.E.U16 desc[UR8][R16.64], R26 ;  /* 0x0000001a10005986 */ /* 0x0001e8000c101508 */
[----:B0-----:R-:W2:Y:S04]  /*b1940*/  LDL.LU R26, [R1+0x3ce8] ;  /* 0x003ce800011a7983 */ /* 0x001ea80000300800 */
[----:B------:R-:W3:Y:S01]  /*b1950*/  LDL R17, [R1+0x2970] ;  /* 0x0029700001117983 */ /* 0x000ee20000100800 */
[----:B------:R-:W-:-:S05]  /*b1960*/  IMAD.WIDE R18, R3, 0x2, R12 ;  /* 0x0000000203127825 */ /* 0x000fca00078e020c */
[----:B------:R0:W-:Y:S02]  /*b1970*/  @P4 STG.E.U16 desc[UR8][R18.64], R24 ;  /* 0x0000001812004986 */ /* 0x0001e4000c101508 */
[----:B0-----:R-:W-:Y:S01]  /*b1980*/  IMAD.WIDE R18, R3, 0x2, R14 ;  /* 0x0000000203127825 */ /* 0x001fe200078e020e */
[----:B--2---:R-:W-:Y:S01]  /*b1990*/  ISETP.LT.AND P5, PT, R26, UR47, !P6 ;  /* 0x0000002f1a007c0c */ /* 0x004fe2000f7a1270 */
[----:B------:R-:W0:Y:S01]  /*b19a0*/  LDCU UR47, c[0x0][0x398] ;  /* 0x00007300ff2f77ac */ /* 0x000e220008000800 */
[----:B------:R-:W2:Y:S01]  /*b19b0*/  LDL.LU R26, [R1+0x15c] ;  /* 0x00015c00011a7983 */ /* 0x000ea20000300800 */
[----:B---3--:R-:W-:Y:S01]  /*b19c0*/  ISETP.LT.AND P4, PT, R17, UR63, !P6 ;  /* 0x0000003f11007c0c */ /* 0x008fe2000f781270 */
[----:B------:R-:W-:Y:S02]  /*b19d0*/  IMAD.WIDE R16, R3, 0x2, R10 ;  /* 0x0000000203107825 */ /* 0x000fe400078e020a */
[----:B------:R-:W3:Y:S01]  /*b19e0*/  LDL R24, [R1+0x2a1c] ;  /* 0x002a1c0001187983 */ /* 0x000ee20000100800 */
[----:B------:R-:W-:Y:S01]  /*b19f0*/  PRMT R3, R7, 0x7632, R3 ;  /* 0x0000763207037816 */ /* 0x000fe20000000003 */
[----:B------:R-:W0:Y:S02]  /*b1a00*/  LDCU UR63, c[0x0][0x398] ;  /* 0x00007300ff3f77ac */ /* 0x000e240008000800 */
[----:B------:R1:W-:Y:S04]  /*b1a10*/  @P2 STG.E.U16 desc[UR8][R16.64], R7 ;  /* 0x0000000710002986 */ /* 0x0003e8000c101508 */
[----:B-1----:R-:W2:Y:S04]  /*b1a20*/  LDL.LU R7, [R1+0x3ce4] ;  /* 0x003ce40001077983 */ /* 0x002ea80000300800 */
[----:B------:R-:W3:Y:S04]  /*b1a30*/  LDL R16, [R1+0x29ac] ;  /* 0x0029ac0001107983 */ /* 0x000ee80000100800 */
[----:B------:R-:W4:Y:S04]  /*b1a40*/  LDL R17, [R1+0x2a0c] ;  /* 0x002a0c0001117983 */ /* 0x000f280000100800 */
[----:B------:R1:W-:Y:S04]  /*b1a50*/  @P3 STG.E.U16 desc[UR8][R18.64], R3 ;  /* 0x0000000312003986 */ /* 0x0003e8000c101508 */
[----:B--2---:R2:W-:Y:S01]  /*b1a60*/  STL [R1+0x3ce0], R7 ;  /* 0x003ce00701007387 */ /* 0x0045e20000100800 */
[----:B---3--:R-:W-:-:S02]  /*b1a70*/  ISETP.LT.AND P2, PT, R16, UR65, !P6 ;  /* 0x0000004110007c0c */ /* 0x008fc4000f741270 */
[----:B------:R-:W-:Y:S01]  /*b1a80*/  ISETP.LT.AND P1, PT, R29, UR46, !P6 ;  /* 0x0000002e1d007c0c */ /* 0x000fe2000f721270 */
[C---:B-1----:R-:W-:Y:S01]  /*b1a90*/  IMAD.WIDE R18, R0.reuse, 0x2, R4 ;  /* 0x0000000200127825 */ /* 0x042fe200078e0204 */
[----:B----4-:R-:W-:Y:S01]  /*b1aa0*/  ISETP.LT.AND P3, PT, R17, UR24, !P6 ;  /* 0x0000001811007c0c */ /* 0x010fe2000f761270 */
[----:B------:R-:W1:Y:S02]  /*b1ab0*/  LDCU UR46, c[0x0][0x398] ;  /* 0x00007300ff2e77ac */ /* 0x000e640008000800 */
[----:B------:R-:W-:Y:S02]  /*b1ac0*/  IMAD.WIDE R16, R0, 0x2, R6 ;  /* 0x0000000200107825 */ /* 0x000fe400078e0206 */
[----:B--2---:R-:W2:Y:S01]  /*b1ad0*/  LDL.LU R7, [R1+0x16c] ;  /* 0x00016c0001077983 */ /* 0x004ea20000300800 */
[----:B------:R-:W-:Y:S01]  /*b1ae0*/  PRMT R25, R26, 0x7632, R25 ;  /* 0x000076321a197816 */ /* 0x000fe20000000019 */
[----:B------:R-:W3:Y:S01]  /*b1af0*/  LDCU UR65, c[0x0][0x398] ;  /* 0x00007300ff4177ac */ /* 0x000ee20008000800 */
[----:B------:R-:W4:Y:S01]  /*b1b00*/  LDCU UR24, c[0x0][0x398] ;  /* 0x00007300ff1877ac */ /* 0x000f220008000800 */
[----:B--2---:R-:W-:-:S02]  /*b1b10*/  PRMT R3, R7, 0x7632, R3 ;  /* 0x0000763207037816 */ /* 0x004fc40000000003 */
[----:B------:R2:W-:Y:S04]  /*b1b20*/  @P1 STG.E.U16 desc[UR8][R16.64], R7 ;  /* 0x0000000710001986 */ /* 0x0005e8000c101508 */
[----:B------:R0:W-:Y:S01]  /*b1b30*/  @P5 STG.E.U16 desc[UR8][R18.64], R3 ;  /* 0x0000000312005986 */ /* 0x0001e2000c101508 */
[----:B--2---:R-:W-:-:S03]  /*b1b40*/  IMAD.WIDE R16, R0, 0x2, R8 ;  /* 0x0000000200107825 */ /* 0x004fc600078e0208 */
[----:B------:R-:W2:Y:S01]  /*b1b50*/  LDL.LU R7, [R1+0x13c] ;  /* 0x00013c0001077983 */ /* 0x000ea20000300800 */
[----:B0-----:R-:W-:-:S03]  /*b1b60*/  IMAD.WIDE R18, R0, 0x2, R22 ;  /* 0x0000000200127825 */ /* 0x001fc600078e0216 */
[----:B------:R0:W-:Y:S04]  /*b1b70*/  @P4 STG.E.U16 desc[UR8][R16.64], R26 ;  /* 0x0000001a10004986 */ /* 0x0001e8000c101508 */
[----:B------:R1:W-:Y:S04]  /*b1b80*/  @P2 STG.E.U16 desc[UR8][R18.64], R25 ;  /* 0x0000001912002986 */ /* 0x0003e8000c101508 */
[----:B0-----:R-:W2:Y:S04]  /*b1b90*/  LDL.LU R26, [R1+0x110] ;  /* 0x00011000011a7983 */ /* 0x001ea80000300800 */
[----:B-1----:R-:W2:Y:S01]  /*b1ba0*/  LDL.LU R25, [R1+0x14c] ;  /* 0x00014c0001197983 */ /* 0x002ea20000300800 */
[----:B------:R-:W-:Y:S01]  /*b1bb0*/  ISETP.LT.AND P1, PT, R28, UR77, !P6 ;  /* 0x0000004d1c007c0c */ /* 0x000fe2000f721270 */
[----:B------:R-:W-:Y:S01]  /*b1bc0*/  IMAD.WIDE R16, R0, 0x2, R20 ;  /* 0x0000000200107825 */ /* 0x000fe200078e0214 */
[----:B------:R-:W-:Y:S01]  /*b1bd0*/  ISETP.LT.AND P5, PT, R2, UR64, !P6 ;  /* 0x0000004002007c0c */ /* 0x000fe2000f7a1270 */
[----:B------:R0:W-:Y:S01]  /*b1be0*/  STL [R1+0x3cd8], R29 ;  /* 0x003cd81d01007387 */ /* 0x0001e20000100800 */
[----:B------:R-:W-:Y:S01]  /*b1bf0*/  ISETP.LT.AND P6, PT, R24, UR48, !P6 ;  /* 0x0000003018007c0c */ /* 0x000fe2000f7c1270 */
[----:B------:R-:W-:Y:S01]  /*b1c00*/  VIADD R24, R27, 0x28 ;  /* 0x000000281b187836 */ /* 0x000fe20000000000 */
[----:B------:R-:W1:Y:S04]  /*b1c10*/  LDCU UR77, c[0x0][0x398] ;  /* 0x00007300ff4d77ac */ /* 0x000e680008000800 */
[----:B------:R-:W-:Y:S01]  /*b1c20*/  ISETP.GE.AND P4, PT, R24, UR25, PT ;  /* 0x0000001918007c0c */ /* 0x000fe2000bf86270 */
[----:B------:R-:W-:Y:S01]  /*b1c30*/  IMAD.WIDE R18, R0, 0x2, R12 ;  /* 0x0000000200127825 */ /* 0x000fe200078e020c */
[----:B------:R-:W1:Y:S02]  /*b1c40*/  LDCU UR64, c[0x0][0x398] ;  /* 0x00007300ff4077ac */ /* 0x000e640008000800 */
[----:B------:R-:W-:-:S02]  /*b1c50*/  ISETP.LT.AND P2, PT, R29, UR62, !P4 ;  /* 0x0000003e1d007c0c */ /* 0x000fc4000e741270 */
[----:B0-----:R-:W3:Y:S01]  /*b1c60*/  LDL R29, [R1+0x2970] ;  /* 0x00297000011d7983 */ /* 0x001ee20000100800 */
[----:B------:R-:W-:Y:S01]  /*b1c70*/  VIADD R3, R0, UR37 ;  /* 0x0000002500037c36 */ /* 0x000fe20008000000 */
[----:B------:R-:W0:Y:S01]  /*b1c80*/  LDCU UR37, c[0x0][0x39c] ;  /* 0x00007380ff2577ac */ /* 0x000e220008000800 */
[----:B------:R-:W0:Y:S01]  /*b1c90*/  LDCU UR62, c[0x0][0x398] ;  /* 0x00007300ff3e77ac */ /* 0x000e220008000800 */
[----:B------:R-:W0:Y:S01]  /*b1ca0*/  LDCU UR25, c[0x0][0x398] ;  /* 0x00007300ff1977ac */ /* 0x000e220008000800 */
[----:B------:R-:W0:Y:S01]  /*b1cb0*/  LDCU UR48, c[0x0][0x3b8] ;  /* 0x00007700ff3077ac */ /* 0x000e220008000800 */
[----:B--2---:R2:W-:Y:S04]  /*b1cc0*/  @P3 STG.E.U16 desc[UR8][R16.64], R25 ;  /* 0x0000001910003986 */ /* 0x0045e8000c101508 */
[----:B--2---:R-:W2:Y:S01]  /*b1cd0*/  LDL R17, [R1+0x1fbc] ;  /* 0x001fbc0001117983 */ /* 0x004ea20000100800 */
[----:B------:R-:W-:-:S03]  /*b1ce0*/  PRMT R24, R25, 0x7632, R24 ;  /* 0x0000763219187816 */ /* 0x000fc60000000018 */
[----:B------:R-:W4:Y:S04]  /*b1cf0*/  LDL R25, [R1+0x2a1c] ;  /* 0x002a1c0001197983 */ /* 0x000f280000100800 */
[----:B------:R0:W-:Y:S01]  /*b1d00*/  @P1 STG.E.U16 desc[UR8][R18.64], R24 ;  /* 0x0000001812001986 */ /* 0x0001e2000c101508 */
[----:B---3--:R-:W-:Y:S01]  /*b1d10*/  ISETP.LT.AND P1, PT, R29, UR14, !P4 ;  /* 0x0000000e1d007c0c */ /* 0x008fe2000e721270 */
[----:B------:R-:W3:Y:S02]  /*b1d20*/  LDCU UR14, c[0x0][0x398] ;  /* 0x00007300ff0e77ac */ /* 0x000ee40008000800 */
[----:B0-----:R-:W3:Y:S01]  /*b1d30*/  LDL.LU R24, [R1+0x120] ;  /* 0x0001200001187983 */ /* 0x001ee20000300800 */
[----:B------:R-:W-:-:S03]  /*b1d40*/  IMAD.WIDE R18, R0, 0x2, R14 ;  /* 0x0000000200127825 */ /* 0x000fc600078e020e */
[----:B------:R-:W3:Y:S01]  /*b1d50*/  LDL R29, [R1+0x100] ;  /* 0x00010000011d7983 */ /* 0x000ee20000100800 */
[----:B--2---:R-:W-:Y:S01]  /*b1d60*/  ISETP.LT.AND P3, PT, R17, UR30, !P4 ;  /* 0x0000001e11007c0c */ /* 0x004fe2000e761270 */
[----:B------:R-:W-:Y:S01]  /*b1d70*/  IMAD.WIDE R16, R0, 0x2, R10 ;  /* 0x0000000200107825 */ /* 0x000fe200078e020a */
[----:B------:R-:W-:Y:S01]  /*b1d80*/  PRMT R0, R7, 0x7632, R0 ;  /* 0x0000763207007816 */ /* 0x000fe20000000000 */
[----:B------:R-:W0:Y:S03]  /*b1d90*/  LDCU UR30, c[0x0][0x398] ;  /* 0x00007300ff1e77ac */ /* 0x000e260008000800 */
[----:B------:R2:W-:Y:S04]  /*b1da0*/  @P5 STG.E.U16 desc[UR8][R16.64], R7 ;  /* 0x0000000710005986 */ /* 0x0005e8000c101508 */
[----:B--2---:R-:W2:Y:S04]  /*b1db0*/  LDL.LU R7, [R1+0x3ce0] ;  /* 0x003ce00001077983 */ /* 0x004ea80000300800 */
[----:B------:R-:W4:Y:S04]  /*b1dc0*/  LDL R16, [R1+0x29ac] ;  /* 0x0029ac0001107983 */ /* 0x000f280000100800 */
[----:B------:R-:W4:Y:S04]  /*b1dd0*/  LDL R17, [R1+0x2a0c] ;  /* 0x002a0c0001117983 */ /* 0x000f280000100800 */
[----:B------:R3:W-:Y:S04]  /*b1de0*/  @P6 STG.E.U16 desc[UR8][R18.64], R0 ;  /* 0x0000000012006986 */ /* 0x0007e8000c101508 */
[----:B------:R0:W-:Y:S01]  /*b1df0*/  STL [R1+0x3cd4], R5 ;  /* 0x003cd40501007387 */ /* 0x0001e20000100800 */
[----:B---3--:R-:W-:Y:S01]  /*b1e00*/  PRMT R0, R24, 0x7632, R0 ;  /* 0x0000763218007816 */ /* 0x008fe20000000000 */
[----:B--2---:R-:W-:Y:S01]  /*b1e10*/  IMAD.WIDE R18, R3, 0x2, R6 ;  /* 0x0000000203127825 */ /* 0x004fe200078e0206 */
[----:B----4-:R-:W-:-:S02]  /*b1e20*/  ISETP.LT.AND P5, PT, R16, UR59, !P4 ;  /* 0x0000003b10007c0c */ /* 0x010fc4000e7a1270 */
[----:B------:R-:W-:Y:S01]  /*b1e30*/  ISETP.LT.AND P6, PT, R17, UR61, !P4 ;  /* 0x0000003d11007c0c */ /* 0x000fe2000e7c1270 */
[----:B------:R-:W-:Y:S01]  /*b1e40*/  IMAD.WIDE R16, R3, 0x2, R4 ;  /* 0x0000000203107825 */ /* 0x000fe200078e0204 */
[----:B------:R-:W-:Y:S01]  /*b1e50*/  @P2 STG.E.U16 desc[UR8][R18.64], R24 ;  /* 0x0000001812002986 */ /* 0x000fe2000c101508 */
[----:B------:R-:W2:Y:S03]  /*b1e60*/  LDCU UR59, c[0x0][0x398] ;  /* 0x00007300ff3b77ac */ /* 0x000ea60008000800 */
[----:B------:R3:W-:Y:S01]  /*b1e70*/  @P3 STG.E.U16 desc[UR8][R16.64], R0 ;  /* 0x0000000010003986 */ /* 0x0007e2000c101508 */
[----:B------:R-:W4:Y:S03]  /*b1e80*/  LDCU UR61, c[0x0][0x398] ;  /* 0x00007300ff3d77ac */ /* 0x000f260008000800 */
[----:B0-----:R-:W2:Y:S01]  /*b1e90*/  LDL.LU R5, [R1+0xf0] ;  /* 0x0000f00001057983 */ /* 0x001ea20000300800 */
[----:B---3--:R-:W-:-:S03]  /*b1ea0*/  VIADD R0, R27, 0x29 ;  /* 0x000000291b007836 */ /* 0x008fc60000000000 */
[----:B------:R-:W3:Y:S01]  /*b1eb0*/  LDL.LU R27, [R1+0x3cdc] ;  /* 0x003cdc00011b7983 */ /* 0x000ee20000300800 */
[----:B------:R-:W-:-:S05]  /*b1ec0*/  IMAD.WIDE R18, R3, 0x2, R8 ;  /* 0x0000000203127825 */ /* 0x000fca00078e0208 */
[----:B------:R-:W-:Y:S01]  /*b1ed0*/  @P1 STG.E.U16 desc[UR8][R18.64], R26 ;  /* 0x0000001a12001986 */ /* 0x000fe2000c101508 */
[----:B------:R-:W-:Y:S01]  /*b1ee0*/  ISETP.GE.AND P1, PT, R0, UR27, PT ;  /* 0x0000001b00007c0c */ /* 0x000fe2000bf26270 */
[----:B------:R-:W-:Y:S01]  /*b1ef0*/  IMAD.WIDE R16, R3, 0x2, R22 ;  /* 0x0000000203107825 */ /* 0x000fe200078e0216 */
[----:B------:R-:W-:Y:S01]  /*b1f00*/  PRMT R0, R26, 0x7632, R0 ;  /* 0x000076321a007816 */ /* 0x000fe20000000000 */
[----:B------:R-:W0:Y:S01]  /*b1f10*/  LDCU UR27, c[0x0][0x398] ;  /* 0x00007300ff1b77ac */ /* 0x000e220008000800 */
[----:B---3--:R-:W-:Y:S02]  /*b1f20*/  PRMT R27, R29, 0x7632, R27 ;  /* 0x000076321d1b7816 */ /* 0x008fe4000000001b */
[----:B------:R-:W3:Y:S04]  /*b1f30*/  LDL.LU R29, [R1+0x3cd8] ;  /* 0x003cd800011d7983 */ /* 0x000ee80000300800 */
[----:B------:R0:W-:Y:S04]  /*b1f40*/  @P5 STG.E.U16 desc[UR8][R16.64], R0 ;  /* 0x0000000010005986 */ /* 0x0001e8000c101508 */
[----:B0-----:R-:W4:Y:S01]  /*b1f50*/  LDL.LU R17, [R1+0x100] ;  /* 0x0001000001117983 */ /* 0x001f220000300800 */
[----:B---3--:R-:W-:-:S03]  /*b1f60*/  ISETP.LT.AND P5, PT, R29, UR58, !P1 ;  /* 0x0000003a1d007c0c */ /* 0x008fc6000cfa1270 */
[----:B------:R0:W-:Y:S01]  /*b1f70*/  STL [R1+0x3ccc], R29 ;  /* 0x003ccc1d01007387 */ /* 0x0001e20000100800 */
[----:B------:R-:W-:Y:S02]  /*b1f80*/  ISETP.LT.AND P2, PT, R28, UR39, !P4 ;  /* 0x000000271c007c0c */ /* 0x000fe4000e741270 */
[----:B------:R-:W-:Y:S01]  /*b1f90*/  ISETP.LT.AND P3, PT, R2, UR60, !P4 ;  /* 0x0000003c02007c0c */ /* 0x000fe2000e761270 */
[----:B------:R-:W-:Y:S01]  /*b1fa0*/  IMAD.WIDE R18, R3, 0x2, R20 ;  /* 0x0000000203127825 */ /* 0x000fe200078e0214 */
[----:B--2---:R-:W-:Y:S01]  /*b1fb0*/  PRMT R0, R5, 0x7632, R0 ;  /* 0x0000763205007816 */ /* 0x004fe20000000000 */
[----:B------:R-:W2:Y:S01]  /*b1fc0*/  LDCU UR39, c[0x0][0x398] ;  /* 0x00007300ff2777ac */ /* 0x000ea20008000800 */
[----:B0-----:R-:W3:Y:S01]  /*b1fd0*/  LDL R29, [R1+0x1fbc] ;  /* 0x001fbc00011d7983 */ /* 0x001ee20000100800 */
[----:B------:R-:W-:Y:S01]  /*b1fe0*/  ISETP.LT.AND P4, PT, R25, UR22, !P4 ;  /* 0x0000001619007c0c */ /* 0x000fe2000e781270 */
[C---:B------:R-:W-:Y:S01]  /*b1ff0*/  IMAD.WIDE R24, R3.reuse, 0x2, R12 ;  /* 0x0000000203187825 */ /* 0x040fe200078e020c */
[----:B------:R-:W0:Y:S01]  /*b2000*/  LDCU UR60, c[0x0][0x398] ;  /* 0x00007300ff3c77ac */ /* 0x000e220008000800 */
[----:B----4-:R4:W-:Y:S02]  /*b2010*/  @P6 STG.E.U16 desc[UR8][R18.64], R17 ;  /* 0x0000001112006986 */ /* 0x0109e4000c101508 */
[C---:B------:R-:W-:Y:S01]  /*b2020*/  VIADD R26, R3.reuse, UR44 ;  /* 0x0000002c031a7c36 */ /* 0x040fe20008000000 */
[----:B------:R-:W0:Y:S01]  /*b2030*/  LDCU UR44, c[0x0][0x39c] ;  /* 0x00007380ff2c77ac */ /* 0x000e220008000800 */
[----:B------:R1:W-:Y:S01]  /*b2040*/  @P2 STG.E.U16 desc[UR8][R24.64], R27 ;  /* 0x0000001b18002986 */ /* 0x0003e2000c101508 */
[----:B------:R-:W0:Y:S01]  /*b2050*/  LDCU UR58, c[0x0][0x398] ;  /* 0x00007300ff3a77ac */ /* 0x000e220008000800 */
[----:B------:R-:W0:Y:S01]  /*b2060*/  LDCU UR22, c[0x0][0x3b8] ;  /* 0x00007700ff1677ac */ /* 0x000e220008000800 */
[----:B----4-:R-:W-:-:S04]  /*b2070*/  IMAD.WIDE R16, R3, 0x2, R10 ;  /* 0x0000000203107825 */ /* 0x010fc800078e020a */
[----:B------:R-:W-:Y:S01]  /*b2080*/  IMAD.WIDE R18, R3, 0x2, R14 ;  /* 0x0000000203127825 */ /* 0x000fe200078e020e */
[----:B-1----:R-:W4:Y:S04]  /*b2090*/  LDL R27, [R1+0x15c4] ;  /* 0x0015c400011b7983 */ /* 0x002f280000100800 */
[----:B------:R-:W2:Y:S04]  /*b20a0*/  LDL R3, [R1+0x29ac] ;  /* 0x0029ac0001037983 */ /* 0x000ea80000100800 */
[----:B------:R1:W-:Y:S01]  /*b20b0*/  @P3 STG.E.U16 desc[UR8][R16.64], R5 ;  /* 0x0000000510003986 */ /* 0x0003e2000c101508 */
[----:B---3--:R-:W-:-:S03]  /*b20c0*/  ISETP.LT.AND P2, PT, R29, UR43, !P1 ;  /* 0x0000002b1d007c0c */ /* 0x008fc6000cf41270 */
[----:B------:R3:W-:Y:S01]  /*b20d0*/  @P4 STG.E.U16 desc[UR8][R18.64], R0 ;  /* 0x0000000012004986 */ /* 0x0007e2000c101508 */
[----:B------:R-:W-:Y:S01]  /*b20e0*/  IMAD.WIDE R24, R26, 0x2, R6 ;  /* 0x000000021a187825 */ /* 0x000fe200078e0206 */
[----:B------:R-:W0:Y:S02]  /*b20f0*/  LDCU UR43, c[0x0][0x398] ;  /* 0x00007300ff2b77ac */ /* 0x000e240008000800 */
[----:B------:R-:W2:Y:S04]  /*b2100*/  LDL R29, [R1+0x2a1c] ;  /* 0x002a1c00011d7983 */ /* 0x000ea80000100800 */
[----:B-1----:R-:W2:Y:S04]  /*b2110*/  LDL.LU R5, [R1+0x3cd4] ;  /* 0x003cd40001057983 */ /* 0x002ea80000300800 */
[----:B------:R-:W2:Y:S04]  /*b2120*/  LDL R16, [R1+0x2970] ;  /* 0x0029700001107983 */ /* 0x000ea80000100800 */
[----:B------:R-:W4:Y:S04]  /*b2130*/  LDL.LU R17, [R1+0xe0] ;  /* 0x0000e00001117983 */ /* 0x000f280000300800 */
[----:B---3--:R-:W3:Y:S01]  /*b2140*/  LDL R19, [R1+0x2a0c] ;  /* 0x002a0c0001137983 */ /* 0x008ee20000100800 */
[----:B--2---:R-:W-:Y:S01]  /*b2150*/  ISETP.LT.AND P4, PT, R16, UR76, !P1 ;  /* 0x0000004c10007c0c */ /* 0x004fe2000cf81270 */
[----:B------:R-:W1:Y:S02]  /*b2160*/  LDCU UR76, c[0x0][0x398] ;  /* 0x00007300ff4c77ac */ /* 0x000e640008000800 */
[----:B----4-:R2:W-:Y:S01]  /*b2170*/  @P5 STG.E.U16 desc[UR8][R24.64], R17 ;  /* 0x0000001118005986 */ /* 0x0105e2000c101508 */
[----:B------:R-:W-:-:S02]  /*b2180*/  PRMT R0, R17, 0x7632, R0 ;  /* 0x0000763211007816 */ /* 0x000fc40000000000 */
[----:B------:R-:W-:Y:S01]  /*b2190*/  ISETP.LT.AND P5, PT, R3, UR55, !P1 ;  /* 0x0000003703007c0c */ /* 0x000fe2000cfa1270 */
[----:B------:R-:W-:Y:S01]  /*b21a0*/  VIADD R3, R27, 0x2a ;  /* 0x0000002a1b037836 */ /* 0x000fe20000000000 */
[----:B---3--:R-:W-:Y:S01]  /*b21b0*/  ISETP.LT.AND P6, PT, R19, UR32, !P1 ;  /* 0x0000002013007c0c */ /* 0x008fe2000cfc1270 */
[----:B--2---:R-:W2:Y:S01]  /*b21c0*/  LDL.LU R25, [R1+0xd0] ;  /* 0x0000d00001197983 */ /* 0x004ea20000300800 */
[C---:B------:R-:W-:Y:S02]  /*b21d0*/  IMAD.WIDE R16, R26.reuse, 0x2, R4 ;  /* 0x000000021a107825 */ /* 0x040fe400078e0204 */
[----:B------:R-:W-:Y:S01]  /*b21e0*/  ISETP.GE.AND P3, PT, R3, UR12, PT ;  /* 0x0000000c03007c0c */ /* 0x000fe2000bf66270 */
[----:B------:R-:W3:Y:S01]  /*b21f0*/  LDCU UR55, c[0x0][0x398] ;  /* 0x00007300ff3777ac */ /* 0x000ee20008000800 */
[----:B------:R-:W4:Y:S01]  /*b2200*/  LDL.LU R27, [R1+0xb0] ;  /* 0x0000b000011b7983 */ /* 0x000f220000300800 */
[----:B------:R-:W-:Y:S01]  /*b2210*/  IMAD.WIDE R18, R26, 0x2, R8 ;  /* 0x000000021a127825 */ /* 0x000fe200078e0208 */
[----:B------:R-:W0:Y:S02]  /*b2220*/  LDCU UR32, c[0x0][0x398] ;  /* 0x00007300ff2077ac */ /* 0x000e240008000800 */
[----:B------:R1:W-:Y:S01]  /*b2230*/  @P2 STG.E.U16 desc[UR8][R16.64], R0 ;  /* 0x0000000010002986 */ /* 0x0003e2000c101508 */
[----:B------:R-:W-:Y:S01]  /*b2240*/  ISETP.LT.AND P2, PT, R28, UR36, !P1 ;  /* 0x000000241c007c0c */ /* 0x000fe2000cf41270 */
[----:B------:R-:W0:Y:S02]  /*b2250*/  LDCU UR12, c[0x0][0x398] ;  /* 0x00007300ff0c77ac */ /* 0x000e240008000800 */
[----:B------:R-:W3:Y:S01]  /*b2260*/  LDL.LU R28, [R1+0x3cd0] ;  /* 0x003cd000011c7983 */ /* 0x000ee20000300800 */
[----:B------:R-:W0:Y:S03]  /*b2270*/  LDCU UR36, c[0x0][0x398] ;  /* 0x00007300ff2477ac */ /* 0x000e260008000800 */
[----:B------:R0:W-:Y:S01]  /*b2280*/  STL [R1+0x3cc4], R2 ;  /* 0x003cc40201007387 */ /* 0x0001e20000100800 */
[----:B-1----:R-:W-:-:S03]  /*b2290*/  IMAD.WIDE R16, R26, 0x2, R22 ;  /* 0x000000021a107825 */ /* 0x002fc600078e0216 */
[----:B--2---:R1:W-:Y:S01]  /*b22a0*/  @P4 STG.E.U16 desc[UR8][R18.64], R25 ;  /* 0x0000001912004986 */ /* 0x0043e2000c101508 */
[----:B------:R-:W-:Y:S02]  /*b22b0*/  PRMT R0, R25, 0x7632, R0 ;  /* 0x0000763219007816 */ /* 0x000fe40000000000 */
[----:B------:R-:W-:Y:S01]  /*b22c0*/  ISETP.LT.AND P4, PT, R2, UR56, !P1 ;  /* 0x0000003802007c0c */ /* 0x000fe2000cf81270 */
[----:B------:R-:W2:Y:S01]  /*b22d0*/  LDCU UR56, c[0x0][0x39c] ;  /* 0x00007380ff3877ac */ /* 0x000ea20008000800 */
[----:B0-----:R-:W2:Y:S01]  /*b22e0*/  LDL.LU R2, [R1+0x124] ;  /* 0x0001240001027983 */ /* 0x001ea20000300800 */
[----:B------:R-:W-:Y:S01]  /*b22f0*/  ISETP.LT.AND P1, PT, R29, UR45, !P1 ;  /* 0x0000002d1d007c0c */ /* 0x000fe2000cf21270 */
[----:B------:R-:W0:Y:S02]  /*b2300*/  LDCU UR45, c[0x0][0x3b8] ;  /* 0x00007700ff2d77ac */ /* 0x000e240008000800 */
[----:B------:R-:W2:Y:S01]  /*b2310*/  LDL.LU R29, [R1+0x3ccc] ;  /* 0x003ccc00011d7983 */ /* 0x000ea20000300800 */
[----:B-1----:R-:W-:-:S03]  /*b2320*/  IMAD.WIDE R18, R26, 0x2, R20 ;  /* 0x000000021a127825 */ /* 0x002fc600078e0214 */
[----:B------:R1:W-:Y:S01]  /*b2330*/  @P5 STG.E.U16 desc[UR8][R16.64], R0 ;  /* 0x0000000010005986 */ /* 0x0003e2000c101508 */
[----:B---3--:R-:W-:-:S03]  /*b2340*/  PRMT R3, R28, 0x7632, R3 ;  /* 0x000076321c037816 */ /* 0x008fc60000000003 */
[----:B------:R3:W-:Y:S04]  /*b2350*/  @P6 STG.E.U16 desc[UR8][R18.64], R28 ;  /* 0x0000001c12006986 */ /* 0x0007e8000c101508 */
[----:B-1----:R-:W2:Y:S04]  /*b2360*/  LDL R0, [R1+0x2970] ;  /* 0x0029700001007983 */ /* 0x002ea80000100800 */
[----:B---3--:R-:W3:Y:S04]  /*b2370*/  LDL.LU R28, [R1+0x3cc8] ;  /* 0x003cc800011c7983 */ /* 0x008ee80000300800 */
[----:B------:R-:W3:Y:S01]  /*b2380*/  LDL R19, [R1+0x1fbc] ;  /* 0x001fbc0001137983 */ /* 0x000ee20000100800 */
[----:B------:R-:W-:-:S04]  /*b2390*/  IMAD.WIDE R24, R26, 0x2, R12 ;  /* 0x000000021a187825 */ /* 0x000fc800078e020c */
[C---:B------:R-:W-:Y:S01]  /*b23a0*/  IMAD.WIDE R16, R26.reuse, 0x2, R10 ;  /* 0x000000021a107825 */ /* 0x040fe200078e020a */
[----:B------:R1:W-:Y:S04]  /*b23b0*/  @P2 STG.E.U16 desc[UR8][R24.64], R3 ;  /* 0x0000000318002986 */ /* 0x0003e8000c101508 */
[----:B----4-:R4:W-:Y:S01]  /*b23c0*/  @P4 STG.E.U16 desc[UR8][R16.64], R27 ;  /* 0x0000001b10004986 */ /* 0x0109e2000c101508 */
[----:B-1----:R-:W-:Y:S01]  /*b23d0*/  PRMT R3, R27, 0x7632, R3 ;  /* 0x000076321b037816 */ /* 0x002fe20000000003 */
[----:B----4-:R-:W-:-:S05]  /*b23e0*/  IMAD.WIDE R16, R26, 0x2, R14 ;  /* 0x000000021a107825 */ /* 0x010fca00078e020e */
[----:B------:R-:W-:Y:S01]  /*b23f0*/  @P1 STG.E.U16 desc[UR8][R16.64], R3 ;  /* 0x0000000310001986 */ /* 0x000fe2000c101508 */
[----:B--2---:R-:W-:-:S03]  /*b2400*/  ISETP.LT.AND P2, PT, R29, UR57, !P3 ;  /* 0x000000391d007c0c */ /* 0x004fc6000df41270 */
[----:B------:R1:W-:Y:S04]  /*b2410*/  STL [R1+0x3cc0], R29 ;  /* 0x003cc01d01007387 */ /* 0x0003e80000100800 */
[----:B-1----:R-:W2:Y:S04]  /*b2420*/  LDL.LU R29, [R1+0x104] ;  /* 0x00010400011d7983 */ /* 0x002ea80000300800 */
[----:B------:R-:W4:Y:S01]  /*b2430*/  LDL R3, [R1+0x15c4] ;  /* 0x0015c40001037983 */ /* 0x000f220000100800 */
[----:B------:R-:W-:Y:S01]  /*b2440*/  ISETP.LT.AND P6, PT, R0, UR34, !P3 ;  /* 0x0000002200007c0c */ /* 0x000fe2000dfc1270 */
[----:B------:R-:W-:Y:S01]  /*b2450*/  VIADD R0, R26, UR35 ;  /* 0x000000231a007c36 */ /* 0x000fe20008000000 */
[----:B------:R-:W1:Y:S01]  /*b2460*/  LDCU UR34, c[0x0][0x398] ;  /* 0x00007300ff2277ac */ /* 0x000e620008000800 */
[----:B------:R-:W2:Y:S01]  /*b2470*/  LDL R16, [R1+0x2a2c] ;  /* 0x002a2c0001107983 */ /* 0x000ea20000100800 */
[----:B---3--:R-:W-:Y:S01]  /*b2480*/  PRMT R28, R2, 0x7632, R28 ;  /* 0x00007632021c7816 */ /* 0x008fe2000000001c */
[----:B------:R-:W3:Y:S02]  /*b2490*/  LDCU UR35, c[0x0][0x398] ;  /* 0x00007300ff2377ac */ /* 0x000ee40008000800 */
[----:B------:R-:W3:Y:S01]  /*b24a0*/  LDL.LU R17, [R1+0x114] ;  /* 0x0001140001117983 */ /* 0x000ee20000300800 */
[----:B------:R-:W-:Y:S01]  /*b24b0*/  ISETP.LT.AND P5, PT, R19, UR52, !P3 ;  /* 0x0000003413007c0c */ /* 0x000fe2000dfa1270 */
[C---:B------:R-:W-:Y:S01]  /*b24c0*/  IMAD.WIDE R18, R0.reuse, 0x2, R6 ;  /* 0x0000000200127825 */ /* 0x040fe200078e0206 */
[----:B------:R-:W0:Y:S04]  /*b24d0*/  LDCU UR52, c[0x0][0x398] ;  /* 0x00007300ff3477ac */ /* 0x000e280008000800 */
[----:B------:R1:W-:Y:S04]  /*b24e0*/  @P2 STG.E.U16 desc[UR8][R18.64], R2 ;  /* 0x0000000212002986 */ /* 0x0003e8000c101508 */
[----:B-1----:R-:W3:Y:S04]  /*b24f0*/  LDL.LU R2, [R1+0x3cc4] ;  /* 0x003cc40001027983 */ /* 0x002ee80000300800 */
[----:B------:R-:W3:Y:S04]  /*b2500*/  LDL R18, [R1+0x29ac] ;  /* 0x0029ac0001127983 */ /* 0x000ee80000100800 */
[----:B------:R-:W3:Y:S01]  /*b2510*/  LDL R19, [R1+0x2a0c] ;  /* 0x002a0c0001137983 */ /* 0x000ee20000100800 */
[----:B------:R-:W-:-:S04]  /*b2520*/  IMAD.WIDE R24, R0, 0x2, R4 ;  /* 0x0000000200187825 */ /* 0x000fc800078e0204 */
[----:B------:R-:W-:Y:S01]  /*b2530*/  IMAD.WIDE R26, R0, 0x2, R8 ;  /* 0x00000002001a7825 */ /* 0x000fe200078e0208 */
[----:B------:R1:W-:Y:S03]  /*b2540*/  @P5 STG.E.U16 desc[UR8][R24.64], R28 ;  /* 0x0000001c18005986 */ /* 0x0003e6000c101508 */
[----:B----4-:R-:W-:Y:S01]  /*b2550*/  VIADD R3, R3, 0x2b ;  /* 0x0000002b03037836 */ /* 0x010fe20000000000 */
[----:B--2---:R-:W-:-:S04]  /*b2560*/  ISETP.LT.AND P5, PT, R16, UR54, !P3 ;  /* 0x0000003610007c0c */ /* 0x004fc8000dfa1270 */
[----:B------:R-:W-:Y:S02]  /*b2570*/  ISETP.GE.AND P2, PT, R3, UR26, PT ;  /* 0x0000001a03007c0c */ /* 0x000fe4000bf46270 */
[----:B-1----:R-:W-:Y:S01]  /*b2580*/  PRMT R28, R29, 0x7632, R28 ;  /* 0x000076321d1c7816 */ /* 0x002fe2000000001c */
[----:B---3--:R1:W-:Y:S01]  /*b2590*/  @P6 STG.E.U16 desc[UR8][R26.64], R17 ;  /* 0x000000111a006986 */ /* 0x0083e2000c101508 */
[----:B------:R-:W-:Y:S02]  /*b25a0*/  PRMT R3, R17, 0x7632, R3 ;  /* 0x0000763211037816 */ /* 0x000fe40000000003 */
[----:B------:R-:W-:Y:S02]  /*b25b0*/  ISETP.LT.AND P1, PT, R18, UR74, !P3 ;  /* 0x0000004a12007c0c */ /* 0x000fe4000df21270 */
[----:B------:R-:W-:Y:S01]  /*b25c0*/  ISETP.LT.AND P4, PT, R19, UR53, !P3 ;  /* 0x0000003513007c0c */ /* 0x000fe2000df81270 */
[----:B-1----:R-:W-:Y:S01]  /*b25d0*/  IMAD.WIDE R16, R0, 0x2, R22 ;  /* 0x0000000200107825 */ /* 0x002fe200078e0216 */
[----:B------:R-:W-:Y:S01]  /*b25e0*/  ISETP.LT.AND P6, PT, R2, UR6, !P3 ;  /* 0x0000000602007c0c */ /* 0x000fe2000dfc1270 */
[----:B------:R1:W-:Y:S01]  /*b25f0*/  STL [R1+0x3cbc], R2 ;  /* 0x003cbc0201007387 */ /* 0x0003e20000100800 */
[----:B------:R-:W2:Y:S01]  /*b2600*/  LDCU UR26, c[0x0][0x398] ;  /* 0x00007300ff1a77ac */ /* 0x000ea20008000800 */
[C---:B------:R-:W-:Y:S01]  /*b2610*/  IMAD.WIDE R18, R0.reuse, 0x2, R20 ;  /* 0x0000000200127825 */ /* 0x040fe200078e0214 */
[----:B------:R-:W3:Y:S05]  /*b2620*/  LDCU UR6, c[0x0][0x398] ;  /* 0x00007300ff0677ac */ /* 0x000eea0008000800 */
[----:B------:R4:W-:Y:S01]  /*b2630*/  @P1 STG.E.U16 desc[UR8][R16.64], R3 ;  /* 0x0000000310001986 */ /* 0x0009e2000c101508 */
[C---:B------:R-:W-:Y:S01]  /*b2640*/  IMAD.WIDE R24, R0.reuse, 0x2, R12 ;  /* 0x0000000200187825 */ /* 0x040fe200078e020c */
[----:B------:R-:W0:Y:S02]  /*b2650*/  LDCU UR53, c[0x0][0x398] ;  /* 0x00007300ff3577ac */ /* 0x000e240008000800 */
[----:B-1----:R-:W2:Y:S04]  /*b2660*/  LDL.LU R2, [R1+0xe4] ;  /* 0x0000e40001027983 */ /* 0x002ea80000300800 */
[----:B------:R1:W-:Y:S04]  /*b2670*/  @P4 STG.E.U16 desc[UR8][R18.64], R29 ;  /* 0x0000001d12004986 */ /* 0x0003e8000c101508 */
[----:B----4-:R-:W4:Y:S04]  /*b2680*/  LDL R16, [R1+0x15c4] ;  /* 0x0015c40001107983 */ /* 0x010f280000100800 */
[----:B------:R-:W2:Y:S04]  /*b2690*/  LDL R3, [R1+0x2970] ;  /* 0x0029700001037983 */ /* 0x000ea80000100800 */
[----:B------:R-:W2:Y:S04]  /*b26a0*/  LDL.LU R17, [R1+0xf4] ;  /* 0x0000f40001117983 */ /* 0x000ea80000300800 */
[----:B-1----:R-:W3:Y:S04]  /*b26b0*/  LDL.LU R29, [R1+0x3cc0] ;  /* 0x003cc000011d7983 */ /* 0x002ee80000300800 */
[----:B------:R-:W3:Y:S04]  /*b26c0*/  LDL R18, [R1+0x2a1c] ;  /* 0x002a1c0001127983 */ /* 0x000ee80000100800 */
[----:B------:R-:W3:Y:S01]  /*b26d0*/  LDL R19, [R1+0x1fbc] ;  /* 0x001fbc0001137983 */ /* 0x000ee20000100800 */
[----:B------:R-:W-:-:S03]  /*b26e0*/  IMAD.WIDE R26, R0, 0x2, R10 ;  /* 0x00000002001a7825 */ /* 0x000fc600078e020a */
[----:B------:R1:W-:Y:S04]  /*b26f0*/  @P5 STG.E.U16 desc[UR8][R24.64], R28 ;  /* 0x0000001c18005986 */ /* 0x0003e8000c101508 */
[----:B------:R-:W-:Y:S01]  /*b2700*/  STL [R1+0x3cb8], R8 ;  /* 0x003cb80801007387 */ /* 0x000fe20000100800 */
[----:B----4-:R-:W-:-:S05]  /*b2710*/  VIADD R16, R16, 0x2c ;  /* 0x0000002c10107836 */ /* 0x010fca0000000000 */
[----:B------:R-:W-:Y:S01]  /*b2720*/  ISETP.GE.AND P1, PT, R16, UR42, PT ;  /* 0x0000002a10007c0c */ /* 0x000fe2000bf26270 */
[----:B------:R-:W4:Y:S01]  /*b2730*/  LDCU UR42, c[0x0][0x3b8] ;  /* 0x00007700ff2a77ac */ /* 0x000f220008000800 */
[----:B--2---:R2:W-:Y:S01]  /*b2740*/  @P6 STG.E.U16 desc[UR8][R26.64], R17 ;  /* 0x000000111a006986 */ /* 0x0045e2000c101508 */
[----:B------:R-:W-:Y:S02]  /*b2750*/  ISETP.LT.AND P6, PT, R3, UR50, !P2 ;  /* 0x0000003203007c0c */ /* 0x000fe4000d7c1270 */
[----:B---3--:R-:W-:Y:S02]  /*b2760*/  ISETP.LT.AND P4, PT, R29, UR41, !P2 ;  /* 0x000000291d007c0c */ /* 0x008fe4000d781270 */
[----:B------:R-:W-:Y:S01]  /*b2770*/  ISETP.LT.AND P3, PT, R18, UR75, !P3 ;  /* 0x0000004b12007c0c */ /* 0x000fe2000df61270 */
[C---:B------:R-:W-:Y:S01]  /*b2780*/  VIADD R3, R0.reuse, UR40 ;  /* 0x0000002800037c36 */ /* 0x040fe20008000000 */
[----:B-1----:R-:W-:Y:S01]  /*b2790*/  PRMT R28, R17, 0x7632, R28 ;  /* 0x00007632111c7816 */ /* 0x002fe2000000001c */
[----:B------:R-:W1:Y:S01]  /*b27a0*/  LDCU UR41, c[0x0][0x398] ;  /* 0x00007300ff2977ac */ /* 0x000e620008000800 */
[----:B--2---:R-:W-:Y:S01]  /*b27b0*/  IMAD.WIDE R16, R0, 0x2, R14 ;  /* 0x0000000200107825 */ /* 0x004fe200078e020e */
[----:B------:R-:W-:Y:S01]  /*b27c0*/  ISETP.LT.AND P5, PT, R19, UR73, !P2 ;  /* 0x0000004913007c0c */ /* 0x000fe2000d7a1270 */
[----:B------:R-:W2:Y:S02]  /*b27d0*/  LDCU UR40, c[0x0][0x398] ;  /* 0x00007300ff2877ac */ /* 0x000ea40008000800 */
[C---:B------:R-:W-:Y:S01]  /*b27e0*/  IMAD.WIDE R18, R3.reuse, 0x2, R6 ;  /* 0x0000000203127825 */ /* 0x040fe200078e0206 */
[----:B------:R-:W3:Y:S03]  /*b27f0*/  LDCU UR50, c[0x0][0x398] ;  /* 0x00007300ff3277ac */ /* 0x000ee60008000800 */
[----:B------:R-:W-:-:S02]  /*b2800*/  IMAD.WIDE R26, R3, 0x2, R8 ;  /* 0x00000002031a7825 */ /* 0x000fc400078e0208 */
[----:B------:R-:W2:Y:S01]  /*b2810*/  LDL R8, [R1+0x29ac] ;  /* 0x0029ac0001087983 */ /* 0x000ea20000100800 */
[----:B------:R-:W-:-:S03]  /*b2820*/  PRMT R0, R2, 0x7632, R0 ;  /* 0x0000763202007816 */ /* 0x000fc60000000000 */
[----:B------:R0:W-:Y:S04]  /*b2830*/  STL [R1+0x3cb4], R9 ;  /* 0x003cb40901007387 */ /* 0x0001e80000100800 */
[----:B------:R1:W-:Y:S04]  /*b2840*/  @P3 STG.E.U16 desc[UR8][R16.64], R28 ;  /* 0x0000001c10003986 */ /* 0x0003e8000c101508 */
[----:B------:R3:W-:Y:S04]  /*b2850*/  @P4 STG.E.U16 desc[UR8][R18.64], R2 ;  /* 0x0000000212004986 */ /* 0x0007e8000c101508 */
[----:B0-----:R-:W4:Y:S04]  /*b2860*/  LDL R9, [R1+0x2a0c] ;  /* 0x002a0c0001097983 */ /* 0x001f280000100800 */
[----:B-1----:R-:W4:Y:S04]  /*b2870*/  LDL.LU R16, [R1+0xd4] ;  /* 0x0000d40001107983 */ /* 0x002f280000300800 */
[----:B------:R-:W4:Y:S04]  /*b2880*/  LDL R17, [R1+0x2a1c] ;  /* 0x002a1c0001117983 */ /* 0x000f280000100800 */
[----:B---3--:R-:W3:Y:S04]  /*b2890*/  LDL.LU R2, [R1+0x3cbc] ;  /* 0x003cbc0001027983 */ /* 0x008ee80000300800 */
[----:B------:R-:W3:Y:S01]  /*b28a0*/  LDL R19, [R1+0x2a2c] ;  /* 0x002a2c0001137983 */ /* 0x000ee20000100800 */
[----:B------:R-:W-:-:S05]  /*b28b0*/  IMAD.WIDE R24, R3, 0x2, R4 ;  /* 0x0000000203187825 */ /* 0x000fca00078e0204 */
[----:B------:R0:W-:Y:S01]  /*b28c0*/  @P5 STG.E.U16 desc[UR8][R24.64], R0 ;  /* 0x0000000018005986 */ /* 0x0001e2000c101508 */
[----:B--2---:R-:W-:Y:S02]  /*b28d0*/  ISETP.LT.AND P3, PT, R8, UR70, !P2 ;  /* 0x0000004608007c0c */ /* 0x004fe4000d761270 */
[----:B----4-:R-:W-:Y:S01]  /*b28e0*/  ISETP.LT.AND P4, PT, R9, UR72, !P2 ;  /* 0x0000004809007c0c */ /* 0x010fe2000d781270 */
[----:B------:R1:W-:Y:S01]  /*b28f0*/  @P6 STG.E.U16 desc[UR8][R26.64], R16 ;  /* 0x000000101a006986 */ /* 0x0003e2000c101508 */
[----:B0-----:R-:W-:Y:S02]  /*b2900*/  PRMT R0, R16, 0x7632, R0 ;  /* 0x0000763210007816 */ /* 0x001fe40000000000 */
[----:B---3--:R-:W-:Y:S01]  /*b2910*/  ISETP.LT.AND P6, PT, R2, UR29, !P2 ;  /* 0x0000001d02007c0c */ /* 0x008fe2000d7c1270 */
[----:B------:R0:W-:Y:S01]  /*b2920*/  STL [R1+0x3cac], R2 ;  /* 0x003cac0201007387 */ /* 0x0001e20000100800 */
[----:B------:R-:W-:Y:S01]  /*b2930*/  IMAD.WIDE R24, R3, 0x2, R12 ;  /* 0x0000000203187825 */ /* 0x000fe200078e020c */
[----:B------:R-:W2:Y:S01]  /*b2940*/  LDCU UR29, c[0x0][0x398] ;  /* 0x00007300ff1d77ac */ /* 0x000ea20008000800 */
[----:B------:R-:W-:-:S02]  /*b2950*/  ISETP.LT.AND P5, PT, R19, UR20, !P2 ;  /* 0x0000001413007c0c */ /* 0x000fc4000d7a1270 */
[----:B------:R-:W-:Y:S01]  /*b2960*/  ISETP.LT.AND P2, PT, R17, UR71, !P2 ;  /* 0x0000004711007c0c */ /* 0x000fe2000d741270 */
[C---:B-1----:R-:W-:Y:S01]  /*b2970*/  IMAD.WIDE R16, R3.reuse, 0x2, R22 ;  /* 0x0000000203107825 */ /* 0x042fe200078e0216 */
[----:B------:R-:W1:Y:S01]  /*b2980*/  LDCU UR20, c[0x0][0x39c] ;  /* 0x00007380ff1477ac */ /* 0x000e620008000800 */
[----:B0-----:R-:W3:Y:S04]  /*b2990*/  LDL.LU R2, [R1+0xc4] ;  /* 0x0000c40001027983 */ /* 0x001ee80000300800 */
[----:B------:R-:W-:Y:S04]  /*b29a0*/  STL [R1+0x3cb0], R13 ;  /* 0x003cb00d01007387 */ /* 0x000fe80000100800 */
[----:B------:R0:W-:Y:S04]  /*b29b0*/  @P3 STG.E.U16 desc[UR8][R16.64], R0 ;  /* 0x0000000010003986 */ /* 0x0001e8000c101508 */
[----:B0-----:R-:W4:Y:S01]  /*b29c0*/  LDL.LU R17, [R1+0xb4] ;  /* 0x0000b40001117983 */ /* 0x001f220000300800 */
[----:B------:R-:W-:-:S03]  /*b29d0*/  IMAD.WIDE R18, R3, 0x2, R20 ;  /* 0x0000000203127825 */ /* 0x000fc600078e0214 */
[----:B------:R-:W2:Y:S01]  /*b29e0*/  LDL R13, [R1+0x2a2c] ;  /* 0x002a2c00010d7983 */ /* 0x000ea20000100800 */
[----:B------:R-:W-:Y:S01]  /*b29f0*/  IMAD.WIDE R26, R3, 0x2, R10 ;  /* 0x00000002031a7825 */ /* 0x000fe200078e020a */
[----:B---3--:R-:W-:Y:S02]  /*b2a00*/  PRMT R28, R2, 0x7632, R28 ;  /* 0x00007632021c7816 */ /* 0x008fe4000000001c */
[----:B------:R0:W-:Y:S04]  /*b2a10*/  @P4 STG.E.U16 desc[UR8][R18.64], R2 ;  /* 0x0000000212004986 */ /* 0x0001e8000c101508 */
[----:B------:R3:W-:Y:S04]  /*b2a20*/  @P5 STG.E.U16 desc[UR8][R24.64], R28 ;  /* 0x0000001c18005986 */ /* 0x0007e8000c101508 */
[----:B0-----:R-:W2:Y:S04]  /*b2a30*/  LDL R18, [R1+0x15c4] ;  /* 0x0015c40001127983 */ /* 0x001ea80000100800 */
[----:B------:R-:W2:Y:S04]  /*b2a40*/  LDL R19, [R1+0x2970] ;  /* 0x0029700001137983 */ /* 0x000ea80000100800 */
[----:B------:R-:W2:Y:S04]  /*b2a50*/  LDL.LU R2, [R1+0x118] ;  /* 0x0001180001027983 */ /* 0x000ea80000300800 */
[----:B---3--:R-:W3:Y:S04]  /*b2a60*/  LDL.LU R25, [R1+0x128] ;  /* 0x0001280001197983 */ /* 0x008ee80000300800 */
[----:B----4-:R0:W-:Y:S01]  /*b2a70*/  @P6 STG.E.U16 desc[UR8][R26.64], R17 ;  /* 0x000000111a006986 */ /* 0x0101e2000c101508 */
[----:B------:R-:W-:Y:S01]  /*b2a80*/  ISETP.LT.AND P6, PT, R8, UR33, !P1 ;  /* 0x0000002108007c0c */ /* 0x000fe2000cfc1270 */
[----:B------:R-:W4:Y:S01]  /*b2a90*/  LDCU UR33, c[0x0][0x398] ;  /* 0x00007300ff2177ac */ /* 0x000f220008000800 */
[----:B------:R-:W-:Y:S01]  /*b2aa0*/  ISETP.LT.AND P5, PT, R9, UR69, !P1 ;  /* 0x0000004509007c0c */ /* 0x000fe2000cfa1270 */
[----:B0-----:R-:W4:Y:S04]  /*b2ab0*/  LDL R27, [R1+0x1fbc] ;  /* 0x001fbc00011b7983 */ /* 0x001f280000100800 */
[----:B------:R-:W4:Y:S04]  /*b2ac0*/  LDL R26, [R1+0x2a1c] ;  /* 0x002a1c00011a7983 */ /* 0x000f280000100800 */
[----:B------:R-:W4:Y:S04]  /*b2ad0*/  LDL.LU R8, [R1+0x3cb8] ;  /* 0x003cb80001087983 */ /* 0x000f280000300800 */
[----:B------:R-:W4:Y:S01]  /*b2ae0*/  LDL.LU R9, [R1+0x3cb4] ;  /* 0x003cb40001097983 */ /* 0x000f220000300800 */
[----:B------:R-:W-:Y:S01]  /*b2af0*/  PRMT R0, R17, 0x7632, R0 ;  /* 0x0000763211007816 */ /* 0x000fe20000000000 */
[----:B------:R-:W-:Y:S01]  /*b2b00*/  IMAD.WIDE R16, R3, 0x2, R14 ;  /* 0x0000000203107825 */ /* 0x000fe200078e020e */
[----:B------:R-:W-:Y:S01]  /*b2b10*/  ISETP.LT.AND P4, PT, R29, UR49, !P1 ;  /* 0x000000311d007c0c */ /* 0x000fe2000cf81270 */
[----:B------:R-:W0:Y:S02]  /*b2b20*/  LDCU UR49, c[0x0][0x398] ;  /* 0x00007300ff3177ac */ /* 0x000e240008000800 */
[----:B------:R-:W-:Y:S01]  /*b2b30*/  VIADD R3, R3, UR18 ;  /* 0x0000001203037c36 */ /* 0x000fe20008000000 */
[----:B------:R1:W-:Y:S01]  /*b2b40*/  @P2 STG.E.U16 desc[UR8][R16.64], R0 ;  /* 0x0000000010002986 */ /* 0x0003e2000c101508 */
[----:B------:R-:W0:Y:S02]  /*b2b50*/  LDCU UR18, c[0x0][0x398] ;  /* 0x00007300ff1277ac */ /* 0x000e240008000800 */
[----:B-1----:R-:W-:Y:S01]  /*b2b60*/  IMAD.WIDE R16, R3, 0x2, R6 ;  /* 0x0000000203107825 */ /* 0x002fe200078e0206 */
[----:B--2---:R-:W-:-:S03]  /*b2b70*/  ISETP.LT.AND P2, PT, R19, UR51, !P1 ;  /* 0x0000003313007c0c */ /* 0x004fc6000cf41270 */
[----:B------:R-:W-:Y:S01]  /*b2b80*/  VIADD R0, R18, 0x2d ;  /* 0x0000002d12007836 */ /* 0x000fe20000000000 */
[----:B------:R-:W1:Y:S01]  /*b2b90*/  LDCU UR51, c[0x0][0x398] ;  /* 0x00007300ff3377ac */ /* 0x000e620008000800 */
[----:B------:R-:W-:Y:S01]  /*b2ba0*/  IMAD.WIDE R18, R3, 0x2, R4 ;  /* 0x0000000203127825 */ /* 0x000fe200078e0204 */
[----:B---3--:R-:W-:Y:S01]  /*b2bb0*/  PRMT R24, R25, 0x7632, R24 ;  /* 0x0000763219187816 */ /* 0x008fe20000000018 */
[----:B------:R2:W-:Y:S01]  /*b2bc0*/  @P4 STG.E.U16 desc[UR8][R16.64], R25 ;  /* 0x0000001910004986 */ /* 0x0005e2000c101508 */
[----:B------:R-:W-:Y:S02]  /*b2bd0*/  ISETP.GE.AND P4, PT, R0, UR66, PT ;  /* 0x0000004200007c0c */ /* 0x000fe4000bf86270 */
[----:B----4-:R-:W-:Y:S02]  /*b2be0*/  ISETP.LT.AND P3, PT, R27, UR68, !P1 ;  /* 0x000000441b007c0c */ /* 0x010fe4000cf61270 */
[----:B------:R-:W-:Y:S01]  /*b2bf0*/  PRMT R0, R2, 0x7632, R0 ;  /* 0x0000763202007816 */ /* 0x000fe20000000000 */
[----:B------:R3:W-:Y:S01]  /*b2c00*/  STL [R1+0x3ca8], R8 ;  /* 0x003ca80801007387 */ /* 0x0007e20000100800 */
[----:B--2---:R-:W-:-:S09]  /*b2c10*/  IMAD.WIDE R16, R3, 0x2, R8 ;  /* 0x0000000203107825 */ /* 0x004fd200078e0208 */
[----:B------:R-:W-:Y:S01]  /*b2c20*/  @P3 STG.E.U16 desc[UR8][R18.64], R24 ;  /* 0x0000001812003986 */ /* 0x000fe2000c101508 */
[----:B------:R-:W-:Y:S01]  /*b2c30*/  ISETP.LT.AND P3, PT, R13, UR28, !P1 ;  /* 0x0000001c0d007c0c */ /* 0x000fe2000cf61270 */
[----:B------:R-:W2:Y:S02]  /*b2c40*/  LDCU UR28, c[0x0][0x398] ;  /* 0x00007300ff1c77ac */ /* 0x000ea40008000800 */
[----:B---3--:R-:W3:Y:S04]  /*b2c50*/  LDL.LU R8, [R1+0xf8] ;  /* 0x0000f80001087983 */ /* 0x008ee80000300800 */
[----:B------:R4:W-:Y:S04]  /*b2c60*/  STL [R1+0x3ca4], R9 ;  /* 0x003ca40901007387 */ /* 0x0009e80000100800 */
[----:B------:R0:W-:Y:S04]  /*b2c70*/  @P2 STG.E.U16 desc[UR8][R16.64], R2 ;  /* 0x0000000210002986 */ /* 0x0001e8000c101508 */
[----:B----4-:R-:W4:Y:S04]  /*b2c80*/  LDL.LU R9, [R1+0xe8] ;  /* 0x0000e80001097983 */ /* 0x010f280000300800 */
[----:B------:R-:W2:Y:S04]  /*b2c90*/  LDL.LU R13, [R1+0x3cb0] ;  /* 0x003cb000010d7983 */ /* 0x000ea80000300800 */
[----:B0-----:R-:W2:Y:S04]  /*b2ca0*/  LDL.LU R2, [R1+0x3cac] ;  /* 0x003cac0001027983 */ /* 0x001ea80000300800 */
[----:B------:R-:W3:Y:S01]  /*b2cb0*/  LDL.LU R17, [R1+0x108] ;  /* 0x0001080001117983 */ /* 0x000ee20000300800 */
[----:B------:R-:W-:-:S04]  /*b2cc0*/  IMAD.WIDE R18, R3, 0x2, R22 ;  /* 0x0000000203127825 */ /* 0x000fc800078e0216 */
[C---:B------:R-:W-:Y:S01]  /*b2cd0*/  IMAD.WIDE R24, R3.reuse, 0x2, R20 ;  /* 0x0000000203187825 */ /* 0x040fe200078e0214 */
[----:B------:R0:W-:Y:S03]  /*b2ce0*/  @P6 STG.E.U16 desc[UR8][R18.64], R0 ;  /* 0x0000000012006986 */ /* 0x0001e6000c101508 */
[----:B0-----:R-:W-:Y:S01]  /*b2cf0*/  VIADD R0, R3, UR67 ;  /* 0x0000004303007c36 */ /* 0x001fe20008000000 */
[----:B--2---:R-:W-:Y:S01]  /*b2d00*/  ISETP.LT.AND P2, PT, R2, UR16, !P1 ;  /* 0x0000001002007c0c */ /* 0x004fe2000cf41270 */
[----:B------:R0:W-:Y:S01]  /*b2d10*/  STL [R1+0x3c9c], R2 ;  /* 0x003c9c0201007387 */ /* 0x0001e20000100800 */
[----:B------:R-:W-:Y:S01]  /*b2d20*/  ISETP.LT.AND P1, PT, R26, UR38, !P1 ;  /* 0x000000261a007c0c */ /* 0x000fe2000cf21270 */
[----:B------:R-:W2:Y:S01]  /*b2d30*/  LDCU UR38, c[0x0][0x39c] ;  /* 0x00007380ff2677ac */ /* 0x000ea20008000800 */
[----:B---3--:R-:W-:Y:S01]  /*b2d40*/  PRMT R18, R17, 0x7632, R18 ;  /* 0x0000763211127816 */ /* 0x008fe20000000012 */
[----:B------:R3:W-:Y:S01]  /*b2d50*/  @P5 STG.E.U16 desc[UR8][R24.64], R17 ;  /* 0x0000001118005986 */ /* 0x0007e2000c101508 */
[----:B------:R-:W-:Y:S01]  /*b2d60*/  ISETP.LT.AND P5, PT, R29, UR31, !P4 ;  /* 0x0000001f1d007c0c */ /* 0x000fe2000e7a1270 */
[----:B------:R-:W1:Y:S02]  /*b2d70*/  LDCU UR16, c[0x0][0x398] ;  /* 0x00007300ff1077ac */ /* 0x000e640008000800 */
[----:B0-----:R-:W2:Y:S01]  /*b2d80*/  LDL.LU R2, [R1+0xd8] ;  /* 0x0000d80001027983 */ /* 0x001ea20000300800 */
[----:B----4-:R-:W-:Y:S01]  /*b2d90*/  PRMT R28, R9, 0x7632, R28 ;  /* 0x00007632091c7816 */ /* 0x010fe2000000001c */
[----:B------:R-:W0:Y:S01]  /*b2da0*/  LDCU UR31, c[0x0][0x3b8] ;  /* 0x00007700ff1f77ac */ /* 0x000e220008000800 */
[----:B---3--:R-:W-:-:S05]  /*b2db0*/  IMAD.WIDE R16, R3, 0x2, R12 ;  /* 0x0000000203107825 */ /* 0x008fca00078e020c */
[----:B------:R3:W-:Y:S04]  /*b2dc0*/  @P3 STG.E.U16 desc[UR8][R16.64], R18 ;  /* 0x0000001210003986 */ /* 0x0007e8000c101508 */
[----:B------:R4:W-:Y:S01]  /*b2dd0*/  STL [R1+0x3ca0], R29 ;  /* 0x003ca01d01007387 */ /* 0x0009e20000100800 */
[----:B---3--:R-:W-:-:S03]  /*b2de0*/  IMAD.WIDE R16, R3, 0x2, R10 ;  /* 0x0000000203107825 */ /* 0x008fc600078e020a */
[----:B----4-:R-:W3:Y:S01]  /*b2df0*/  LDL R29, [R1+0xc8] ;  /* 0x0000c800011d7983 */ /* 0x010ee20000100800 */
[----:B------:R-:W-:Y:S01]  /*b2e00*/  IMAD.WIDE R18, R3, 0x2, R14 ;  /* 0x0000000203127825 */ /* 0x000fe200078e020e */
[----:B------:R-:W-:Y:S02]  /*b2e10*/  PRMT R3, R8, 0x7632, R3 ;  /* 0x0000763208037816 */ /* 0x000fe40000000003 */
[----:B------:R4:W-:Y:S04]  /*b2e20*/  @P2 STG.E.U16 desc[UR8][R16.64], R8 ;  /* 0x0000000810002986 */ /* 0x0009e8000c101508 */
[----:B------:R0:W-:Y:S01]  /*b2e30*/  @P1 STG.E.U16 desc[UR8][R18.64], R3 ;  /* 0x0000000312001986 */ /* 0x0001e2000c101508 */
[----:B------:R-:W-:-:S03]  /*b2e40*/  IMAD.WIDE R24, R0, 0x2, R6 ;  /* 0x0000000200187825 */ /* 0x000fc600078e0206 */
[----:B----4-:R-:W4:Y:S04]  /*b2e50*/  LDL.LU R8, [R1+0x3ca8] ;  /* 0x003ca80001087983 */ /* 0x010f280000300800 */
[----:B0-----:R-:W2:Y:S04]  /*b2e60*/  LDL R3, [R1+0x2970] ;  /* 0x0029700001037983 */ /* 0x001ea80000100800 */
[----:B------:R-:W4:Y:S04]  /*b2e70*/  LDL R19, [R1+0x29ac] ;  /* 0x0029ac0001137983 */ /* 0x000f280000100800 */
[----:B------:R-:W4:Y:S04]  /*b2e80*/  LDL R16, [R1+0x2a0c] ;  /* 0x002a0c0001107983 */ /* 0x000f280000100800 */
[----:B------:R-:W4:Y:S04]  /*b2e90*/  LDL R17, [R1+0x2a2c] ;  /* 0x002a2c0001117983 */ /* 0x000f280000100800 */
[----:B------:R-:W4:Y:S04]  /*b2ea0*/  LDL R18, [R1+0x15c4] ;  /* 0x0015c40001127983 */ /* 0x000f280000100800 */
[----:B------:R0:W-:Y:S04]  /*b2eb0*/  @P5 STG.E.U16 desc[UR8][R24.64], R9 ;  /* 0x0000000918005986 */ /* 0x0001e8000c101508 */
[----:B0-----:R-:W4:Y:S01]  /*b2ec0*/  LDL.LU R9, [R1+0x3ca4] ;  /* 0x003ca40001097983 */ /* 0x001f220000300800 */
[----:B------:R-:W-:Y:S01]  /*b2ed0*/  ISETP.LT.AND P6, PT, R27, UR46, !P4 ;  /* 0x0000002e1b007c0c */ /* 0x000fe2000e7c1270 */
[----:B------:R-:W-:Y:S01]  /*b2ee0*/  IMAD.WIDE R26, R0, 0x2, R4 ;  /* 0x00000002001a7825 */ /* 0x000fe200078e0204 */
[----:B------:R-:W0:Y:S11]  /*b2ef0*/  LDCU UR46, c[0x0][0x398] ;  /* 0x00007300ff2e77ac */ /* 0x000e360008000800 */
[----:B------:R3:W-:Y:S02]  /*b2f00*/  @P6 STG.E.U16 desc[UR8][R26.64], R28 ;  /* 0x0000001c1a006986 */ /* 0x0007e4000c101508 */
[----:B---3--:R-:W-:-:S02]  /*b2f10*/  PRMT R28, R29, 0x7632, R28 ;  /* 0x000076321d1c7816 */ /* 0x008fc4000000001c */
[----:B--2---:R-:W-:Y:S02]  /*b2f20*/  ISETP.LT.AND P2, PT, R3, UR47, !P4 ;  /* 0x0000002f03007c0c */ /* 0x004fe4000e741270 */
[----:B----4-:R-:W-:Y:S01]  /*b2f30*/  ISETP.LT.AND P3, PT, R19, UR63, !P4 ;  /* 0x0000003f13007c0c */ /* 0x010fe2000e761270 */
[----:B------:R2:W-:Y:S01]  /*b2f40*/  STL [R1+0x3c98], R8 ;  /* 0x003c980801007387 */ /* 0x0005e20000100800 */
[----:B------:R-:W-:Y:S01]  /*b2f50*/  ISETP.LT.AND P5, PT, R16, UR65, !P4 ;  /* 0x0000004110007c0c */ /* 0x000fe2000e7a1270 */
[C---:B------:R-:W-:Y:S01]  /*b2f60*/  IMAD.WIDE R24, R0.reuse, 0x2, R20 ;  /* 0x0000000200187825 */ /* 0x040fe200078e0214 */
[----:B------:R-:W3:Y:S01]  /*b2f70*/  LDCU UR47, c[0x0][0x398] ;  /* 0x00007300ff2f77ac */ /* 0x000ee20008000800 */
[----:B------:R-:W-:Y:S02]  /*b2f80*/  ISETP.LT.AND P6, PT, R17, UR24, !P4 ;  /* 0x0000001811007c0c */ /* 0x000fe4000e7c1270 */
[----:B------:R-:W-:Y:S01]  /*b2f90*/  IMAD.WIDE R26, R0, 0x2, R12 ;  /* 0x00000002001a7825 */ /* 0x000fe200078e020c */
[----:B------:R-:W4:Y:S03]  /*b2fa0*/  LDCU UR24, c[0x0][0x398] ;  /* 0x00007300ff1877ac */ /* 0x000f260008000800 */
[----:B------:R-:W-:-:S02]  /*b2fb0*/  VIADD R3, R18, 0x2e ;  /* 0x0000002e12037836 */ /* 0x000fc40000000000 */
[----:B------:R-:W-:-:S03]  /*b2fc0*/  IMAD.WIDE R18, R0, 0x2, R22 ;  /* 0x0000000200127825 */ /* 0x000fc600078e0216 */
[----:B------:R-:W-:Y:S01]  /*b2fd0*/  ISETP.GE.AND P1, PT, R3, UR37, PT ;  /* 0x0000002503007c0c */ /* 0x000fe2000bf26270 */
[----:B------:R-:W0:Y:S01]  /*b2fe0*/  LDCU UR37, c[0x0][0x398] ;  /* 0x00007300ff2577ac */ /* 0x000e220008000800 */
[----:B------:R-:W-:Y:S01]  /*b2ff0*/  PRMT R3, R2, 0x7632, R3 ;  /* 0x0000763202037816 */ /* 0x000fe20000000003 */
[C---:B------:R-:W-:Y:S02]  /*b3000*/  IMAD.WIDE R16, R0.reuse, 0x2, R8 ;  /* 0x0000000200107825 */ /* 0x040fe400078e0208 */
[----:B--2---:R-:W2:Y:S04]  /*b3010*/  LDL R8, [R1+0x12c] ;  /* 0x00012c0001087983 */ /* 0x004ea80000100800 */
[----:B------:R0:W-:Y:S04]  /*b3020*/  STL [R1+0x3c94], R9 ;  /* 0x003c940901007387 */ /* 0x0001e80000100800 */
[----:B------:R1:W-:Y:S04]  /*b3030*/  @P2 STG.E.U16 desc[UR8][R16.64], R2 ;  /* 0x0000000210002986 */ /* 0x0003e8000c101508 */
[----:B0-----:R-:W2:Y:S04]  /*b3040*/  LDL.LU R9, [R1+0xb8] ;  /* 0x0000b80001097983 */ /* 0x001ea80000300800 */
[----:B------:R-:W2:Y:S04]  /*b3050*/  LDL.LU R29, [R1+0x3ca0] ;  /* 0x003ca000011d7983 */ /* 0x000ea80000300800 */
[----:B-1----:R-:W2:Y:S04]  /*b3060*/  LDL.LU R2, [R1+0x3c9c] ;  /* 0x003c9c0001027983 */ /* 0x002ea80000300800 */
[----:B------:R-:W3:Y:S04]  /*b3070*/  LDL R16, [R1+0x1fbc] ;  /* 0x001fbc0001107983 */ /* 0x000ee80000100800 */
[----:B------:R-:W3:Y:S04]  /*b3080*/  LDL R17, [R1+0x2970] ;  /* 0x0029700001117983 */ /* 0x000ee80000100800 */
[----:B------:R0:W-:Y:S04]  /*b3090*/  @P3 STG.E.U16 desc[UR8][R18.64], R3 ;  /* 0x0000000312003986 */ /* 0x0001e8000c101508 */
[----:B0-----:R-:W4:Y:S04]  /*b30a0*/  LDL.LU R18, [R1+0xc8] ;  /* 0x0000c80001127983 */ /* 0x001f280000300800 */
[----:B------:R-:W4:Y:S01]  /*b30b0*/  LDL R19, [R1+0x2a1c] ;  /* 0x002a1c0001137983 */ /* 0x000f220000100800 */
[----:B------:R-:W-:Y:S01]  /*b30c0*/  VIADD R3, R0, UR48 ;  /* 0x0000003000037c36 */ /* 0x000fe20008000000 */
[----:B------:R-:W0:Y:S01]  /*b30d0*/  LDCU UR48, c[0x0][0x39c] ;  /* 0x00007380ff3077ac */ /* 0x000e220008000800 */
[----:B--2---:R-:W-:Y:S01]  /*b30e0*/  ISETP.LT.AND P3, PT, R2, UR77, !P4 ;  /* 0x0000004d02007c0c */ /* 0x004fe2000e761270 */
[----:B------:R1:W-:Y:S01]  /*b30f0*/  STL [R1+0x3c90], R29 ;  /* 0x003c901d01007387 */ /* 0x0003e20000100800 */
[----:B---3--:R-:W-:Y:S01]  /*b3100*/  ISETP.LT.AND P2, PT, R17, UR30, !P1 ;  /* 0x0000001e11007c0c */ /* 0x008fe2000cf41270 */
[----:B------:R-:W2:Y:S02]  /*b3110*/  LDCU UR30, c[0x0][0x398] ;  /* 0x00007300ff1e77ac */ /* 0x000ea40008000800 */
[----:B----4-:R3:W-:Y:S04]  /*b3120*/  @P5 STG.E.U16 desc[UR8][R24.64], R18 ;  /* 0x0000001218005986 */ /* 0x0107e8000c101508 */
[----:B------:R4:W-:Y:S01]  /*b3130*/  @P6 STG.E.U16 desc[UR8][R26.64], R28 ;  /* 0x0000001c1a006986 */ /* 0x0009e2000c101508 */
[----:B------:R-:W-:Y:S01]  /*b3140*/  ISETP.LT.AND P6, PT, R16, UR62, !P1 ;  /* 0x0000003e10007c0c */ /* 0x000fe2000cfc1270 */
[----:B------:R-:W-:Y:S01]  /*b3150*/  IMAD.WIDE R16, R0, 0x2, R10 ;  /* 0x0000000200107825 */ /* 0x000fe200078e020a */
[----:B------:R-:W-:-:S02]  /*b3160*/  ISETP.LT.AND P4, PT, R19, UR64, !P4 ;  /* 0x0000004013007c0c */ /* 0x000fc4000e781270 */
[----:B------:R-:W-:Y:S01]  /*b3170*/  ISETP.LT.AND P5, PT, R29, UR25, !P1 ;  /* 0x000000191d007c0c */ /* 0x000fe2000cfa1270 */
[----:B------:R-:W0:Y:S01]  /*b3180*/  LDCU UR25, c[0x0][0x398] ;  /* 0x00007300ff1977ac */ /* 0x000e220008000800 */
[----:B-1----:R-:W2:Y:S01]  /*b3190*/  LDL R29, [R1+0x10c] ;  /* 0x00010c00011d7983 */ /* 0x002ea20000100800 */
[----:B---3--:R-:W-:Y:S01]  /*b31a0*/  IMAD.WIDE R18, R0, 0x2, R14 ;  /* 0x0000000200127825 */ /* 0x008fe200078e020e */
[----:B------:R-:W-:Y:S02]  /*b31b0*/  PRMT R0, R9, 0x7632, R0 ;  /* 0x0000763209007816 */ /* 0x000fe40000000000 */
[----:B------:R1:W-:Y:S01]  /*b31c0*/  @P3 STG.E.U16 desc[UR8][R16.64], R9 ;  /* 0x0000000910003986 */ /* 0x0003e2000c101508 */
[----:B----4-:R-:W-:-:S03]  /*b31d0*/  PRMT R28, R8, 0x7632, R28 ;  /* 0x00007632081c7816 */ /* 0x010fc6000000001c */
[----:B------:R-:W3:Y:S04]  /*b31e0*/  LDL.LU R8, [R1+0x3c98] ;  /* 0x003c980001087983 */ /* 0x000ee80000300800 */
[----:B-1----:R-:W3:Y:S04]  /*b31f0*/  LDL.LU R9, [R1+0x3c94] ;  /* 0x003c940001097983 */ /* 0x002ee80000300800 */
[----:B------:R-:W4:Y:S01]  /*b3200*/  LDL.LU R17, [R1+0x12c] ;  /* 0x00012c0001117983 */ /* 0x000f220000300800 */
[----:B------:R-:W-:-:S03]  /*b3210*/  IMAD.WIDE R24, R3, 0x2, R6 ;  /* 0x0000000203187825 */ /* 0x000fc600078e0206 */
[----:B------:R1:W-:Y:S04]  /*b3220*/  @P4 STG.E.U16 desc[UR8][R18.64], R0 ;  /* 0x0000000012004986 */ /* 0x0003e8000c101508 */
[----:B-1----:R-:W2:Y:S04]  /*b3230*/  LDL.LU R18, [R1+0x11c] ;  /* 0x00011c0001127983 */ /* 0x002ea80000300800 */
[----:B------:R-:W2:Y:S04]  /*b3240*/  LDL R19, [R1+0x15c4] ;  /* 0x0015c40001137983 */ /* 0x000ea80000100800 */
[----:B----4-:R1:W-:Y:S04]  /*b3250*/  @P5 STG.E.U16 desc[UR8][R24.64], R17 ;  /* 0x0000001118005986 */ /* 0x0103e8000c101508 */
[----:B-1----:R-:W4:Y:S01]  /*b3260*/  LDL R24, [R1+0x29ac] ;  /* 0x0029ac0001187983 */ /* 0x002f220000100800 */
[----:B------:R-:W-:-:S03]  /*b3270*/  IMAD.WIDE R26, R3, 0x2, R4 ;  /* 0x00000002031a7825 */ /* 0x000fc600078e0204 */
[----:B------:R-:W4:Y:S01]  /*b3280*/  LDL R25, [R1+0x2a2c] ;  /* 0x002a2c0001197983 */ /* 0x000f220000100800 */
[----:B---3--:R-:W-:-:S03]  /*b3290*/  IMAD.WIDE R16, R3, 0x2, R8 ;  /* 0x0000000203107825 */ /* 0x008fc600078e0208 */
[----:B------:R-:W-:Y:S04]  /*b32a0*/  @P6 STG.E.U16 desc[UR8][R26.64], R28 ;  /* 0x0000001c1a006986 */ /* 0x000fe8000c101508 */
[----:B------:R1:W-:Y:S01]  /*b32b0*/  STL [R1+0x3c84], R28 ;  /* 0x003c841c01007387 */ /* 0x0003e20000100800 */
[----:B--2---:R-:W-:-:S03]  /*b32c0*/  PRMT R0, R18, 0x7632, R0 ;  /* 0x0000763212007816 */ /* 0x004fc60000000000 */
[----:B------:R2:W-:Y:S04]  /*b32d0*/  @P2 STG.E.U16 desc[UR8][R16.64], R18 ;  /* 0x0000001210002986 */ /* 0x0005e8000c101508 */
[----:B-1----:R-:W3:Y:S01]  /*b32e0*/  LDL R28, [R1+0x2a0c] ;  /* 0x002a0c00011c7983 */ /* 0x002ee20000100800 */
[----:B------:R-:W-:Y:S01]  /*b32f0*/  VIADD R26, R19, 0x2f ;  /* 0x0000002f131a7836 */ /* 0x000fe20000000000 */
[----:B------:R-:W-:Y:S02]  /*b3300*/  PRMT R27, R29, 0x7632, R27 ;  /* 0x000076321d1b7816 */ /* 0x000fe4000000001b */
[----:B------:R1:W-:Y:S01]  /*b3310*/  STL [R1+0x3c8c], R9 ;  /* 0x003c8c0901007387 */ /* 0x0003e20000100800 */
[----:B--2---:R-:W-:Y:S01]  /*b3320*/  IMAD.WIDE R16, R3, 0x2, R22 ;  /* 0x0000000203107825 */ /* 0x004fe200078e0216 */
[----:B------:R-:W-:Y:S01]  /*b3330*/  ISETP.GE.AND P2, PT, R26, UR44, PT ;  /* 0x0000002c1a007c0c */ /* 0x000fe2000bf46270 */
[----:B------:R-:W2:Y:S01]  /*b3340*/  LDCU UR44, c[0x0][0x398] ;  /* 0x00007300ff2c77ac */ /* 0x000ea20008000800 */
[----:B-1----:R-:W2:Y:S04]  /*b3350*/  LDL R9, [R1+0xec] ;  /* 0x0000ec0001097983 */ /* 0x002ea80000100800 */
[----:B------:R-:W2:Y:S04]  /*b3360*/  LDL.LU R29, [R1+0x3c90] ;  /* 0x003c9000011d7983 */ /* 0x000ea80000300800 */
[----:B------:R-:W2:Y:S01]  /*b3370*/  LDL R26, [R1+0x1fbc] ;  /* 0x001fbc00011a7983 */ /* 0x000ea20000100800 */
[----:B----4-:R-:W-:-:S02]  /*b3380*/  ISETP.LT.AND P3, PT, R24, UR14, !P1 ;  /* 0x0000000e18007c0c */ /* 0x010fc4000cf61270 */
[----:B------:R-:W-:Y:S01]  /*b3390*/  ISETP.LT.AND P6, PT, R25, UR61, !P1 ;  /* 0x0000003d19007c0c */ /* 0x000fe2000cfc1270 */
[C---:B------:R-:W-:Y:S01]  /*b33a0*/  IMAD.WIDE R18, R3.reuse, 0x2, R20 ;  /* 0x0000000203127825 */ /* 0x040fe200078e0214 */
[----:B------:R-:W-:Y:S01]  /*b33b0*/  ISETP.LT.AND P4, PT, R2, UR39, !P1 ;  /* 0x0000002702007c0c */ /* 0x000fe2000cf81270 */
[----:B------:R-:W1:Y:S08]  /*b33c0*/  LDCU UR14, c[0x0][0x398] ;  /* 0x00007300ff0e77ac */ /* 0x000e700008000800 */
[----:B------:R4:W-:Y:S01]  /*b33d0*/  @P3 STG.E.U16 desc[UR8][R16.64], R0 ;  /* 0x0000000010003986 */ /* 0x0009e2000c101508 */
[----:B---3--:R-:W-:Y:S01]  /*b33e0*/  ISETP.LT.AND P5, PT, R28, UR59, !P1 ;  /* 0x0000003b1c007c0c */ /* 0x008fe2000cfa1270 */
[C---:B------:R-:W-:Y:S01]  /*b33f0*/  IMAD.WIDE R24, R3.reuse, 0x2, R12 ;  /* 0x0000000203187825 */ /* 0x040fe200078e020c */
[----:B------:R-:W3:Y:S01]  /*b3400*/  LDCU UR39, c[0x0][0x3b8] ;  /* 0x00007700ff2777ac */ /* 0x000ee20008000800 */
[----:B----4-:R-:W4:Y:S10]  /*b3410*/  LDL.LU R17, [R1+0x10c] ;  /* 0x00010c0001117983 */ /* 0x010f340000300800 */
[----:B----4-:R4:W-:Y:S04]  /*b3420*/  @P5 STG.E.U16 desc[UR8][R18.64], R17 ;  /* 0x0000001112005986 */ /* 0x0109e8000c101508 */
[----:B------:R0:W-:Y:S04]  /*b3430*/  @P6 STG.E.U16 desc[UR8][R24.64], R27 ;  /* 0x0000001b18006986 */ /* 0x0001e8000c101508 */
[----:B----4-:R-:W4:Y:S04]  /*b3440*/  LDL R18, [R1+0x15c4] ;  /* 0x0015c40001127983 */ /* 0x010f280000100800 */
[----:B0-----:R-:W3:Y:S04]  /*b3450*/  LDL R24, [R1+0x2a1c] ;  /* 0x002a1c0001187983 */ /* 0x001ee80000100800 */
[----:B------:R-:W4:Y:S04]  /*b3460*/  LDL R19, [R1+0x2970] ;  /* 0x0029700001137983 */ /* 0x000f280000100800 */
[----:B------:R-:W4:Y:S01]  /*b3470*/  LDL.LU R25, [R1+0xfc] ;  /* 0x0000fc0001197983 */ /* 0x000f220000300800 */
[----:B------:R-:W-:Y:S01]  /*b3480*/  IMAD.WIDE R16, R3, 0x2, R10 ;  /* 0x0000000203107825 */ /* 0x000fe200078e020a */
[----:B--2---:R-:W-:-:S02]  /*b3490*/  ISETP.LT.AND P6, PT, R26, UR58, !P2 ;  /* 0x0000003a1a007c0c */ /* 0x004fc4000d7c1270 */
[----:B------:R-:W-:Y:S01]  /*b34a0*/  ISETP.LT.AND P5, PT, R29, UR27, !P2 ;  /* 0x0000001b1d007c0c */ /* 0x000fe2000d7a1270 */
[----:B------:R0:W-:Y:S01]  /*b34b0*/  STL [R1+0x3c88], R29 ;  /* 0x003c881d01007387 */ /* 0x0001e20000100800 */
[----:B------:R-:W-:Y:S01]  /*b34c0*/  VIADD R26, R3, UR22 ;  /* 0x00000016031a7c36 */ /* 0x000fe20008000000 */
[----:B------:R-:W2:Y:S01]  /*b34d0*/  LDCU UR27, c[0x0][0x398] ;  /* 0x00007300ff1b77ac */ /* 0x000ea20008000800 */
[----:B------:R-:W1:Y:S01]  /*b34e0*/  LDCU UR22, c[0x0][0x398] ;  /* 0x00007300ff1677ac */ /* 0x000e620008000800 */
[----:B0-----:R-:W2:Y:S01]  /*b34f0*/  LDL.LU R29, [R1+0xcc] ;  /* 0x0000cc00011d7983 */ /* 0x001ea20000300800 */
[----:B---3--:R-:W-:Y:S01]  /*b3500*/  ISETP.LT.AND P3, PT, R24, UR60, !P1 ;  /* 0x0000003c18007c0c */ /* 0x008fe2000cf61270 */
[----:B----4-:R-:W-:Y:S02]  /*b3510*/  VIADD R27, R18, 0x30 ;  /* 0x00000030121b7836 */ /* 0x010fe40000000000 */
[----:B------:R0:W-:Y:S01]  /*b3520*/  @P4 STG.E.U16 desc[UR8][R16.64], R25 ;  /* 0x0000001910004986 */ /* 0x0001e2000c101508 */
[----:B------:R-:W-:-:S02]  /*b3530*/  PRMT R0, R25, 0x7632, R0 ;  /* 0x0000763219007816 */ /* 0x000fc40000000000 */
[----:B------:R-:W-:Y:S01]  /*b3540*/  ISETP.GE.AND P1, PT, R27, UR56, PT ;  /* 0x000000381b007c0c */ /* 0x000fe2000bf26270 */
[----:B0-----:R-:W-:Y:S01]  /*b3550*/  IMAD.WIDE R16, R3, 0x2, R14 ;  /* 0x0000000203107825 */ /* 0x001fe200078e020e */
[----:B------:R-:W-:Y:S02]  /*b3560*/  PRMT R3, R9, 0x7632, R3 ;  /* 0x0000763209037816 */ /* 0x000fe40000000003 */
[----:B------:R-:W3:Y:S04]  /*b3570*/  LDL.LU R9, [R1+0x3c8c] ;  /* 0x003c8c0001097983 */ /* 0x000ee80000300800 */
[----:B------:R-:W4:Y:S04]  /*b3580*/  LDL R27, [R1+0x29ac] ;  /* 0x0029ac00011b7983 */ /* 0x000f280000100800 */
[----:B------:R0:W-:Y:S04]  /*b3590*/  @P3 STG.E.U16 desc[UR8][R16.64], R0 ;  /* 0x0000000010003986 */ /* 0x0001e8000c101508 */
[----:B0-----:R-:W3:Y:S01]  /*b35a0*/  LDL.LU R17, [R1+0xec] ;  /* 0x0000ec0001117983 */ /* 0x001ee20000300800 */
[----:B------:R-:W-:Y:S01]  /*b35b0*/  ISETP.LT.AND P4, PT, R19, UR43, !P2 ;  /* 0x0000002b13007c0c */ /* 0x000fe2000d781270 */
[----:B------:R-:W-:-:S04]  /*b35c0*/  IMAD.WIDE R18, R26, 0x2, R6 ;  /* 0x000000021a127825 */ /* 0x000fc800078e0206 */
[----:B------:R-:W-:Y:S01]  /*b35d0*/  IMAD.WIDE R24, R26, 0x2, R4 ;  /* 0x000000021a187825 */ /* 0x000fe200078e0204 */
[----:B--2---:R-:W-:Y:S01]  /*b35e0*/  PRMT R0, R29, 0x7632, R0 ;  /* 0x000076321d007816 */ /* 0x004fe20000000000 */
[----:B------:R-:W0:Y:S01]  /*b35f0*/  LDCU UR43, c[0x0][0x398] ;  /* 0x00007300ff2b77ac */ /* 0x000e220008000800 */
[----:B---3--:R2:W-:Y:S04]  /*b3600*/  @P5 STG.E.U16 desc[UR8][R18.64], R17 ;  /* 0x0000001112005986 */ /* 0x0085e8000c101508 */
[----:B--2---:R-:W2:Y:S04]  /*b3610*/  LDL R18, [R1+0x2a2c] ;  /* 0x002a2c0001127983 */ /* 0x004ea80000100800 */
[----:B------:R-:W3:Y:S01]  /*b3620*/  LDL.LU R19, [R1+0xdc] ;  /* 0x0000dc0001137983 */ /* 0x000ee20000300800 */
[----:B------:R-:W-:-:S03]  /*b3630*/  ISETP.LT.AND P5, PT, R28, UR55, !P2 ;  /* 0x000000371c007c0c */ /* 0x000fc6000d7a1270 */
[----:B------:R0:W-:Y:S01]  /*b3640*/  @P6 STG.E.U16 desc[UR8][R24.64], R3 ;  /* 0x0000000318006986 */ /* 0x0001e2000c101508 */
[----:B----4-:R-:W-:Y:S01]  /*b3650*/  ISETP.LT.AND P6, PT, R27, UR76, !P2 ;  /* 0x0000004c1b007c0c */ /* 0x010fe2000d7c1270 */
[C---:B------:R-:W-:Y:S02]  /*b3660*/  IMAD.WIDE R16, R26.reuse, 0x2, R8 ;  /* 0x000000021a107825 */ /* 0x040fe400078e0208 */
[----:B------:R-:W4:Y:S04]  /*b3670*/  LDL R27, [R1+0x15c4] ;  /* 0x0015c400011b7983 */ /* 0x000f280000100800 */
[----:B------:R-:W4:Y:S01]  /*b3680*/  LDL R28, [R1+0xa0] ;  /* 0x0000a000011c7983 */ /* 0x000f220000100800 */
[----:B0-----:R-:W-:Y:S01]  /*b3690*/  IMAD.WIDE R24, R26, 0x2, R12 ;  /* 0x000000021a187825 */ /* 0x001fe200078e020c */
[----:B--2---:R-:W-:Y:S01]  /*b36a0*/  ISETP.LT.AND P3, PT, R18, UR32, !P2 ;  /* 0x0000002012007c0c */ /* 0x004fe2000d761270 */
[----:B------:R-:W0:Y:S01]  /*b36b0*/  LDCU UR32, c[0x0][0x398] ;  /* 0x00007300ff2077ac */ /* 0x000e220008000800 */
[----:B---3--:R2:W-:Y:S01]  /*b36c0*/  @P4 STG.E.U16 desc[UR8][R16.64], R19 ;  /* 0x0000001310004986 */ /* 0x0085e2000c101508 */
[----:B------:R-:W-:Y:S01]  /*b36d0*/  PRMT R3, R19, 0x7632, R3 ;  /* 0x0000763213037816 */ /* 0x000fe20000000003 */
[----:B--2---:R-:W-:-:S04]  /*b36e0*/  IMAD.WIDE R16, R26, 0x2, R22 ;  /* 0x000000021a107825 */ /* 0x004fc800078e0216 */
[----:B------:R-:W-:Y:S01]  /*b36f0*/  IMAD.WIDE R18, R26, 0x2, R20 ;  /* 0x000000021a127825 */ /* 0x000fe200078e0214 */
[----:B------:R-:W-:Y:S04]  /*b3700*/  @P6 STG.E.U16 desc[UR8][R16.64], R3 ;  /* 0x0000000310006986 */ /* 0x000fe8000c101508 */
[----:B------:R2:W-:Y:S04]  /*b3710*/  @P5 STG.E.U16 desc[UR8][R18.64], R29 ;  /* 0x0000001d12005986 */ /* 0x0005e8000c101508 */
[----:B------:R3:W-:Y:S04]  /*b3720*/  @P3 STG.E.U16 desc[UR8][R24.64], R0 ;  /* 0x0000000018003986 */ /* 0x0007e8000c101508 */
[----:B--2---:R-:W2:Y:S04]  /*b3730*/  LDL.LU R29, [R1+0x3c88] ;  /* 0x003c8800011d7983 */ /* 0x004ea80000300800 */
[----:B------:R-:W2:Y:S04]  /*b3740*/  LDL R18, [R1+0x1fbc] ;  /* 0x001fbc0001127983 */ /* 0x000ea80000100800 */
[----:B------:R-:W2:Y:S04]  /*b3750*/  LDL R19, [R1+0x2970] ;  /* 0x0029700001137983 */ /* 0x000ea80000100800 */
[----:B---3--:R-:W3:Y:S04]  /*b3760*/  LDL.LU R24, [R1+0xbc] ;  /* 0x0000bc0001187983 */ /* 0x008ee80000300800 */
[----:B------:R-:W3:Y:S01]  /*b3770*/  LDL R25, [R1+0x2a1c] ;  /* 0x002a1c0001197983 */ /* 0x000ee20000100800 */
[----:B------:R-:W-:Y:S01]  /*b3780*/  ISETP.LT.AND P4, PT, R2, UR12, !P2 ;  /* 0x0000000c02007c0c */ /* 0x000fe2000d781270 */
[----:B------:R-:W-:Y:S01]  /*b3790*/  IMAD.WIDE R16, R26, 0x2, R10 ;  /* 0x000000021a107825 */ /* 0x000fe200078e020a */
[----:B------:R-:W0:Y:S03]  /*b37a0*/  LDCU UR12, c[0x0][0x398] ;  /* 0x00007300ff0c77ac */ /* 0x000e260008000800 */
[----:B----4-:R-:W-:-:S02]  /*b37b0*/  VIADD R27, R27, 0x31 ;  /* 0x000000311b1b7836 */ /* 0x010fc40000000000 */
[----:B------:R-:W-:Y:S01]  /*b37c0*/  VIADD R0, R26, UR45 ;  /* 0x0000002d1a007c36 */ /* 0x000fe20008000000 */
[----:B------:R-:W4:Y:S01]  /*b37d0*/  LDCU UR45, c[0x0][0x398] ;  /* 0x00007300ff2d77ac */ /* 0x000f220008000800 */
[----:B--2---:R-:W-:Y:S01]  /*b37e0*/  ISETP.LT.AND P5, PT, R29, UR52, !P1 ;  /* 0x000000341d007c0c */ /* 0x004fe2000cfa1270 */
[----:B------:R2:W-:Y:S04]  /*b37f0*/  STL [R1+0x3c80], R29 ;  /* 0x003c801d01007387 */ /* 0x0005e80000100800 */
[----:B--2---:R-:W2:Y:S01]  /*b3800*/  LDL.LU R29, [R1+0x80] ;  /* 0x00008000011d7983 */ /* 0x004ea20000300800 */
[----:B---3--:R-:W-:-:S03]  /*b3810*/  ISETP.LT.AND P3, PT, R25, UR36, !P2 ;  /* 0x0000002419007c0c */ /* 0x008fc6000d761270 */
[----:B------:R3:W-:Y:S01]  /*b3820*/  @P4 STG.E.U16 desc[UR8][R16.64], R24 ;  /* 0x0000001810004986 */ /* 0x0007e2000c101508 */
[----:B------:R-:W-:Y:S01]  /*b3830*/  PRMT R3, R24, 0x7632, R3 ;  /* 0x0000763218037816 */ /* 0x000fe20000000003 */
[----:B------:R-:W0:Y:S01]  /*b3840*/  LDCU UR36, c[0x0][0x398] ;  /* 0x00007300ff2477ac */ /* 0x000e220008000800 */
[----:B------:R-:W-:Y:S01]  /*b3850*/  ISETP.GE.AND P2, PT, R27, UR20, PT ;  /* 0x000000141b007c0c */ /* 0x000fe2000bf46270 */
[----:B---3--:R-:W-:Y:S01]  /*b3860*/  IMAD.WIDE R16, R26, 0x2, R14 ;  /* 0x000000021a107825 */ /* 0x008fe200078e020e */
[----:B------:R-:W-:Y:S01]  /*b3870*/  PRMT R26, R28, 0x7632, R26 ;  /* 0x000076321c1a7816 */ /* 0x000fe2000000001a */
[----:B------:R-:W3:Y:S01]  /*b3880*/  LDCU UR20, c[0x0][0x3b8] ;  /* 0x00007700ff1477ac */ /* 0x000ee20008000800 */
[----:B------:R-:W2:Y:S04]  /*b3890*/  LDL.LU R28, [R1+0x3c84] ;  /* 0x003c8400011c7983 */ /* 0x000ea80000300800 */
[----:B------:R-:W2:Y:S04]  /*b38a0*/  LDL.LU R27, [R1+0x90] ;  /* 0x00009000011b7983 */ /* 0x000ea80000300800 */
[----:B------:R0:W-:Y:S04]  /*b38b0*/  @P3 STG.E.U16 desc[UR8][R16.64], R3 ;  /* 0x0000000310003986 */ /* 0x0001e8000c101508 */
[----:B0-----:R-:W2:Y:S01]  /*b38c0*/  LDL.LU R17, [R1+0xa0] ;  /* 0x0000a00001117983 */ /* 0x001ea20000300800 */
[----:B------:R-:W-:-:S02]  /*b38d0*/  ISETP.LT.AND P6, PT, R18, UR34, !P1 ;  /* 0x0000002212007c0c */ /* 0x000fc4000cfc1270 */
[----:B------:R-:W-:Y:S01]  /*b38e0*/  ISETP.LT.AND P4, PT, R19, UR35, !P1 ;  /* 0x0000002313007c0c */ /* 0x000fe2000cf81270 */
[C---:B------:R-:W-:Y:S01]  /*b38f0*/  IMAD.WIDE R18, R0.reuse, 0x2, R6 ;  /* 0x0000000200127825 */ /* 0x040fe200078e0206 */
[----:B------:R-:W0:Y:S03]  /*b3900*/  LDCU UR34, c[0x0][0x398] ;  /* 0x00007300ff2277ac */ /* 0x000e260008000800 */
[C---:B------:R-:W-:Y:S01]  /*b3910*/  IMAD.WIDE R24, R0.reuse, 0x2, R4 ;  /* 0x0000000200187825 */ /* 0x040fe200078e0204 */
[----:B------:R-:W0:Y:S01]  /*b3920*/  LDCU UR35, c[0x0][0x398] ;  /* 0x00007300ff2377ac */ /* 0x000e220008000800 */
[----:B--2---:R2:W-:Y:S04]  /*b3930*/  @P5 STG.E.U16 desc[UR8][R18.64], R17 ;  /* 0x0000001112005986 */ /* 0x0045e8000c101508 */
[----:B------:R0:W-:Y:S04]  /*b3940*/  @P6 STG.E.U16 desc[UR8][R24.64], R26 ;  /* 0x0000001a18006986 */ /* 0x0001e8000c101508 */
[----:B--2---:R-:W2:Y:S04]  /*b3950*/  LDL R18, [R1+0x2a0c] ;  /* 0x002a0c0001127983 */ /* 0x004ea80000100800 */
[----:B0-----:R-:W3:Y:S04]  /*b3960*/  LDL R25, [R1+0x29ac] ;  /* 0x0029ac0001197983 */ /* 0x001ee80000100800 */
[----:B------:R-:W4:Y:S01]  /*b3970*/  LDL R19, [R1+0x2a2c] ;  /* 0x002a2c0001137983 */ /* 0x000f220000100800 */
[----:B------:R-:W-:Y:S01]  /*b3980*/  IMAD.WIDE R16, R0, 0x2, R8 ;  /* 0x0000000200107825 */ /* 0x000fe200078e0208 */
[----:B------:R-:W-:-:S04]  /*b3990*/  PRMT R3, R27, 0x7632, R3 ;  /* 0x000076321b037816 */ /* 0x000fc80000000003 */
[----:B------:R0:W-:Y:S01]  /*b39a0*/  @P4 STG.E.U16 desc[UR8][R16.64], R27 ;  /* 0x0000001b10004986 */ /* 0x0001e2000c101508 */
[----:B------:R-:W-:-:S03]  /*b39b0*/  PRMT R28, R29, 0x7632, R28 ;  /* 0x000076321d1c7816 */ /* 0x000fc6000000001c */
[----:B------:R1:W-:Y:S01]  /*b39c0*/  STL [R1+0x3c7c], R9 ;  /* 0x003c7c0901007387 */ /* 0x0003e20000100800 */
[----:B0-----:R-:W-:-:S03]  /*b39d0*/  IMAD.WIDE R16, R0, 0x2, R22 ;  /* 0x0000000200107825 */ /* 0x001fc600078e0216 */
[----:B-1----:R-:W4:Y:S01]  /*b39e0*/  LDL R9, [R1+0x60] ;  /* 0x0000600001097983 */ /* 0x002f220000100800 */
[----:B--2---:R-:W-:Y:S02]  /*b39f0*/  ISETP.LT.AND P5, PT, R18, UR6, !P1 ;  /* 0x0000000612007c0c */ /* 0x004fe4000cfa1270 */
[----:B---3--:R-:W-:Y:S02]  /*b3a00*/  ISETP.LT.AND P6, PT, R25, UR26, !P1 ;  /* 0x0000001a19007c0c */ /* 0x008fe4000cfc1270 */
[----:B----4-:R-:W-:Y:S01]  /*b3a10*/  ISETP.LT.AND P3, PT, R19, UR53, !P1 ;  /* 0x0000003513007c0c */ /* 0x010fe2000cf61270 */
[----:B------:R-:W-:Y:S01]  /*b3a20*/  IMAD.WIDE R18, R0, 0x2, R20 ;  /* 0x0000000200127825 */ /* 0x000fe200078e0214 */
[----:B------:R-:W-:Y:S01]  /*b3a30*/  ISETP.LT.AND P4, PT, R2, UR41, !P1 ;  /* 0x0000002902007c0c */ /* 0x000fe2000cf81270 */
[----:B------:R-:W0:Y:S02]  /*b3a40*/  LDCU UR26, c[0x0][0x39c] ;  /* 0x00007380ff1a77ac */ /* 0x000e240008000800 */
[C---:B------:R-:W-:Y:S01]  /*b3a50*/  IMAD.WIDE R24, R0.reuse, 0x2, R12 ;  /* 0x0000000200187825 */ /* 0x040fe200078e020c */
[----:B------:R-:W1:Y:S05]  /*b3a60*/  LDCU UR41, c[0x0][0x398] ;  /* 0x00007300ff2977ac */ /* 0x000e6a0008000800 */
[----:B------:R2:W-:Y:S01]  /*b3a70*/  @P6 STG.E.U16 desc[UR8][R16.64], R3 ;  /* 0x0000000310006986 */ /* 0x0005e2000c101508 */
[C---:B------:R-:W-:Y:S01]  /*b3a80*/  IMAD.WIDE R26, R0.reuse, 0x2, R10 ;  /* 0x00000002001a7825 */ /* 0x040fe200078e020a */
[----:B------:R-:W3:Y:S02]  /*b3a90*/  LDCU UR6, c[0x0][0x3b8] ;  /* 0x00007700ff0677ac */ /* 0x000ee40008000800 */
[----:B------:R4:W-:Y:S04]  /*b3aa0*/  @P5 STG.E.U16 desc[UR8][R18.64], R29 ;  /* 0x0000001d12005986 */ /* 0x0009e8000c101508 */
[----:B--2---:R-:W2:Y:S04]  /*b3ab0*/  LDL R3, [R1+0x1fbc] ;  /* 0x001fbc0001037983 */ /* 0x004ea80000100800 */
[----:B------:R-:W3:Y:S04]  /*b3ac0*/  LDL R16, [R1+0x15c4] ;  /* 0x0015c40001107983 */ /* 0x000ee80000100800 */
[----:B------:R-:W3:Y:S04]  /*b3ad0*/  LDL R17, [R1+0x2970] ;  /* 0x0029700001117983 */ /* 0x000ee80000100800 */
[----:B----4-:R-:W4:Y:S04]  /*b3ae0*/  LDL.LU R29, [R1+0x3c80] ;  /* 0x003c8000011d7983 */ /* 0x010f280000300800 */
[----:B------:R-:W3:Y:S04]  /*b3af0*/  LDL.LU R18, [R1+0x70] ;  /* 0x0000700001127983 */ /* 0x000ee80000300800 */
[----:B------:R-:W3:Y:S04]  /*b3b00*/  LDL R19, [R1+0x2a1c] ;  /* 0x002a1c0001137983 */ /* 0x000ee80000100800 */
[----:B------:R0:W-:Y:S01]  /*b3b10*/  @P3 STG.E.U16 desc[UR8][R24.64], R28 ;  /* 0x0000001c18003986 */ /* 0x0001e2000c101508 */
[----:B--2---:R-:W-:Y:S01]  /*b3b20*/  ISETP.LT.AND P6, PT, R3, UR29, !P2 ;  /* 0x0000001d03007c0c */ /* 0x004fe2000d7c1270 */
[----:B------:R-:W-:Y:S01]  /*b3b30*/  VIADD R3, R0, UR42 ;  /* 0x0000002a00037c36 */ /* 0x000fe20008000000 */
[----:B------:R-:W2:Y:S01]  /*b3b40*/  LDCU UR29, c[0x0][0x398] ;  /* 0x00007300ff1d77ac */ /* 0x000ea20008000800 */
[----:B---3--:R-:W-:Y:S01]  /*b3b50*/  ISETP.LT.AND P3, PT, R19, UR40, !P1 ;  /* 0x0000002813007c0c */ /* 0x008fe2000cf61270 */
[----:B------:R3:W-:Y:S01]  /*b3b60*/  @P4 STG.E.U16 desc[UR8][R26.64], R18 ;  /* 0x000000121a004986 */ /* 0x0007e2000c101508 */
[----:B------:R-:W-:-:S02]  /*b3b70*/  ISETP.LT.AND P4, PT, R17, UR49, !P2 ;  /* 0x0000003111007c0c */ /* 0x000fc4000d781270 */
[----:B----4-:R-:W-:Y:S01]  /*b3b80*/  ISETP.LT.AND P5, PT, R29, UR50, !P2 ;  /* 0x000000321d007c0c */ /* 0x010fe2000d7a1270 */
[----:B------:R4:W-:Y:S01]  /*b3b90*/  STL [R1+0x3c78], R29 ;  /* 0x003c781d01007387 */ /* 0x0009e20000100800 */
[----:B0-----:R-:W-:Y:S01]  /*b3ba0*/  IMAD.WIDE R24, R3, 0x2, R4 ;  /* 0x0000000203187825 */ /* 0x001fe200078e0204 */
[----:B------:R-:W0:Y:S01]  /*b3bb0*/  LDCU UR40, c[0x0][0x398] ;  /* 0x00007300ff2877ac */ /* 0x000e220008000800 */
[----:B------:R-:W0:Y:S02]  /*b3bc0*/  LDCU UR42, c[0x0][0x398] ;  /* 0x00007300ff2a77ac */ /* 0x000e240008000800 */
[----:B---3--:R-:W-:Y:S01]  /*b3bd0*/  VIADD R27, R16, 0x32 ;  /* 0x00000032101b7836 */ /* 0x008fe20000000000 */
[----:B------:R-:W-:Y:S01]  /*b3be0*/  PRMT R26, R18, 0x7632, R26 ;  /* 0x00007632121a7816 */ /* 0x000fe2000000001a */
[----:B------:R-:W-:Y:S01]  /*b3bf0*/  IMAD.WIDE R16, R0, 0x2, R14 ;  /* 0x0000000200107825 */ /* 0x000fe200078e020e */
[----:B----4-:R-:W3:Y:S01]  /*b3c00*/  LDL.LU R29, [R1+0x40] ;  /* 0x00004000011d7983 */ /* 0x010ee20000300800 */
[----:B------:R-:W-:-:S02]  /*b3c10*/  PRMT R0, R9, 0x7632, R0 ;  /* 0x0000763209007816 */ /* 0x000fc40000000000 */
[----:B------:R-:W-:Y:S01]  /*b3c20*/  ISETP.GE.AND P1, PT, R27, UR38, PT ;  /* 0x000000261b007c0c */ /* 0x000fe2000bf26270 */
[----:B------:R-:W4:Y:S01]  /*b3c30*/  LDL.LU R9, [R1+0x3c7c] ;  /* 0x003c7c0001097983 */ /* 0x000f220000300800 */
[C---:B------:R-:W-:Y:S01]  /*b3c40*/  IMAD.WIDE R18, R3.reuse, 0x2, R6 ;  /* 0x0000000203127825 */ /* 0x040fe200078e0206 */
[----:B------:R-:W0:Y:S02]  /*b3c50*/  LDCU UR38, c[0x0][0x398] ;  /* 0x00007300ff2677ac */ /* 0x000e240008000800 */
[----:B------:R-:W2:Y:S04]  /*b3c60*/  LDL.LU R27, [R1+0x50] ;  /* 0x00005000011b7983 */ /* 0x000ea80000300800 */
[----:B------:R0:W-:Y:S04]  /*b3c70*/  @P3 STG.E.U16 desc[UR8][R16.64], R26 ;  /* 0x0000001a10003986 */ /* 0x0001e8000c101508 */
[----:B0-----:R-:W2:Y:S04]  /*b3c80*/  LDL.LU R17, [R1+0x60] ;  /* 0x0000600001117983 */ /* 0x001ea80000300800 */
[----:B------:R-:W3:Y:S04]  /*b3c90*/  LDL R26, [R1+0x2a2c] ;  /* 0x002a2c00011a7983 */ /* 0x000ee80000100800 */
[----:B--2---:R0:W-:Y:S04]  /*b3ca0*/  @P5 STG.E.U16 desc[UR8][R18.64], R17 ;  /* 0x0000001112005986 */ /* 0x0041e8000c101508 */
[----:B0-----:R-:W2:Y:S04]  /*b3cb0*/  LDL R18, [R1+0x29ac] ;  /* 0x0029ac0001127983 */ /* 0x001ea80000100800 */
[----:B------:R-:W2:Y:S01]  /*b3cc0*/  LDL R19, [R1+0x2a0c] ;  /* 0x002a0c0001137983 */ /* 0x000ea20000100800 */
[----:B----4-:R-:W-:-:S03]  /*b3cd0*/  IMAD.WIDE R16, R3, 0x2, R8 ;  /* 0x0000000203107825 */ /* 0x010fc600078e0208 */
[----:B------:R0:W-:Y:S04]  /*b3ce0*/  @P6 STG.E.U16 desc[UR8][R24.64], R0 ;  /* 0x0000000018006986 */ /* 0x0001e8000c101508 */
[----:B------:R4:W-:Y:S01]  /*b3cf0*/  @P4 STG.E.U16 desc[UR8][R16.64], R27 ;  /* 0x0000001b10004986 */ /* 0x0009e2000c101508 */
[----:B---3--:R-:W-:Y:S02]  /*b3d00*/  PRMT R28, R29, 0x7632, R28 ;  /* 0x000076321d1c7816 */ /* 0x008fe4000000001c */
[----:B0-----:R-:W-:Y:S01]  /*b3d10*/  PRMT R0, R27, 0x7632, R0 ;  /* 0x000076321b007816 */ /* 0x001fe20000000000 */
[----:B----4-:R-:W-:Y:S01]  /*b3d20*/  IMAD.WIDE R16, R3, 0x2, R22 ;  /* 0x0000000203107825 */ /* 0x010fe200078e0216 */
[----:B------:R0:W-:Y:S04]  /*b3d30*/  STL [R1+0x3c74], R9 ;  /* 0x003c740901007387 */ /* 0x0001e80000100800 */
[----:B0-----:R-:W3:Y:S01]  /*b3d40*/  LDL R9, [R1+0xa4] ;  /* 0x0000a40001097983 */ /* 0x001ee20000100800 */
[----:B--2---:R-:W-:-:S02]  /*b3d50*/  ISETP.LT.AND P6, PT, R18, UR18, !P2 ;  /* 0x0000001212007c0c */ /* 0x004fc4000d7c1270 */
[----:B------:R-:W-:Y:S01]  /*b3d60*/  ISETP.LT.AND P5, PT, R19, UR33, !P2 ;  /* 0x0000002113007c0c */ /* 0x000fe2000d7a1270 */
[C---:B------:R-:W-:Y:S01]  /*b3d70*/  IMAD.WIDE R18, R3.reuse, 0x2, R20 ;  /* 0x0000000203127825 */ /* 0x040fe200078e0214 */
[----:B------:R-:W-:Y:S01]  /*b3d80*/  ISETP.LT.AND P3, PT, R26, UR51, !P2 ;  /* 0x000000331a007c0c */ /* 0x000fe2000d761270 */
[----:B------:R-:W0:Y:S08]  /*b3d90*/  LDCU UR18, c[0x0][0x398] ;  /* 0x00007300ff1277ac */ /* 0x000e300008000800 */
[----:B------:R2:W-:Y:S01]  /*b3da0*/  @P6 STG.E.U16 desc[UR8][R16.64], R0 ;  /* 0x0000000010006986 */ /* 0x0005e2000c101508 */
[----:B------:R-:W-:Y:S01]  /*b3db0*/  ISETP.LT.AND P4, PT, R2, UR28, !P2 ;  /* 0x0000001c02007c0c */ /* 0x000fe2000d781270 */
[C---:B------:R-:W-:Y:S01]  /*b3dc0*/  IMAD.WIDE R24, R3.reuse, 0x2, R12 ;  /* 0x0000000203187825 */ /* 0x040fe200078e020c */
[----:B------:R-:W4:Y:S01]  /*b3dd0*/  LDCU UR28, c[0x0][0x398] ;  /* 0x00007300ff1c77ac */ /* 0x000f220008000800 */
[----:B------:R0:W-:Y:S01]  /*b3de0*/  @P5 STG.E.U16 desc[UR8][R18.64], R29 ;  /* 0x0000001d12005986 */ /* 0x0001e2000c101508 */
[----:B------:R-:W0:Y:S03]  /*b3df0*/  LDCU UR33, c[0x0][0x398] ;  /* 0x00007300ff2177ac */ /* 0x000e260008000800 */
[----:B--2---:R-:W2:Y:S04]  /*b3e00*/  LDL R0, [R1+0x1fbc] ;  /* 0x001fbc0001007983 */ /* 0x004ea80000100800 */
[----:B------:R-:W3:Y:S04]  /*b3e10*/  LDL R16, [R1+0x15c4] ;  /* 0x0015c40001107983 */ /* 0x000ee80000100800 */
[----:B------:R-:W3:Y:S04]  /*b3e20*/  LDL R17, [R1+0x2970] ;  /* 0x0029700001117983 */ /* 0x000ee80000100800 */
[----:B0-----:R-:W3:Y:S04]  /*b3e30*/  LDL.LU R29, [R1+0x3c78] ;  /* 0x003c7800011d7983 */ /* 0x001ee80000300800 */
[----:B------:R-:W3:Y:S04]  /*b3e40*/  LDL.LU R18, [R1+0x30] ;  /* 0x0000300001127983 */ /* 0x000ee80000300800 */
[----:B------:R-:W3:Y:S01]  /*b3e50*/  LDL R19, [R1+0x2a1c] ;  /* 0x002a1c0001137983 */ /* 0x000ee20000100800 */
[----:B------:R-:W-:-:S03]  /*b3e60*/  IMAD.WIDE R26, R3, 0x2, R10 ;  /* 0x00000002031a7825 */ /* 0x000fc600078e020a */
[----:B------:R0:W-:Y:S01]  /*b3e70*/  @P3 STG.E.U16 desc[UR8][R24.64], R28 ;  /* 0x0000001c18003986 */ /* 0x0001e2000c101508 */
[----:B--2---:R-:W-:Y:S01]  /*b3e80*/  ISETP.LT.AND P6, PT, R0, UR24, !P1 ;  /* 0x0000001800007c0c */ /* 0x004fe2000cfc1270 */
[----:B------:R-:W-:Y:S01]  /*b3e90*/  VIADD R0, R3, UR31 ;  /* 0x0000001f03007c36 */ /* 0x000fe20008000000 */
[----:B------:R-:W2:Y:S01]  /*b3ea0*/  LDCU UR31, c[0x0][0x398] ;  /* 0x00007300ff1f77ac */ /* 0x000ea20008000800 */
[----:B---3--:R-:W-:Y:S01]  /*b3eb0*/  ISETP.LT.AND P3, PT, R19, UR16, !P2 ;  /* 0x0000001013007c0c */ /* 0x008fe2000d761270 */
[----:B------:R3:W-:Y:S01]  /*b3ec0*/  @P4 STG.E.U16 desc[UR8][R26.64], R18 ;  /* 0x000000121a004986 */ /* 0x0007e2000c101508 */
[----:B------:R-:W-:Y:S02]  /*b3ed0*/  ISETP.LT.AND P4, PT, R17, UR37, !P1 ;  /* 0x0000002511007c0c */ /* 0x000fe4000cf81270 */
[----:B------:R-:W-:Y:S01]  /*b3ee0*/  ISETP.LT.AND P5, PT, R29, UR46, !P1 ;  /* 0x0000002e1d007c0c */ /* 0x000fe2000cfa1270 */
[----:B------:R1:W-:Y:S01]  /*b3ef0*/  STL [R1+0x3c70], R29 ;  /* 0x003c701d01007387 */ /* 0x0003e20000100800 */
[----:B0-----:R-:W-:Y:S01]  /*b3f00*/  IMAD.WIDE R24, R0, 0x2, R4 ;  /* 0x0000000200187825 */ /* 0x001fe200078e0204 */
[----:B------:R-:W0:Y:S01]  /*b3f10*/  LDCU UR16, c[0x0][0x39c] ;  /* 0x00007380ff1077ac */ /* 0x000e220008000800 */
[----:B------:R-:W0:Y:S02]  /*b3f20*/  LDCU UR24, c[0x0][0x398] ;  /* 0x00007300ff1877ac */ /* 0x000e240008000800 */
[----:B---3--:R-:W-:Y:S01]  /*b3f30*/  VIADD R27, R16, 0x33 ;  /* 0x00000033101b7836 */ /* 0x008fe20000000000 */
[----:B------:R-:W-:Y:S01]  /*b3f40*/  PRMT R26, R18, 0x7632, R26 ;  /* 0x00007632121a7816 */ /* 0x000fe2000000001a */
[----:B------:R-:W-:Y:S01]  /*b3f50*/  IMAD.WIDE R16, R3, 0x2, R14 ;  /* 0x0000000203107825 */ /* 0x000fe200078e020e */
[----:B-1----:R-:W3:Y:S01]  /*b3f60*/  LDL.LU R29, [R1+0x84] ;  /* 0x00008400011d7983 */ /* 0x002ee20000300800 */
[----:B------:R-:W-:Y:S01]  /*b3f70*/  PRMT R3, R9, 0x7632, R3 ;  /* 0x0000763209037816 */ /* 0x000fe20000000003 */
[----:B------:R-:W1:Y:S01]  /*b3f80*/  LDCU UR37, c[0x0][0x398] ;  /* 0x00007300ff2577ac */ /* 0x000e620008000800 */
[----:B------:R-:W-:Y:S01]  /*b3f90*/  ISETP.GE.AND P2, PT, R27, UR48, PT ;  /* 0x000000301b007c0c */ /* 0x000fe2000bf46270 */
[----:B------:R-:W2:Y:S04]  /*b3fa0*/  LDL.LU R9, [R1+0x3c74] ;  /* 0x003c740001097983 */ /* 0x000ea80000300800 */
[----:B------:R-:W2:Y:S04]  /*b3fb0*/  LDL.LU R27, [R1+0x94] ;  /* 0x00009400011b7983 */ /* 0x000ea80000300800 */
[----:B------:R0:W-:Y:S04]  /*b3fc0*/  @P3 STG.E.U16 desc[UR8][R16.64], R26 ;  /* 0x0000001a10003986 */ /* 0x0001e8000c101508 */
[----:B0-----:R-:W2:Y:S01]  /*b3fd0*/  LDL.LU R17, [R1+0xa4] ;  /* 0x0000a40001117983 */ /* 0x001ea20000300800 */
[----:B------:R-:W-:-:S03]  /*b3fe0*/  IMAD.WIDE R18, R0, 0x2, R6 ;  /* 0x0000000200127825 */ /* 0x000fc600078e0206 */
[----:B------:R-:W3:Y:S04]  /*b3ff0*/  LDL R26, [R1+0x2a2c] ;  /* 0x002a2c00011a7983 */ /* 0x000ee80000100800 */
[----:B--2---:R0:W-:Y:S04]  /*b4000*/  @P5 STG.E.U16 desc[UR8][R18.64], R17 ;  /* 0x0000001112005986 */ /* 0x0041e8000c101508 */
[----:B0-----:R-:W2:Y:S04]  /*b4010*/  LDL R18, [R1+0x29ac] ;  /* 0x0029ac0001127983 */ /* 0x001ea80000100800 */
[----:B------:R-:W4:Y:S01]  /*b4020*/  LDL R19, [R1+0x2a0c] ;  /* 0x002a0c0001137983 */ /* 0x000f220000100800 */
[----:B------:R-:W-:-:S03]  /*b4030*/  IMAD.WIDE R16, R0, 0x2, R8 ;  /* 0x0000000200107825 */ /* 0x000fc600078e0208 */
[----:B------:R0:W-:Y:S04]  /*b4040*/  @P6 STG.E.U16 desc[UR8][R24.64], R3 ;  /* 0x0000000318006986 */ /* 0x0001e8000c101508 */
[----:B------:R1:W-:Y:S01]  /*b4050*/  @P4 STG.E.U16 desc[UR8][R16.64], R27 ;  /* 0x0000001b10004986 */ /* 0x0003e2000c101508 */
[----:B---3--:R-:W-:Y:S02]  /*b4060*/  PRMT R28, R29, 0x7632, R28 ;  /* 0x000076321d1c7816 */ /* 0x008fe4000000001c */
[----:B0-----:R-:W-:Y:S01]  /*b4070*/  PRMT R3, R27, 0x7632, R3 ;  /* 0x000076321b037816 */ /* 0x001fe20000000003 */
[----:B-1----:R-:W-:Y:S01]  /*b4080*/  IMAD.WIDE R16, R0, 0x2, R22 ;  /* 0x0000000200107825 */ /* 0x002fe200078e0216 */
[----:B------:R0:W-:Y:S04]  /*b4090*/  STL [R1+0x3c6c], R9 ;  /* 0x003c6c0901007387 */ /* 0x0001e80000100800 */
[----:B0-----:R-:W3:Y:S01]  /*b40a0*/  LDL R9, [R1+0x64] ;  /* 0x0000640001097983 */ /* 0x001ee20000100800 */
[----:B--2---:R-:W-:-:S02]  /*b40b0*/  ISETP.LT.AND P6, PT, R18, UR25, !P1 ;  /* 0x0000001912007c0c */ /* 0x004fc4000cfc1270 */
[----:B----4-:R-:W-:Y:S01]  /*b40c0*/  ISETP.LT.AND P5, PT, R19, UR30, !P1 ;  /* 0x0000001e13007c0c */ /* 0x010fe2000cfa1270 */
[----:B------:R-:W-:Y:S01]  /*b40d0*/  IMAD.WIDE R18, R0, 0x2, R20 ;  /* 0x0000000200127825 */ /* 0x000fe200078e0214 */
[----:B------:R-:W-:Y:S01]  /*b40e0*/  ISETP.LT.AND P3, PT, R26, UR47, !P1 ;  /* 0x0000002f1a007c0c */ /* 0x000fe2000cf61270 */
[----:B------:R-:W0:Y:S08]  /*b40f0*/  LDCU UR25, c[0x0][0x398] ;  /* 0x00007300ff1977ac */ /* 0x000e300008000800 */
[----:B------:R1:W-:Y:S01]  /*b4100*/  @P6 STG.E.U16 desc[UR8][R16.64], R3 ;  /* 0x0000000310006986 */ /* 0x0003e2000c101508 */
[----:B------:R-:W-:Y:S01]  /*b4110*/  ISETP.LT.AND P4, PT, R2, UR14, !P1 ;  /* 0x0000000e02007c0c */ /* 0x000fe2000cf81270 */
[C---:B------:R-:W-:Y:S01]  /*b4120*/  IMAD.WIDE R24, R0.reuse, 0x2, R12 ;  /* 0x0000000200187825 */ /* 0x040fe200078e020c */
[----:B------:R-:W2:Y:S01]  /*b4130*/  LDCU UR30, c[0x0][0x398] ;  /* 0x00007300ff1e77ac */ /* 0x000ea20008000800 */
[----:B------:R4:W-:Y:S02]  /*b4140*/  @P5 STG.E.U16 desc[UR8][R18.64], R29 ;  /* 0x0000001d12005986 */ /* 0x0009e4000c101508 */
[C---:B------:R-:W-:Y:S01]  /*b4150*/  IMAD.WIDE R26, R0.reuse, 0x2, R10 ;  /* 0x00000002001a7825 */ /* 0x040fe200078e020a */
[----:B------:R-:W0:Y:S01]  /*b4160*/  LDCU UR14, c[0x0][0x3b8] ;  /* 0x00007700ff0e77ac */ /* 0x000e220008000800 */
[----:B-1----:R-:W2:Y:S04]  /*b4170*/  LDL R3, [R1+0x1fbc] ;  /* 0x001fbc0001037983 */ /* 0x002ea80000100800 */
        /* <DEDUP_REMOVED lines=14> */
[----:B-1----:R-:W-:Y:S01]  /*b4260*/  IMAD.WIDE R24, R3, 0x2, R4 ;  /* 0x0000000203187825 */ /* 0x002fe200078e0204 */
[----:B------:R-:W1:Y:S01]  /*b4270*/  LDCU UR44, c[0x0][0x398] ;  /* 0x00007300ff2c77ac */ /* 0x000e620008000800 */
        /* <DEDUP_REMOVED lines=34> */
[----:B------:R0:W-:Y:S02]  /*b44a0*/  @P5 STG.E.U16 desc[UR8][R18.64], R29 ;  /* 0x0000001d12005986 */ /* 0x0001e4000c101508 */
[C---:B------:R-:W-:Y:S01]  /*b44b0*/  IMAD.WIDE R26, R3.reuse, 0x2, R10 ;  /* 0x00000002031a7825 */ /* 0x040fe200078e020a */
[----:B------:R-:W1:Y:S01]  /*b44c0*/  LDCU UR36, c[0x0][0x398] ;  /* 0x00007300ff2477ac */ /* 0x000e620008000800 */
[----:B------:R-:W1:Y:S01]  /*b44d0*/  LDCU UR12, c[0x0][0x3b8] ;  /* 0x00007700ff0c77ac */ /* 0x000e620008000800 */
[----:B--2---:R-:W2:Y:S04]  /*b44e0*/  LDL R0, [R1+0x1fbc] ;  /* 0x001fbc0001007983 */ /* 0x004ea80000100800 */
[----:B------:R-:W3:Y:S04]  /*b44f0*/  LDL R16, [R1+0x15c4] ;  /* 0x0015c40001107983 */ /* 0x000ee80000100800 */
[----:B------:R-:W3:Y:S04]  /*b4500*/  LDL R17, [R1+0x2970] ;  /* 0x0029700001117983 */ /* 0x000ee80000100800 */
[----:B0-----:R-:W3:Y:S04]  /*b4510*/  LDL.LU R29, [R1+0x3c68] ;  /* 0x003c6800011d7983 */ /* 0x001ee80000300800 */
        /* <DEDUP_REMOVED lines=9> */
[----:B------:R-:W-:Y:S01]  /*b45b0*/  ISETP.LT.AND P5, PT, R29, UR41, !P3 ;  /* 0x000000291d007c0c */ /* 0x000fe2000dfa1270 */
[----:B------:R1:W-:Y:S01]  /*b45c0*/  STL [R1+0x3c60], R29 ;  /* 0x003c601d01007387 */ /* 0x0003e20000100800 */
[----:B0-----:R-:W-:Y:S01]  /*b45d0*/  IMAD.WIDE R24, R0, 0x2, R4 ;  /* 0x0000000200187825 */ /* 0x001fe200078e0204 */
[----:B------:R-:W0:Y:S03]  /*b45e0*/  LDCU UR35, c[0x0][0x398] ;  /* 0x00007300ff2377ac */ /* 0x000e260008000800 */
[----:B---3--:R-:W-:Y:S01]  /*b45f0*/  VIADD R27, R16, 0x35 ;  /* 0x00000035101b7836 */ /* 0x008fe20000000000 */
[----:B------:R-:W-:Y:S01]  /*b4600*/  PRMT R26, R18, 0x7632, R26 ;  /* 0x00007632121a7816 */ /* 0x000fe2000000001a */
[----:B------:R-:W-:Y:S01]  /*b4610*/  IMAD.WIDE R16, R3, 0x2, R14 ;  /* 0x0000000203107825 */ /* 0x000fe200078e020e */
[----:B-1----:R-:W3:Y:S01]  /*b4620*/  LDL.LU R29, [R1+0x88] ;  /* 0x00008800011d7983 */ /* 0x002ee20000300800 */
[----:B------:R-:W-:-:S02]  /*b4630*/  PRMT R3, R9, 0x7632, R3 ;  /* 0x0000763209037816 */ /* 0x000fc40000000003 */
[----:B------:R-:W-:Y:S01]  /*b4640*/  ISETP.GE.AND P1, PT, R27, UR16, PT ;  /* 0x000000101b007c0c */ /* 0x000fe2000bf26270 */
[----:B------:R-:W2:Y:S01]  /*b4650*/  LDL.LU R9, [R1+0x3c64] ;  /* 0x003c640001097983 */ /* 0x000ea20000300800 */
[C---:B------:R-:W-:Y:S01]  /*b4660*/  IMAD.WIDE R18, R0.reuse, 0x2, R6 ;  /* 0x0000000200127825 */ /* 0x040fe200078e0206 */
[----:B------:R-:W1:Y:S02]  /*b4670*/  LDCU UR16, c[0x0][0x398] ;  /* 0x00007300ff1077ac */ /* 0x000e640008000800 */
[----:B------:R-:W2:Y:S04]  /*b4680*/  LDL.LU R27, [R1+0x98] ;  /* 0x00009800011b7983 */ /* 0x000ea80000300800 */
[----:B------:R0:W-:Y:S04]  /*b4690*/  @P2 STG.E.U16 desc[UR8][R16.64], R26 ;  /* 0x0000001a10002986 */ /* 0x0001e8000c101508 */
[----:B0-----:R-:W2:Y:S04]  /*b46a0*/  LDL.LU R17, [R1+0xa8] ;  /* 0x0000a80001117983 */ /* 0x001ea80000300800 */
        /* <DEDUP_REMOVED lines=17> */
[----:B------:R1:W-:Y:S04]  /*b47c0*/  @P6 STG.E.U16 desc[UR8][R16.64], R3 ;  /* 0x0000000310006986 */ /* 0x0003e8000c101508 */
[----:B------:R2:W-:Y:S04]  /*b47d0*/  @P5 STG.E.U16 desc[UR8][R18.64], R29 ;  /* 0x0000001d12005986 */ /* 0x0005e8000c101508 */
[----:B-1----:R-:W4:Y:S04]  /*b47e0*/  LDL R3, [R1+0x1fbc] ;  /* 0x001fbc0001037983 */ /* 0x002f280000100800 */
[----:B------:R-:W3:Y:S04]  /*b47f0*/  LDL R16, [R1+0x15c4] ;  /* 0x0015c40001107983 */ /* 0x000ee80000100800 */
[----:B------:R-:W3:Y:S04]  /*b4800*/  LDL R17, [R1+0x2970] ;  /* 0x0029700001117983 */ /* 0x000ee80000100800 */
[----:B--2---:R-:W2:Y:S04]  /*b4810*/  LDL.LU R29, [R1+0x3c60] ;  /* 0x003c6000011d7983 */ /* 0x004ea80000300800 */
[----:B------:R-:W2:Y:S04]  /*b4820*/  LDL.LU R18, [R1+0x78] ;  /* 0x0000780001127983 */ /* 0x000ea80000300800 */
[----:B------:R-:W2:Y:S01]  /*b4830*/  LDL R19, [R1+0x2a1c] ;  /* 0x002a1c0001137983 */ /* 0x000ea20000100800 */
[----:B------:R-:W-:Y:S01]  /*b4840*/  ISETP.LT.AND P4, PT, R2, UR18, !P3 ;  /* 0x0000001202007c0c */ /* 0x000fe2000df81270 */
[C---:B------:R-:W-:Y:S01]  /*b4850*/  IMAD.WIDE R24, R0.reuse, 0x2, R12 ;  /* 0x0000000200187825 */ /* 0x040fe200078e020c */
[----:B------:R-:W1:Y:S04]  /*b4860*/  LDCU UR18, c[0x0][0x398] ;  /* 0x00007300ff1277ac */ /* 0x000e680008000800 */
[----:B------:R0:W-:Y:S01]  /*b4870*/  @P2 STG.E.U16 desc[UR8][R24.64], R28 ;  /* 0x0000001c18002986 */ /* 0x0001e2000c101508 */
[----:B------:R-:W-:Y:S01]  /*b4880*/  IMAD.WIDE R26, R0, 0x2, R10 ;  /* 0x00000002001a7825 */ /* 0x000fe200078e020a */
[----:B----4-:R-:W-:-:S03]  /*b4890*/  ISETP.LT.AND P5, PT, R3, UR31, !P1 ;  /* 0x0000001f03007c0c */ /* 0x010fc6000cfa1270 */
[----:B------:R-:W-:Y:S01]  /*b48a0*/  VIADD R3, R0, UR6 ;  /* 0x0000000600037c36 */ /* 0x000fe20008000000 */
[----:B------:R-:W4:Y:S01]  /*b48b0*/  LDCU UR31, c[0x0][0x398] ;  /* 0x00007300ff1f77ac */ /* 0x000f220008000800 */
[----:B---3--:R-:W-:Y:S02]  /*b48c0*/  ISETP.LT.AND P6, PT, R17, UR33, !P1 ;  /* 0x0000002111007c0c */ /* 0x008fe4000cfc1270 */
[----:B--2---:R-:W-:Y:S01]  /*b48d0*/  ISETP.LT.AND P2, PT, R19, UR28, !P3 ;  /* 0x0000001c13007c0c */ /* 0x004fe2000df41270 */
[----:B------:R2:W-:Y:S01]  /*b48e0*/  @P4 STG.E.U16 desc[UR8][R26.64], R18 ;  /* 0x000000121a004986 */ /* 0x0005e2000c101508 */
[----:B0-----:R-:W-:Y:S01]  /*b48f0*/  IMAD.WIDE R24, R3, 0x2, R4 ;  /* 0x0000000203187825 */ /* 0x001fe200078e0204 */
[----:B------:R-:W0:Y:S01]  /*b4900*/  LDCU UR28, c[0x0][0x398] ;  /* 0x00007300ff1c77ac */ /* 0x000e220008000800 */
[----:B------:R-:W3:Y:S02]  /*b4910*/  LDCU UR6, c[0x0][0x3b8] ;  /* 0x00007700ff0677ac */ /* 0x000ee40008000800 */
[----:B--2---:R-:W-:Y:S01]  /*b4920*/  VIADD R27, R16, 0x36 ;  /* 0x00000036101b7836 */ /* 0x004fe20000000000 */
[----:B------:R-:W-:Y:S01]  /*b4930*/  PRMT R26, R18, 0x7632, R26 ;  /* 0x00007632121a7816 */ /* 0x000fe2000000001a */
[----:B------:R-:W-:Y:S01]  /*b4940*/  IMAD.WIDE R16, R0, 0x2, R14 ;  /* 0x0000000200107825 */ /* 0x000fe200078e020e */
[----:B------:R-:W-:-:S02]  /*b4950*/  PRMT R0, R9, 0x7632, R0 ;  /* 0x0000763209007816 */ /* 0x000fc40000000000 */
[----:B------:R-:W2:Y:S01]  /*b4960*/  LDL.LU R9, [R1+0x3c5c] ;  /* 0x003c5c0001097983 */ /* 0x000ea20000300800 */
[----:B------:R-:W-:Y:S02]  /*b4970*/  ISETP.GE.AND P3, PT, R27, UR23, PT ;  /* 0x000000171b007c0c */ /* 0x000fe4000bf66270 */
[----:B------:R-:W-:Y:S01]  /*b4980*/  ISETP.LT.AND P4, PT, R29, UR24, !P1 ;  /* 0x000000181d007c0c */ /* 0x000fe2000cf81270 */
[----:B------:R-:W2:Y:S01]  /*b4990*/  LDL R27, [R1+0x2a1c] ;  /* 0x002a1c00011b7983 */ /* 0x000ea20000100800 */
[C---:B------:R-:W-:Y:S01]  /*b49a0*/  IMAD.WIDE R18, R3.reuse, 0x2, R6 ;  /* 0x0000000203127825 */ /* 0x040fe200078e0206 */
[----:B------:R-:W0:Y:S02]  /*b49b0*/  LDCU UR24, c[0x0][0x398] ;  /* 0x00007300ff1877ac */ /* 0x000e240008000800 */
[----:B------:R1:W-:Y:S01]  /*b49c0*/  @P2 STG.E.U16 desc[UR8][R16.64], R26 ;  /* 0x0000001a10002986 */ /* 0x0003e2000c101508 */
[----:B------:R-:W0:Y:S03]  /*b49d0*/  LDCU UR23, c[0x0][0x398] ;  /* 0x00007300ff1777ac */ /* 0x000e260008000800 */
[----:B-1----:R-:W2:Y:S04]  /*b49e0*/  LDL.LU R17, [R1+0x68] ;  /* 0x0000680001117983 */ /* 0x002ea80000300800 */
[----:B------:R-:W3:Y:S04]  /*b49f0*/  LDL R26, [R1+0x48] ;  /* 0x00004800011a7983 */ /* 0x000ee80000100800 */
[----:B--2---:R1:W-:Y:S04]  /*b4a00*/  @P4 STG.E.U16 desc[UR8][R18.64], R17 ;  /* 0x0000001112004986 */ /* 0x0043e8000c101508 */
[----:B------:R2:W-:Y:S04]  /*b4a10*/  @P5 STG.E.U16 desc[UR8][R24.64], R0 ;  /* 0x0000000018005986 */ /* 0x0005e8000c101508 */
[----:B-1----:R-:W3:Y:S01]  /*b4a20*/  LDL R18, [R1+0x2a2c] ;  /* 0x002a2c0001127983 */ /* 0x002ee20000100800 */
[----:B------:R-:W-:-:S03]  /*b4a30*/  IMAD.WIDE R16, R3, 0x2, R8 ;  /* 0x0000000203107825 */ /* 0x000fc600078e0208 */
[----:B------:R-:W3:Y:S04]  /*b4a40*/  LDL.LU R19, [R1+0x58] ;  /* 0x0000580001137983 */ /* 0x000ee80000300800 */
[----:B--2---:R-:W2:Y:S04]  /*b4a50*/  LDL R25, [R1+0x2a0c] ;  /* 0x002a0c0001197983 */ /* 0x004ea80000100800 */
[----:B------:R1:W-:Y:S04]  /*b4a60*/  STL [R1+0x3c58], R8 ;  /* 0x003c580801007387 */ /* 0x0003e80000100800 */
[----:B-1----:R-:W2:Y:S04]  /*b4a70*/  LDL R8, [R1+0x29ac] ;  /* 0x0029ac0001087983 */ /* 0x002ea80000100800 */
[----:B------:R1:W-:Y:S04]  /*b4a80*/  STL [R1+0x3c54], R9 ;  /* 0x003c540901007387 */ /* 0x0003e80000100800 */
[----:B-1----:R-:W4:Y:S04]  /*b4a90*/  LDL.LU R9, [R1+0xac] ;  /* 0x0000ac0001097983 */ /* 0x002f280000300800 */
[----:B---3--:R1:W-:Y:S01]  /*b4aa0*/  @P6 STG.E.U16 desc[UR8][R16.64], R19 ;  /* 0x0000001310006986 */ /* 0x0083e2000c101508 */
[----:B------:R-:W-:-:S02]  /*b4ab0*/  PRMT R0, R19, 0x7632, R0 ;  /* 0x0000763213007816 */ /* 0x000fc40000000000 */
[----:B--2---:R-:W-:Y:S01]  /*b4ac0*/  ISETP.LT.AND P2, PT, R8, UR25, !P1 ;  /* 0x0000001908007c0c */ /* 0x004fe2000cf41270 */
[----:B-1----:R-:W-:Y:S01]  /*b4ad0*/  IMAD.WIDE R16, R3, 0x2, R22 ;  /* 0x0000000203107825 */ /* 0x002fe200078e0216 */
[----:B------:R-:W-:Y:S01]  /*b4ae0*/  ISETP.LT.AND P4, PT, R25, UR30, !P1 ;  /* 0x0000001e19007c0c */ /* 0x000fe2000cf81270 */
[----:B------:R-:W1:Y:S10]  /*b4af0*/  LDCU UR25, c[0x0][0x398] ;  /* 0x00007300ff1977ac */ /* 0x000e740008000800 */
[----:B------:R2:W-:Y:S01]  /*b4b00*/  @P2 STG.E.U16 desc[UR8][R16.64], R0 ;  /* 0x0000000010002986 */ /* 0x0005e2000c101508 */
[----:B------:R-:W-:Y:S01]  /*b4b10*/  ISETP.LT.AND P5, PT, R18, UR37, !P1 ;  /* 0x0000002512007c0c */ /* 0x000fe2000cfa1270 */
[C---:B------:R-:W-:Y:S01]  /*b4b20*/  IMAD.WIDE R24, R3.reuse, 0x2, R12 ;  /* 0x0000000203187825 */ /* 0x040fe200078e020c */
[----:B------:R-:W-:Y:S01]  /*b4b30*/  PRMT R28, R26, 0x7632, R28 ;  /* 0x000076321a1c7816 */ /* 0x000fe2000000001c */
[----:B------:R-:W3:Y:S01]  /*b4b40*/  LDCU UR30, c[0x0][0x398] ;  /* 0x00007300ff1e77ac */ /* 0x000ee20008000800 */
[----:B--2---:R-:W2:Y:S01]  /*b4b50*/  LDL.LU R16, [R1+0x48] ;  /* 0x0000480001107983 */ /* 0x004ea20000300800 */
[----:B------:R-:W-:-:S03]  /*b4b60*/  IMAD.WIDE R18, R3, 0x2, R20 ;  /* 0x0000000203127825 */ /* 0x000fc600078e0214 */
[----:B------:R-:W3:Y:S01]  /*b4b70*/  LDL.LU R17, [R1+0x38] ;  /* 0x0000380001117983 */ /* 0x000ee20000300800 */
[----:B------:R-:W-:Y:S02]  /*b4b80*/  ISETP.LT.AND P6, PT, R2, UR44, !P1 ;  /* 0x0000002c02007c0c */ /* 0x000fe4000cfc1270 */
[----:B------:R-:W-:Y:S01]  /*b4b90*/  ISETP.LT.AND P1, PT, R27, UR22, !P1 ;  /* 0x000000161b007c0c */ /* 0x000fe2000cf21270 */
[----:B--2---:R2:W-:Y:S01]  /*b4ba0*/  @P4 STG.E.U16 desc[UR8][R18.64], R16 ;  /* 0x0000001012004986 */ /* 0x0045e2000c101508 */
[----:B------:R-:W-:Y:S01]  /*b4bb0*/  IMAD.WIDE R26, R3, 0x2, R10 ;  /* 0x00000002031a7825 */ /* 0x000fe200078e020a */
[----:B------:R-:W-:Y:S01]  /*b4bc0*/  ISETP.LT.AND P2, PT, R29, UR26, !P3 ;  /* 0x0000001a1d007c0c */ /* 0x000fe2000df41270 */
[----:B------:R-:W0:Y:S01]  /*b4bd0*/  LDCU UR22, c[0x0][0x398] ;  /* 0x00007300ff1677ac */ /* 0x000e220008000800 */
[----:B------:R1:W-:Y:S01]  /*b4be0*/  @P5 STG.E.U16 desc[UR8][R24.64], R28 ;  /* 0x0000001c18005986 */ /* 0x0003e2000c101508 */
[----:B---3--:R-:W-:Y:S01]  /*b4bf0*/  PRMT R0, R17, 0x7632, R0 ;  /* 0x0000763211007816 */ /* 0x008fe20000000000 */
[----:B------:R-:W3:Y:S02]  /*b4c00*/  LDCU UR26, c[0x0][0x398] ;  /* 0x00007300ff1a77ac */ /* 0x000ee40008000800 */
[----:B--2---:R-:W2:Y:S04]  /*b4c10*/  LDL R18, [R1+0x15c4] ;  /* 0x0015c40001127983 */ /* 0x004ea80000100800 */
[----:B-1----:R-:W2:Y:S04]  /*b4c20*/  LDL R25, [R1+0x1fbc] ;  /* 0x001fbc0001197983 */ /* 0x002ea80000100800 */
[----:B------:R-:W3:Y:S04]  /*b4c30*/  LDL R19, [R1+0x2970] ;  /* 0x0029700001137983 */ /* 0x000ee80000100800 */
[----:B------:R1:W-:Y:S01]  /*b4c40*/  @P6 STG.E.U16 desc[UR8][R26.64], R17 ;  /* 0x000000111a006986 */ /* 0x0003e2000c101508 */
[----:B------:R-:W-:-:S03]  /*b4c50*/  ISETP.LT.AND P6, PT, R8, UR34, !P3 ;  /* 0x0000002208007c0c */ /* 0x000fc6000dfc1270 */
[----:B------:R-:W-:Y:S01]  /*b4c60*/  STL [R1+0x3c38], R28 ;  /* 0x003c381c01007387 */ /* 0x000fe20000100800 */
[----:B-1----:R-:W-:-:S04]  /*b4c70*/  IMAD.WIDE R16, R3, 0x2, R14 ;  /* 0x0000000203107825 */ /* 0x002fc800078e020e */
[----:B------:R-:W-:Y:S01]  /*b4c80*/  VIADD R3, R3, UR14 ;  /* 0x0000000e03037c36 */ /* 0x000fe20008000000 */
[----:B------:R1:W-:Y:S01]  /*b4c90*/  @P1 STG.E.U16 desc[UR8][R16.64], R0 ;  /* 0x0000000010001986 */ /* 0x0003e2000c101508 */
[----:B----4-:R-:W-:Y:S01]  /*b4ca0*/  PRMT R24, R9, 0x7632, R24 ;  /* 0x0000763209187816 */ /* 0x010fe20000000018 */
[----:B------:R-:W4:Y:S02]  /*b4cb0*/  LDCU UR14, c[0x0][0x398] ;  /* 0x00007300ff0e77ac */ /* 0x000f240008000800 */
[----:B------:R0:W-:Y:S04]  /*b4cc0*/  STL [R1+0x3c3c], R26 ;  /* 0x003c3c1a01007387 */ /* 0x0001e80000100800 */
[----:B------:R-:W4:Y:S01]  /*b4cd0*/  LDL R27, [R1+0x2a0c] ;  /* 0x002a0c00011b7983 */ /* 0x000f220000100800 */
[----:B-1----:R-:W-:-:S03]  /*b4ce0*/  IMAD.WIDE R16, R3, 0x2, R6 ;  /* 0x0000000203107825 */ /* 0x002fc600078e0206 */
[----:B0-----:R-:W4:Y:S04]  /*b4cf0*/  LDL R26, [R1+0x2a2c] ;  /* 0x002a2c00011a7983 */ /* 0x001f280000100800 */
[----:B------:R0:W-:Y:S01]  /*b4d00*/  @P2 STG.E.U16 desc[UR8][R16.64], R9 ;  /* 0x0000000910002986 */ /* 0x0001e2000c101508 */
[----:B--2---:R-:W-:Y:S01]  /*b4d10*/  ISETP.LT.AND P4, PT, R25, UR27, !P3 ;  /* 0x0000001b19007c0c */ /* 0x004fe2000df81270 */
[----:B------:R-:W-:Y:S02]  /*b4d20*/  VIADD R0, R18, 0x37 ;  /* 0x0000003712007836 */ /* 0x000fe40000000000 */
[----:B------:R-:W2:Y:S01]  /*b4d30*/  LDL R25, [R1+0x2a1c] ;  /* 0x002a1c0001197983 */ /* 0x000ea20000100800 */
[----:B------:R-:W1:Y:S01]  /*b4d40*/  LDCU UR27, c[0x0][0x398] ;  /* 0x00007300ff1b77ac */ /* 0x000e620008000800 */
[----:B---3--:R-:W-:Y:S01]  /*b4d50*/  ISETP.LT.AND P5, PT, R19, UR32, !P3 ;  /* 0x0000002013007c0c */ /* 0x008fe2000dfa1270 */
[----:B------:R-:W-:Y:S01]  /*b4d60*/  IMAD.WIDE R18, R3, 0x2, R4 ;  /* 0x0000000203127825 */ /* 0x000fe200078e0204 */
[----:B------:R-:W3:Y:S01]  /*b4d70*/  LDL.LU R28, [R1+0x8c] ;  /* 0x00008c00011c7983 */ /* 0x000ee20000300800 */
[----:B------:R-:W-:Y:S01]  /*b4d80*/  ISETP.GE.AND P1, PT, R0, UR21, PT ;  /* 0x0000001500007c0c */ /* 0x000fe2000bf26270 */
[----:B------:R-:W1:Y:S02]  /*b4d90*/  LDCU UR21, c[0x0][0x398] ;  /* 0x00007300ff1577ac */ /* 0x000e640008000800 */
[----:B------:R-:W2:Y:S01]  /*b4da0*/  LDL.LU R8, [R1+0x3c58] ;  /* 0x003c580001087983 */ /* 0x000ea20000300800 */
[----:B------:R-:W1:Y:S03]  /*b4db0*/  LDCU UR32, c[0x0][0x398] ;  /* 0x00007300ff2077ac */ /* 0x000e660008000800 */
[----:B0-----:R-:W2:Y:S04]  /*b4dc0*/  LDL.LU R9, [R1+0x3c54] ;  /* 0x003c540001097983 */ /* 0x001ea80000300800 */
[----:B------:R0:W-:Y:S04]  /*b4dd0*/  @P4 STG.E.U16 desc[UR8][R18.64], R24 ;  /* 0x0000001812004986 */ /* 0x0001e8000c101508 */
[----:B0-----:R-:W3:Y:S01]  /*b4de0*/  LDL.LU R24, [R1+0x9c] ;  /* 0x00009c0001187983 */ /* 0x001ee20000300800 */
[----:B----4-:R-:W-:Y:S01]  /*b4df0*/  ISETP.LT.AND P2, PT, R27, UR35, !P3 ;  /* 0x000000231b007c0c */ /* 0x010fe2000df41270 */
[----:B------:R-:W-:-:S02]  /*b4e00*/  IMAD.WIDE R18, R3, 0x2, R22 ;  /* 0x0000000203127825 */ /* 0x000fc400078e0216 */
[----:B------:R0:W-:Y:S04]  /*b4e10*/  STL [R1+0x3c4c], R27 ;  /* 0x003c4c1b01007387 */ /* 0x0001e80000100800 */
[----:B0-----:R-:W4:Y:S01]  /*b4e20*/  LDL.LU R27, [R1+0x6c] ;  /* 0x00006c00011b7983 */ /* 0x001f220000300800 */
[----:B--2---:R-:W-:-:S03]  /*b4e30*/  IMAD.WIDE R16, R3, 0x2, R8 ;  /* 0x0000000203107825 */ /* 0x004fc600078e0208 */
[----:B------:R0:W-:Y:S04]  /*b4e40*/  STL [R1+0x3c50], R9 ;  /* 0x003c500901007387 */ /* 0x0001e80000100800 */
[----:B0-----:R-:W2:Y:S01]  /*b4e50*/  LDL R9, [R1+0x29ac] ;  /* 0x0029ac0001097983 */ /* 0x001ea20000100800 */
[----:B---3--:R-:W-:-:S03]  /*b4e60*/  PRMT R0, R24, 0x7632, R0 ;  /* 0x0000763218007816 */ /* 0x008fc60000000000 */
[----:B------:R0:W-:Y:S04]  /*b4e70*/  @P5 STG.E.U16 desc[UR8][R16.64], R24 ;  /* 0x0000001810005986 */ /* 0x0001e8000c101508 */
[----:B------:R-:W-:Y:S01]  /*b4e80*/  @P6 STG.E.U16 desc[UR8][R18.64], R0 ;  /* 0x0000000012006986 */ /* 0x000fe2000c101508 */
[----:B0-----:R-:W-:-:S05]  /*b4e90*/  IMAD.WIDE R16, R3, 0x2, R20 ;  /* 0x0000000203107825 */ /* 0x001fca00078e0214 */
[----:B------:R0:W-:Y:S04]  /*b4ea0*/  @P2 STG.E.U16 desc[UR8][R16.64], R28 ;  /* 0x0000001c10002986 */ /* 0x0001e8000c101508 */
[----:B0-----:R-:W3:Y:S01]  /*b4eb0*/  LDL.LU R17, [R1+0x7c] ;  /* 0x00007c0001117983 */ /* 0x001ee20000300800 */
[----:B------:R-:W-:Y:S02]  /*b4ec0*/  ISETP.LT.AND P4, PT, R26, UR20, !P3 ;  /* 0x000000141a007c0c */ /* 0x000fe4000df81270 */
[----:B------:R-:W-:Y:S01]  /*b4ed0*/  ISETP.LT.AND P5, PT, R2, UR16, !P3 ;  /* 0x0000001002007c0c */ /* 0x000fe2000dfa1270 */
[----:B------:R-:W-:Y:S01]  /*b4ee0*/  IMAD.WIDE R18, R3, 0x2, R12 ;  /* 0x0000000203127825 */ /* 0x000fe200078e020c */
[----:B------:R-:W-:Y:S01]  /*b4ef0*/  PRMT R0, R28, 0x7632, R0 ;  /* 0x000076321c007816 */ /* 0x000fe20000000000 */
[----:B------:R-:W0:Y:S01]  /*b4f00*/  LDCU UR20, c[0x0][0x398] ;  /* 0x00007300ff1477ac */ /* 0x000e220008000800 */
[----:B------:R-:W-:Y:S01]  /*b4f10*/  ISETP.LT.AND P3, PT, R25, UR36, !P3 ;  /* 0x0000002419007c0c */ /* 0x000fe2000df61270 */
[----:B------:R-:W-:Y:S01]  /*b4f20*/  IMAD.WIDE R24, R3, 0x2, R10 ;  /* 0x0000000203187825 */ /* 0x000fe200078e020a */
[----:B------:R-:W2:Y:S01]  /*b4f30*/  LDL.LU R28, [R1+0x5c] ;  /* 0x00005c00011c7983 */ /* 0x000ea20000300800 */
[----:B------:R-:W-:Y:S01]  /*b4f40*/  ISETP.LT.AND P2, PT, R29, UR18, !P1 ;  /* 0x000000121d007c0c */ /* 0x000fe2000cf41270 */
[----:B------:R-:W0:Y:S03]  /*b4f50*/  LDCU UR16, c[0x0][0x398] ;  /* 0x00007300ff1077ac */ /* 0x000e260008000800 */
[----:B------:R1:W-:Y:S01]  /*b4f60*/  @P4 STG.E.U16 desc[UR8][R18.64], R0 ;  /* 0x0000000012004986 */ /* 0x0003e2000c101508 */
[----:B------:R-:W0:Y:S03]  /*b4f70*/  LDCU UR18, c[0x0][0x398] ;  /* 0x00007300ff1277ac */ /* 0x000e260008000800 */
[----:B-1----:R-:W4:Y:S04]  /*b4f80*/  LDL R19, [R1+0x2970] ;  /* 0x0029700001137983 */ /* 0x002f280000100800 */
[----:B------:R-:W4:Y:S04]  /*b4f90*/  LDL R18, [R1+0x15c4] ;  /* 0x0015c40001127983 */ /* 0x000f280000100800 */
[----:B---3--:R1:W-:Y:S04]  /*b4fa0*/  @P5 STG.E.U16 desc[UR8][R24.64], R17 ;  /* 0x0000001118005986 */ /* 0x0083e8000c101508 */
[----:B-1----:R-:W3:Y:S01]  /*b4fb0*/  LDL R25, [R1+0x1fbc] ;  /* 0x001fbc0001197983 */ /* 0x002ee20000100800 */
[----:B------:R-:W-:Y:S01]  /*b4fc0*/  PRMT R0, R17, 0x7632, R0 ;  /* 0x0000763211007816 */ /* 0x000fe20000000000 */
[----:B------:R-:W-:-:S04]  /*b4fd0*/  IMAD.WIDE R16, R3, 0x2, R14 ;  /* 0x0000000203107825 */ /* 0x000fc800078e020e */
[----:B------:R-:W-:Y:S01]  /*b4fe0*/  VIADD R3, R3, UR12 ;  /* 0x0000000c03037c36 */ /* 0x000fe20008000000 */
[----:B------:R1:W-:Y:S01]  /*b4ff0*/  @P3 STG.E.U16 desc[UR8][R16.64], R0 ;  /* 0x0000000010003986 */ /* 0x0003e2000c101508 */
[----:B--2---:R-:W-:Y:S01]  /*b5000*/  ISETP.LT.AND P6, PT, R9, UR24, !P1 ;  /* 0x0000001809007c0c */ /* 0x004fe2000cfc1270 */
[----:B------:R-:W2:Y:S02]  /*b5010*/  LDCU UR12, c[0x0][0x3b8] ;  /* 0x00007700ff0c77ac */ /* 0x000ea40008000800 */
[----:B------:R0:W-:Y:S01]  /*b5020*/  STL [R1+0x3c48], R15 ;  /* 0x003c480f01007387 */ /* 0x0001e20000100800 */
[----:B----4-:R-:W-:Y:S01]  /*b5030*/  PRMT R24, R27, 0x7632, R24 ;  /* 0x000076321b187816 */ /* 0x010fe20000000018 */
[----:B------:R-:W4:Y:S01]  /*b5040*/  LDCU UR24, c[0x0][0x398] ;  /* 0x00007300ff1877ac */ /* 0x000f220008000800 */
[----:B-1----:R-:W-:-:S05]  /*b5050*/  IMAD.WIDE R16, R3, 0x2, R6 ;  /* 0x0000000203107825 */ /* 0x002fca00078e0206 */
[----:B------:R1:W-:Y:S01]  /*b5060*/  @P2 STG.E.U16 desc[UR8][R16.64], R27 ;  /* 0x0000001b10002986 */ /* 0x0003e2000c101508 */
[----:B---3--:R-:W-:-:S03]  /*b5070*/  ISETP.LT.AND P4, PT, R25, UR29, !P1 ;  /* 0x0000001d19007c0c */ /* 0x008fc6000cf81270 */
[----:B------:R-:W3:Y:S04]  /*b5080*/  LDL R25, [R1+0x2a1c] ;  /* 0x002a1c0001197983 */ /* 0x000ee80000100800 */
[----:B0-----:R-:W2:Y:S04]  /*b5090*/  LDL.LU R15, [R1+0x4c] ;  /* 0x00004c00010f7983 */ /* 0x001ea80000300800 */
[----:B------:R-:W2:Y:S04]  /*b50a0*/  LDL.LU R9, [R1+0x3c50] ;  /* 0x003c500001097983 */ /* 0x000ea80000300800 */
[----:B-1----:R-:W3:Y:S01]  /*b50b0*/  LDL.LU R27, [R1+0x3c4c] ;  /* 0x003c4c00011b7983 */ /* 0x002ee20000300800 */
[----:B------:R-:W-:Y:S01]  /*b50c0*/  ISETP.LT.AND P5, PT, R19, UR28, !P1 ;  /* 0x0000001c13007c0c */ /* 0x000fe2000cfa1270 */
[----:B------:R-:W-:Y:S01]  /*b50d0*/  VIADD R0, R18, 0x38 ;  /* 0x0000003812007836 */ /* 0x000fe20000000000 */
[----:B------:R-:W0:Y:S01]  /*b50e0*/  LDCU UR28, c[0x0][0x398] ;  /* 0x00007300ff1c77ac */ /* 0x000e220008000800 */
[----:B------:R-:W-:-:S03]  /*b50f0*/  IMAD.WIDE R18, R3, 0x2, R4 ;  /* 0x0000000203127825 */ /* 0x000fc600078e0204 */
[----:B------:R-:W-:Y:S01]  /*b5100*/  ISETP.GE.AND P3, PT, R0, UR19, PT ;  /* 0x0000001300007c0c */ /* 0x000fe2000bf66270 */
[----:B------:R-:W1:Y:S01]  /*b5110*/  LDCU UR19, c[0x0][0x398] ;  /* 0x00007300ff1377ac */ /* 0x000e620008000800 */
[----:B------:R0:W-:Y:S01]  /*b5120*/  @P4 STG.E.U16 desc[UR8][R18.64], R24 ;  /* 0x0000001812004986 */ /* 0x0001e2000c101508 */
[----:B------:R-:W-:Y:S01]  /*b5130*/  PRMT R0, R28, 0x7632, R0 ;  /* 0x000076321c007816 */ /* 0x000fe20000000000 */
[----:B0-----:R-:W-:-:S04]  /*b5140*/  IMAD.WIDE R18, R3, 0x2, R22 ;  /* 0x0000000203127825 */ /* 0x001fc800078e0216 */
[----:B--2---:R-:W-:Y:S01]  /*b5150*/  IMAD.WIDE R16, R3, 0x2, R8 ;  /* 0x0000000203107825 */ /* 0x004fe200078e0208 */
[----:B---3--:R-:W-:-:S04]  /*b5160*/  ISETP.LT.AND P2, PT, R27, UR23, !P1 ;  /* 0x000000171b007c0c */ /* 0x008fc8000cf41270 */
[----:B------:R0:W-:Y:S04]  /*b5170*/  @P5 STG.E.U16 desc[UR8][R16.64], R28 ;  /* 0x0000001c10005986 */ /* 0x0001e8000c101508 */
[----:B------:R2:W-:Y:S01]  /*b5180*/  STL [R1+0x3c40], R27 ;  /* 0x003c401b01007387 */ /* 0x0005e20000100800 */
[----:B------:R-:W-:Y:S01]  /*b5190*/  ISETP.LT.AND P4, PT, R26, UR31, !P1 ;  /* 0x0000001f1a007c0c */ /* 0x000fe2000cf81270 */
[----:B------:R-:W3:Y:S02]  /*b51a0*/  LDCU UR23, c[0x0][0x398] ;  /* 0x00007300ff1777ac */ /* 0x000ee40008000800 */
[----:B------:R1:W-:Y:S01]  /*b51b0*/  @P6 STG.E.U16 desc[UR8][R18.64], R0 ;  /* 0x0000000012006986 */ /* 0x0003e2000c101508 */
[----:B0-----:R-:W-:-:S03]  /*b51c0*/  IMAD.WIDE R16, R3, 0x2, R20 ;  /* 0x0000000203107825 */ /* 0x001fc600078e0214 */
[----:B--2---:R-:W2:Y:S04]  /*b51d0*/  LDL.LU R27, [R1+0x3b0] ;  /* 0x0003b000011b7983 */ /* 0x004ea80000300800 */
[----:B------:R0:W-:Y:S01]  /*b51e0*/  STL [R1+0x3c44], R9 ;  /* 0x003c440901007387 */ /* 0x0001e20000100800 */
[----:B-1----:R-:W-:-:S03]  /*b51f0*/  PRMT R0, R15, 0x7632, R0 ;  /* 0x000076320f007816 */ /* 0x002fc60000000000 */
[----:B------:R1:W-:Y:S04]  /*b5200*/  @P2 STG.E.U16 desc[UR8][R16.64], R15 ;  /* 0x0000000f10002986 */ /* 0x0003e8000c101508 */
[----:B0-----:R-:W2:Y:S04]  /*b5210*/  LDL R9, [R1+0x29ac] ;  /* 0x0029ac0001097983 */ /* 0x001ea80000100800 */
[----:B------:R-:W2:Y:S04]  /*b5220*/  LDL.LU R28, [R1+0x3c0] ;  /* 0x0003c000011c7983 */ /* 0x000ea80000300800 */
[----:B-1----:R-:W2:Y:S04]  /*b5230*/  LDL.LU R15, [R1+0x3c48] ;  /* 0x003c4800010f7983 */ /* 0x002ea80000300800 */
[----:B------:R-:W2:Y:S01]  /*b5240*/  LDL.LU R17, [R1+0x3c] ;  /* 0x00003c0001117983 */ /* 0x000ea20000300800 */
[----:B------:R-:W-:Y:S01]  /*b5250*/  ISETP.LT.AND P5, PT, R2, UR25, !P1 ;  /* 0x0000001902007c0c */ /* 0x000fe2000cfa1270 */
[----:B------:R-:W-:Y:S01]  /*b5260*/  IMAD.WIDE R18, R3, 0x2, R12 ;  /* 0x0000000203127825 */ /* 0x000fe200078e020c */
[----:B------:R-:W-:Y:S01]  /*b5270*/  ISETP.LT.AND P1, PT, R25, UR22, !P1 ;  /* 0x0000001619007c0c */ /* 0x000fe2000cf21270 */
[----:B------:R-:W0:Y:S02]  /*b5280*/  LDCU UR22, c[0x0][0x398] ;  /* 0x00007300ff1677ac */ /* 0x000e240008000800 */
[----:B------:R-:W-:Y:S01]  /*b5290*/  IMAD.WIDE R24, R3, 0x2, R10 ;  /* 0x0000000203187825 */ /* 0x000fe200078e020a */
[----:B------:R1:W-:Y:S01]  /*b52a0*/  @P4 STG.E.U16 desc[UR8][R18.64], R0 ;  /* 0x0000000012004986 */ /* 0x0003e2000c101508 */
[----:B------:R-:W0:Y:S03]  /*b52b0*/  LDCU UR25, c[0x0][0x398] ;  /* 0x00007300ff1977ac */ /* 0x000e260008000800 */
[----:B-1----:R-:W3:Y:S04]  /*b52c0*/  LDL R19, [R1+0x2970] ;  /* 0x0029700001137983 */ /* 0x002ee80000100800 */
[----:B------:R-:W4:Y:S04]  /*b52d0*/  LDL R18, [R1+0x15c4] ;  /* 0x0015c40001127983 */ /* 0x000f280000100800 */
[----:B--2---:R1:W-:Y:S04]  /*b52e0*/  @P5 STG.E.U16 desc[UR8][R24.64], R17 ;  /* 0x0000001118005986 */ /* 0x0043e8000c101508 */
[----:B-1----:R-:W2:Y:S01]  /*b52f0*/  LDL R25, [R1+0x1fbc] ;  /* 0x001fbc0001197983 */ /* 0x002ea20000100800 */
[----:B------:R-:W-:Y:S01]  /*b5300*/  ISETP.LT.AND P5, PT, R9, UR20, !P3 ;  /* 0x0000001409007c0c */ /* 0x000fe2000dfa1270 */
[----:B------:R-:W1:Y:S01]  /*b5310*/  LDCU UR20, c[0x0][0x398] ;  /* 0x00007300ff1477ac */ /* 0x000e620008000800 */
[----:B------:R-:W-:-:S02]  /*b5320*/  ISETP.LT.AND P4, PT, R29, UR14, !P3 ;  /* 0x0000000e1d007c0c */ /* 0x000fc4000df81270 */
[----:B------:R-:W-:Y:S01]  /*b5330*/  PRMT R0, R17, 0x7632, R0 ;  /* 0x0000763211007816 */ /* 0x000fe20000000000 */
[----:B------:R-:W-:Y:S01]  /*b5340*/  IMAD.WIDE R16, R3, 0x2, R14 ;  /* 0x0000000203107825 */ /* 0x000fe200078e020e */
[----:B---3--:R-:W-:Y:S01]  /*b5350*/  ISETP.LT.AND P2, PT, R19, UR21, !P3 ;  /* 0x0000001513007c0c */ /* 0x008fe2000df41270 */
[----:B------:R-:W3:Y:S01]  /*b5360*/  LDCU UR14, c[0x0][0x398] ;  /* 0x00007300ff0e77ac */ /* 0x000ee20008000800 */
[----:B--2---:R-:W-:Y:S01]  /*b5370*/  ISETP.LT.AND P6, PT, R25, UR26, !P3 ;  /* 0x0000001a19007c0c */ /* 0x004fe2000dfc1270 */
[----:B------:R-:W-:Y:S01]  /*b5380*/  VIADD R3, R3, UR6 ;  /* 0x0000000603037c36 */ /* 0x000fe20008000000 */
[----:B------:R-:W2:Y:S01]  /*b5390*/  LDL R25, [R1+0x2a1c] ;  /* 0x002a1c0001197983 */ /* 0x000ea20000100800 */
[----:B------:R-:W-:Y:S01]  /*b53a0*/  PRMT R24, R27, 0x7632, R24 ;  /* 0x000076321b187816 */ /* 0x000fe20000000018 */
[----:B------:R-:W0:Y:S02]  /*b53b0*/  LDCU UR6, c[0x0][0x3b8] ;  /* 0x00007700ff0677ac */ /* 0x000e240008000800 */
[----:B------:R-:W2:Y:S01]  /*b53c0*/  LDL.LU R9, [R1+0x3c44] ;  /* 0x003c440001097983 */ /* 0x000ea20000300800 */
[----:B------:R-:W0:Y:S03]  /*b53d0*/  LDCU UR21, c[0x0][0x398] ;  /* 0x00007300ff1577ac */ /* 0x000e260008000800 */
[----:B------:R1:W-:Y:S01]  /*b53e0*/  @P1 STG.E.U16 desc[UR8][R16.64], R0 ;  /* 0x0000000010001986 */ /* 0x0003e2000c101508 */
[----:B------:R-:W0:Y:S01]  /*b53f0*/  LDCU UR26, c[0x0][0x398] ;  /* 0x00007300ff1a77ac */ /* 0x000e220008000800 */
[----:B-1----:R-:W-:-:S04]  /*b5400*/  IMAD.WIDE R16, R3, 0x2, R6 ;  /* 0x0000000203107825 */ /* 0x002fc800078e0206 */
[----:B----4-:R-:W-:Y:S01]  /*b5410*/  VIADD R0, R18, 0x39 ;  /* 0x0000003912007836 */ /* 0x010fe20000000000 */
[----:B------:R1:W-:Y:S01]  /*b5420*/  @P4 STG.E.U16 desc[UR8][R16.64], R27 ;  /* 0x0000001b10004986 */ /* 0x0003e2000c101508 */
[----:B------:R-:W-:Y:S01]  /*b5430*/  IMAD.WIDE R18, R3, 0x2, R4 ;  /* 0x0000000203127825 */ /* 0x000fe200078e0204 */
[----:B------:R-:W-:Y:S02]  /*b5440*/  ISETP.LT.AND P4, PT, R26, UR27, !P3 ;  /* 0x0000001b1a007c0c */ /* 0x000fe4000df81270 */
[----:B------:R-:W-:Y:S01]  /*b5450*/  ISETP.GE.AND P1, PT, R0, UR5, PT ;  /* 0x0000000500007c0c */ /* 0x000fe2000bf26270 */
[----:B------:R-:W4:Y:S01]  /*b5460*/  LDCU UR5, c[0x0][0x3b8] ;  /* 0x00007700ff0577ac */ /* 0x000f220008000800 */
[----:B------:R-:W-:Y:S01]  /*b5470*/  @P6 STG.E.U16 desc[UR8][R18.64], R24 ;  /* 0x0000001812006986 */ /* 0x000fe2000c101508 */
[----:B------:R-:W-:-:S03]  /*b5480*/  PRMT R0, R28, 0x7632, R0 ;  /* 0x000076321c007816 */ /* 0x000fc60000000000 */
[----:B-1----:R-:W3:Y:S04]  /*b5490*/  LDL.LU R27, [R1+0x3c40] ;  /* 0x003c4000011b7983 */ /* 0x002ee80000300800 */
[----:B------:R-:W3:Y:S01]  /*b54a0*/  LDL.LU R26, [R1+0x3c3c] ;  /* 0x003c3c00011a7983 */ /* 0x000ee20000300800 */
[----:B--2---:R-:W-:-:S05]  /*b54b0*/  IMAD.WIDE R16, R3, 0x2, R8 ;  /* 0x0000000203107825 */ /* 0x004fca00078e0208 */
[----:B------:R1:W-:Y:S04]  /*b54c0*/  @P2 STG.E.U16 desc[UR8][R16.64], R28 ;  /* 0x0000001c10002986 */ /* 0x0003e8000c101508 */
[----:B-1----:R-:W2:Y:S04]  /*b54d0*/  LDL.LU R28, [R1+0x3c38] ;  /* 0x003c3800011c7983 */ /* 0x002ea80000300800 */
[----:B------:R-:W2:Y:S01]  /*b54e0*/  LDL R17, [R1+0x15c4] ;  /* 0x0015c40001117983 */ /* 0x000ea20000100800 */
[----:B------:R-:W-:-:S05]  /*b54f0*/  IMAD.WIDE R18, R3, 0x2, R22 ;  /* 0x0000000203127825 */ /* 0x000fca00078e0216 */
[----:B------:R2:W-:Y:S01]  /*b5500*/  @P5 STG.E.U16 desc[UR8][R18.64], R0 ;  /* 0x0000000012005986 */ /* 0x0005e2000c101508 */
[----:B------:R-:W-:-:S03]  /*b5510*/  ISETP.LT.AND P5, PT, R2, UR30, !P3 ;  /* 0x0000001e02007c0c */ /* 0x000fc6000dfa1270 */
[----:B------:R-:W4:Y:S04]  /*b5520*/  LDL.LU R2, [R1+0x3c34] ;  /* 0x003c340001027983 */ /* 0x000f280000300800 */
[----:B------:R1:W-:Y:S01]  /*b5530*/  STL [R1+0x3c28], R21 ;  /* 0x003c281501007387 */ /* 0x0003e20000100800 */
[----:B--2---:R-:W-:Y:S02]  /*b5540*/  VIADD R0, R17, 0x3a ;  /* 0x0000003a11007836 */ /* 0x004fe40000000000 */
[----:B------:R-:W-:Y:S02]  /*b5550*/  IMAD.WIDE R16, R3, 0x2, R20 ;  /* 0x0000000203107825 */ /* 0x000fe400078e0214 */
[----:B-1----:R-:W2:Y:S01]  /*b5560*/  LDL.LU R21, [R1+0x3d0] ;  /* 0x0003d00001157983 */ /* 0x002ea20000300800 */
[----:B---3--:R-:W-:Y:S01]  /*b5570*/  ISETP.LT.AND P6, PT, R27, UR16, !P3 ;  /* 0x000000101b007c0c */ /* 0x008fe2000dfc1270 */
[----:B------:R-:W-:Y:S01]  /*b5580*/  IMAD.WIDE R18, R3, 0x2, R12 ;  /* 0x0000000203127825 */ /* 0x000fe200078e020c */
[----:B--2---:R-:W-:-:S11]  /*b5590*/  PRMT R24, R21, 0x7632, R24 ;  /* 0x0000763215187816 */ /* 0x004fd60000000018 */
[----:B------:R1:W-:Y:S01]  /*b55a0*/  @P6 STG.E.U16 desc[UR8][R16.64], R21 ;  /* 0x0000001510006986 */ /* 0x0003e2000c101508 */
[----:B------:R-:W-:Y:S01]  /*b55b0*/  ISETP.GE.AND P2, PT, R0, UR17, PT ;  /* 0x0000001100007c0c */ /* 0x000fe2000bf46270 */
[----:B------:R-:W2:Y:S02]  /*b55c0*/  LDCU UR16, c[0x0][0x398] ;  /* 0x00007300ff1077ac */ /* 0x000ea40008000800 */
[----:B------:R3:W-:Y:S01]  /*b55d0*/  @P4 STG.E.U16 desc[UR8][R18.64], R24 ;  /* 0x0000001812004986 */ /* 0x0007e2000c101508 */
[----:B------:R-:W-:-:S03]  /*b55e0*/  ISETP.LT.AND P4, PT, R29, UR18, !P1 ;  /* 0x000000121d007c0c */ /* 0x000fc6000cf81270 */
[----:B-1----:R-:W2:Y:S01]  /*b55f0*/  LDL R21, [R1+0x20] ;  /* 0x0000200001157983 */ /* 0x002ea20000100800 */
[----:B------:R-:W-:Y:S01]  /*b5600*/  ISETP.LT.AND P3, PT, R25, UR32, !P3 ;  /* 0x0000002019007c0c */ /* 0x000fe2000df61270 */
[C---:B------:R-:W-:Y:S01]  /*b5610*/  VIADD R0, R3.reuse, UR12 ;  /* 0x0000000c03007c36 */ /* 0x040fe20008000000 */
[----:B------:R-:W1:Y:S01]  /*b5620*/  LDCU UR17, c[0x0][0x398] ;  /* 0x00007300ff1177ac */ /* 0x000e620008000800 */
[----:B------:R-:W2:Y:S04]  /*b5630*/  LDL.LU R29, [R1+0x3c30] ;  /* 0x003c3000011d7983 */ /* 0x000ea80000300800 */
[----:B----4-:R4:W0:Y:S01]  /*b5640*/  LDS.128 R16, [R2] ;  /* 0x0000000002107984 */ /* 0x0108220000000c00 */
[C---:B---3--:R-:W-:Y:S01]  /*b5650*/  IMAD.WIDE R24, R3.reuse, 0x2, R10 ;  /* 0x0000000203187825 */ /* 0x048fe200078e020a */
[----:B------:R-:W3:Y:S02]  /*b5660*/  LDCU UR12, c[0x0][0x398] ;  /* 0x00007300ff0c77ac */ /* 0x000ee40008000800 */
[----:B------:R1:W-:Y:S01]  /*b5670*/  STL [R1+0x3c24], R11 ;  /* 0x003c240b01007387 */ /* 0x0003e20000100800 */
[----:B------:R-:W0:Y:S01]  /*b5680*/  LDCU UR18, c[0x0][0x398] ;  /* 0x00007300ff1277ac */ /* 0x000e220008000800 */
[----:B----4-:R-:W-:-:S02]  /*b5690*/  IMAD.WIDE R2, R3, 0x2, R14 ;  /* 0x0000000203027825 */ /* 0x010fc400078e020e */
[----:B-1----:R-:W4:Y:S04]  /*b56a0*/  LDL.LU R11, [R1+0x10] ;  /* 0x00001000010b7983 */ /* 0x002f280000300800 */
[----:B0-----:R0:W-:Y:S04]  /*b56b0*/  STL [R1+0x3c14], R17 ;  /* 0x003c141101007387 */ /* 0x0011e80000100800 */
[----:B0-----:R-:W3:Y:S04]  /*b56c0*/  LDL R17, [R1+0x15c4] ;  /* 0x0015c40001117983 */ /* 0x001ee80000100800 */
[----:B------:R0:W-:Y:S04]  /*b56d0*/  STL [R1+0x3c04], R18 ;  /* 0x003c041201007387 */ /* 0x0001e80000100800 */
[----:B0-----:R-:W3:Y:S04]  /*b56e0*/  LDL R18, [R1+0x2a24] ;  /* 0x002a240001127983 */ /* 0x001ee80000100800 */
[----:B------:R0:W-:Y:S04]  /*b56f0*/  STL [R1+0x3c00], R19 ;  /* 0x003c001301007387 */ /* 0x0001e80000100800 */
[----:B0-----:R-:W3:Y:S01]  /*b5700*/  LDL.LU R19, [R1+0x1fbc] ;  /* 0x001fbc0001137983 */ /* 0x001ee20000300800 */
[----:B--2---:R-:W-:-:S03]  /*b5710*/  PRMT R26, R29, 0x7632, R26 ;  /* 0x000076321d1a7816 */ /* 0x004fc6000000001a */
[----:B------:R0:W-:Y:S04]  /*b5720*/  @P5 STG.E.U16 desc[UR8][R24.64], R29 ;  /* 0x0000001d18005986 */ /* 0x0001e8000c101508 */
[----:B------:R1:W-:Y:S04]  /*b5730*/  @P3 STG.E.U16 desc[UR8][R2.64], R26 ;  /* 0x0000001a02003986 */ /* 0x0003e8000c101508 */
[----:B0-----:R-:W2:Y:S04]  /*b5740*/  LDL.LU R29, [R1+0x3c2c] ;  /* 0x003c2c00011d7983 */ /* 0x001ea80000300800 */
[----:B-1----:R-:W4:Y:S04]  /*b5750*/  LDL R26, [R1+0x2970] ;  /* 0x00297000011a7983 */ /* 0x002f280000100800 */
[----:B------:R-:W4:Y:S04]  /*b5760*/  LDL R2, [R1+0x29ac] ;  /* 0x0029ac0001027983 */ /* 0x000f280000100800 */
[----:B------:R-:W4:Y:S01]  /*b5770*/  LDL.LU R3, [R1+0x330] ;  /* 0x0003300001037983 */ /* 0x000f220000300800 */
[----:B------:R-:W-:Y:S01]  /*b5780*/  IMAD.WIDE R24, R0, 0x2, R6 ;  /* 0x0000000200187825 */ /* 0x000fe200078e0206 */
[----:B---3--:R-:W-:Y:S01]  /*b5790*/  ISETP.LT.AND P5, PT, R19, UR19, !P1 ;  /* 0x0000001313007c0c */ /* 0x008fe2000cfa1270 */
[----:B------:R-:W0:Y:S01]  /*b57a0*/  LDCU UR19, c[0x0][0x398] ;  /* 0x00007300ff1377ac */ /* 0x000e220008000800 */
[----:B--2---:R-:W-:-:S02]  /*b57b0*/  PRMT R29, R21, 0x7632, R29 ;  /* 0x00007632151d7816 */ /* 0x004fc4000000001d */
[----:B------:R-:W2:Y:S01]  /*b57c0*/  LDL.LU R21, [R1+0x3c28] ;  /* 0x003c280001157983 */ /* 0x000ea20000300800 */
[----:B----4-:R-:W-:-:S03]  /*b57d0*/  ISETP.LT.AND P6, PT, R2, UR24, !P1 ;  /* 0x0000001802007c0c */ /* 0x010fc6000cfc1270 */
[----:B------:R1:W-:Y:S01]  /*b57e0*/  @P4 STG.E.U16 desc[UR8][R24.64], R3 ;  /* 0x0000000318004986 */ /* 0x0003e2000c101508 */
[----:B------:R-:W-:Y:S01]  /*b57f0*/  PRMT R28, R3, 0x7632, R28 ;  /* 0x00007632031c7816 */ /* 0x000fe2000000001c */
[----:B-1----:R-:W-:-:S05]  /*b5800*/  IMAD.WIDE R2, R0, 0x2, R4 ;  /* 0x0000000200027825 */ /* 0x002fca00078e0204 */
[----:B------:R1:W-:Y:S04]  /*b5810*/  @P5 STG.E.U16 desc[UR8][R2.64], R28 ;  /* 0x0000001c02005986 */ /* 0x0003e8000c101508 */
[----:B-1----:R-:W3:Y:S04]  /*b5820*/  LDL R2, [R1+0x2a2c] ;  /* 0x002a2c0001027983 */ /* 0x002ee80000100800 */
[----:B------:R-:W4:Y:S01]  /*b5830*/  LDL.LU R3, [R1+0x20] ;  /* 0x0000200001037983 */ /* 0x000f220000300800 */
[----:B------:R-:W-:Y:S01]  /*b5840*/  ISETP.LT.AND P3, PT, R26, UR23, !P1 ;  /* 0x000000171a007c0c */ /* 0x000fe2000cf61270 */
[C---:B------:R-:W-:Y:S01]  /*b5850*/  IMAD.WIDE R24, R0.reuse, 0x2, R8 ;  /* 0x0000000200187825 */ /* 0x040fe200078e0208 */
[----:B------:R-:W-:Y:S01]  /*b5860*/  ISETP.LT.AND P4, PT, R27, UR22, !P1 ;  /* 0x000000161b007c0c */ /* 0x000fe2000cf81270 */
[----:B------:R-:W2:Y:S01]  /*b5870*/  LDL R28, [R1+0x2a1c] ;  /* 0x002a1c00011c7983 */ /* 0x000ea20000100800 */
[----:B------:R-:W1:Y:S01]  /*b5880*/  LDCU UR22, c[0x0][0x398] ;  /* 0x00007300ff1677ac */ /* 0x000e620008000800 */
[----:B------:R-:W-:-:S08]  /*b5890*/  IMAD.WIDE R26, R0, 0x2, R22 ;  /* 0x00000002001a7825 */ /* 0x000fd000078e0216 */
[----:B----4-:R-:W-:Y:S04]  /*b58a0*/  @P3 STG.E.U16 desc[UR8][R24.64], R3 ;  /* 0x0000000318003986 */ /* 0x010fe8000c101508 */
[----:B------:R4:W-:Y:S04]  /*b58b0*/  @P6 STG.E.U16 desc[UR8][R26.64], R29 ;  /* 0x0000001d1a006986 */ /* 0x0009e8000c101508 */
[----:B----4-:R-:W4:Y:S01]  /*b58c0*/  LDL R29, [R1+0x1818] ;  /* 0x00181800011d7983 */ /* 0x010f220000100800 */
[----:B---3--:R-:W-:Y:S01]  /*b58d0*/  ISETP.LT.AND P5, PT, R2, UR25, !P1 ;  /* 0x0000001902007c0c */ /* 0x008fe2000cfa1270 */
[----:B------:R-:W-:-:S02]  /*b58e0*/  VIADD R26, R17, 0x3b ;  /* 0x0000003b111a7836 */ /* 0x000fc40000000000 */
[----:B--2---:R-:W-:Y:S01]  /*b58f0*/  IMAD.WIDE R2, R0, 0x2, R20 ;  /* 0x0000000200027825 */ /* 0x004fe200078e0214 */
[----:B------:R2:W-:Y:S01]  /*b5900*/  STL [R1+0x3c20], R17 ;  /* 0x003c201101007387 */ /* 0x0005e20000100800 */
[----:B------:R-:W-:Y:S02]  /*b5910*/  PRMT R27, R11, 0x7632, R27 ;  /* 0x000076320b1b7816 */ /* 0x000fe4000000001b */
[----:B------:R-:W-:Y:S01]  /*b5920*/  ISETP.GE.AND P3, PT, R26, UR15, PT ;  /* 0x0000000f1a007c0c */ /* 0x000fe2000bf66270 */
[----:B------:R3:W-:Y:S01]  /*b5930*/  @P4 STG.E.U16 desc[UR8][R2.64], R11 ;  /* 0x0000000b02004986 */ /* 0x0007e2000c101508 */
[----:B------:R-:W-:Y:S01]  /*b5940*/  IMAD.WIDE R24, R0, 0x2, R12 ;  /* 0x0000000200187825 */ /* 0x000fe200078e020c */
[----:B------:R-:W-:Y:S01]  /*b5950*/  ISETP.LT.AND P6, PT, R18, UR28, !P1 ;  /* 0x0000001c12007c0c */ /* 0x000fe2000cfc1270 */
[----:B------:R-:W0:Y:S01]  /*b5960*/  LDCU UR15, c[0x0][0x398] ;  /* 0x00007300ff0f77ac */ /* 0x000e220008000800 */
[----:B------:R-:W4:Y:S04]  /*b5970*/  LDL R26, [R1+0x2a0c] ;  /* 0x002a0c00011a7983 */ /* 0x000f280000100800 */
[----:B--2---:R-:W2:Y:S04]  /*b5980*/  LDL R17, [R1+0x3c4] ;  /* 0x0003c40001117983 */ /* 0x004ea80000100800 */
[----:B---3--:R-:W3:Y:S04]  /*b5990*/  LDL.LU R11, [R1+0x3c24] ;  /* 0x003c2400010b7983 */ /* 0x008ee80000300800 */
[----:B------:R0:W-:Y:S01]  /*b59a0*/  @P5 STG.E.U16 desc[UR8][R24.64], R27 ;  /* 0x0000001b18005986 */ /* 0x0001e2000c101508 */
[----:B------:R-:W-:Y:S01]  /*b59b0*/  ISETP.LT.AND P5, PT, R19, UR16, !P2 ;  /* 0x0000001013007c0c */ /* 0x000fe2000d7a1270 */
[----:B------:R-:W1:Y:S02]  /*b59c0*/  LDCU UR16, c[0x0][0x398] ;  /* 0x00007300ff1077ac */ /* 0x000e640008000800 */
[----:B0-----:R-:W2:Y:S01]  /*b59d0*/  LDL.LU R27, [R1+0x3b4] ;  /* 0x0003b400011b7983 */ /* 0x001ea20000300800 */
[----:B----4-:R-:W-:-:S03]  /*b59e0*/  ISETP.LT.AND P4, PT, R29, UR20, !P2 ;  /* 0x000000141d007c0c */ /* 0x010fc6000d781270 */
[----:B------:R0:W-:Y:S01]  /*b59f0*/  STL [R1+0x3c1c], R29 ;  /* 0x003c1c1d01007387 */ /* 0x0001e20000100800 */
[----:B------:R-:W-:Y:S01]  /*b5a00*/  ISETP.LT.AND P1, PT, R28, UR14, !P1 ;  /* 0x0000000e1c007c0c */ /* 0x000fe2000cf21270 */
[C---:B------:R-:W-:Y:S01]  /*b5a10*/  IMAD.WIDE R24, R0.reuse, 0x2, R14 ;  /* 0x0000000200187825 */ /* 0x040fe200078e020e */
[----:B------:R-:W4:Y:S01]  /*b5a20*/  LDCU UR14, c[0x0][0x398] ;  /* 0x00007300ff0e77ac */ /* 0x000f220008000800 */
[----:B------:R-:W1:Y:S01]  /*b5a30*/  LDCU UR20, c[0x0][0x398] ;  /* 0x00007300ff1477ac */ /* 0x000e620008000800 */
[----:B0-----:R-:W4:Y:S04]  /*b5a40*/  LDL.LU R29, [R1+0x3d4] ;  /* 0x0003d400011d7983 */ /* 0x001f280000300800 */
[----:B------:R0:W-:Y:S04]  /*b5a50*/  STL [R1+0x3c18], R19 ;  /* 0x003c181301007387 */ /* 0x0001e80000100800 */
[----:B0-----:R-:W4:Y:S01]  /*b5a60*/  LDL R19, [R1+0x29ac] ;  /* 0x0029ac0001137983 */ /* 0x001f220000100800 */
[----:B---3--:R-:W-:-:S04]  /*b5a70*/  IMAD.WIDE R2, R0, 0x2, R10 ;  /* 0x0000000200027825 */ /* 0x008fc800078e020a */
[----:B------:R-:W-:Y:S01]  /*b5a80*/  VIADD R28, R0, UR6 ;  /* 0x00000006001c7c36 */ /* 0x000fe20008000000 */
[----:B------:R-:W-:Y:S01]  /*b5a90*/  PRMT R0, R16, 0x7632, R0 ;  /* 0x0000763210007816 */ /* 0x000fe20000000000 */
[----:B------:R0:W-:Y:S01]  /*b5aa0*/  @P6 STG.E.U16 desc[UR8][R2.64], R16 ;  /* 0x0000001002006986 */ /* 0x0001e2000c101508 */
[----:B------:R-:W3:Y:S03]  /*b5ab0*/  LDCU UR6, c[0x0][0x3b8] ;  /* 0x00007700ff0677ac */ /* 0x000ee60008000800 */
[----:B------:R1:W-:Y:S01]  /*b5ac0*/  @P1 STG.E.U16 desc[UR8][R24.64], R0 ;  /* 0x0000000018001986 */ /* 0x0003e2000c101508 */
[----:B0-----:R-:W-:-:S03]  /*b5ad0*/  IMAD.WIDE R2, R28, 0x2, R6 ;  /* 0x000000021c027825 */ /* 0x001fc600078e0206 */
[----:B-1----:R-:W3:Y:S01]  /*b5ae0*/  LDL R25, [R1+0x2970] ;  /* 0x0029700001197983 */ /* 0x002ee20000100800 */
[----:B--2---:R-:W-:-:S03]  /*b5af0*/  PRMT R0, R27, 0x7632, R0 ;  /* 0x000076321b007816 */ /* 0x004fc60000000000 */
[----:B------:R0:W-:Y:S01]  /*b5b00*/  @P4 STG.E.U16 desc[UR8][R2.64], R27 ;  /* 0x0000001b02004986 */ /* 0x0001e2000c101508 */
[----:B------:R-:W-:Y:S01]  /*b5b10*/  PRMT R16, R17, 0x7632, R16 ;  /* 0x0000763211107816 */ /* 0x000fe20000000010 */
[----:B0-----:R-:W-:-:S05]  /*b5b20*/  IMAD.WIDE R2, R28, 0x2, R4 ;  /* 0x000000021c027825 */ /* 0x001fca00078e0204 */
[----:B------:R0:W-:Y:S01]  /*b5b30*/  @P5 STG.E.U16 desc[UR8][R2.64], R0 ;  /* 0x0000000002005986 */ /* 0x0001e2000c101508 */
[----:B----4-:R-:W-:Y:S01]  /*b5b40*/  ISETP.LT.AND P6, PT, R19, UR17, !P2 ;  /* 0x0000001113007c0c */ /* 0x010fe2000d7c1270 */
[----:B------:R-:W1:Y:S02]  /*b5b50*/  LDCU UR17, c[0x0][0x398] ;  /* 0x00007300ff1177ac */ /* 0x000e640008000800 */
[----:B------:R-:W2:Y:S04]  /*b5b60*/  LDL.LU R19, [R1+0x3e4] ;  /* 0x0003e40001137983 */ /* 0x000ea80000300800 */
[----:B------:R-:W4:Y:S04]  /*b5b70*/  LDL.LU R17, [R1+0x3c20] ;  /* 0x003c200001117983 */ /* 0x000f280000300800 */
[----:B0-----:R-:W2:Y:S04]  /*b5b80*/  LDL R2, [R1+0x2a2c] ;  /* 0x002a2c0001027983 */ /* 0x001ea80000100800 */
[----:B------:R-:W2:Y:S01]  /*b5b90*/  LDL.LU R3, [R1+0x3c4] ;  /* 0x0003c40001037983 */ /* 0x000ea20000300800 */
[----:B------:R-:W-:-:S02]  /*b5ba0*/  ISETP.LT.AND P4, PT, R26, UR26, !P2 ;  /* 0x0000001a1a007c0c */ /* 0x000fc4000d781270 */
[----:B---3--:R-:W-:Y:S01]  /*b5bb0*/  ISETP.LT.AND P1, PT, R25, UR21, !P2 ;  /* 0x0000001519007c0c */ /* 0x008fe2000d721270 */
[C---:B------:R-:W-:Y:S01]  /*b5bc0*/  IMAD.WIDE R24, R28.reuse, 0x2, R8 ;  /* 0x000000021c187825 */ /* 0x040fe200078e0208 */
[----:B------:R-:W0:Y:S03]  /*b5bd0*/  LDCU UR21, c[0x0][0x398] ;  /* 0x00007300ff1577ac */ /* 0x000e260008000800 */
[----:B------:R-:W-:-:S04]  /*b5be0*/  IMAD.WIDE R26, R28, 0x2, R22 ;  /* 0x000000021c1a7825 */ /* 0x000fc800078e0216 */
[----:B----4-:R-:W-:Y:S01]  /*b5bf0*/  VIADD R0, R17, 0x3c ;  /* 0x0000003c11007836 */ /* 0x010fe20000000000 */
[----:B--2---:R-:W-:Y:S01]  /*b5c00*/  ISETP.LT.AND P5, PT, R2, UR12, !P2 ;  /* 0x0000000c02007c0c */ /* 0x004fe2000d7a1270 */
[----:B------:R-:W2:Y:S02]  /*b5c10*/  LDCU UR12, c[0x0][0x398] ;  /* 0x00007300ff0c77ac */ /* 0x000ea40008000800 */
[----:B------:R3:W-:Y:S04]  /*b5c20*/  @P1 STG.E.U16 desc[UR8][R24.64], R3 ;  /* 0x0000000318001986 */ /* 0x0007e8000c101508 */
[----:B------:R4:W-:Y:S01]  /*b5c30*/  @P6 STG.E.U16 desc[UR8][R26.64], R16 ;  /* 0x000000101a006986 */ /* 0x0009e2000c101508 */
[----:B------:R-:W-:Y:S02]  /*b5c40*/  ISETP.LT.AND P6, PT, R18, UR18, !P2 ;  /* 0x0000001212007c0c */ /* 0x000fe4000d7c1270 */
[----:B------:R-:W-:Y:S01]  /*b5c50*/  ISETP.GE.AND P1, PT, R0, UR13, PT ;  /* 0x0000000d00007c0c */ /* 0x000fe2000bf26270 */
[----:B------:R-:W0:Y:S01]  /*b5c60*/  LDCU UR13, c[0x0][0x398] ;  /* 0x00007300ff0d77ac */ /* 0x000e220008000800 */
[C---:B---3--:R-:W-:Y:S01]  /*b5c70*/  IMAD.WIDE R2, R28.reuse, 0x2, R20 ;  /* 0x000000021c027825 */ /* 0x048fe200078e0214 */
[----:B----4-:R-:W3:Y:S03]  /*b5c80*/  LDL.LU R26, [R1+0x334] ;  /* 0x00033400011a7983 */ /* 0x010ee60000300800 */
[C---:B------:R-:W-:Y:S01]  /*b5c90*/  IMAD.WIDE R24, R28.reuse, 0x2, R12 ;  /* 0x000000021c187825 */ /* 0x040fe200078e020c */
[----:B------:R-:W-:Y:S01]  /*b5ca0*/  PRMT R16, R29, 0x7632, R16 ;  /* 0x000076321d107816 */ /* 0x000fe20000000010 */
[----:B------:R-:W4:Y:S04]  /*b5cb0*/  LDL R27, [R1+0x2a0c] ;  /* 0x002a0c00011b7983 */ /* 0x000f280000100800 */
[----:B------:R-:W2:Y:S04]  /*b5cc0*/  LDL R17, [R1+0x24] ;  /* 0x0000240001117983 */ /* 0x000ea80000100800 */
[----:B------:R-:W2:Y:S04]  /*b5cd0*/  LDL R0, [R1+0x2a1c] ;  /* 0x002a1c0001007983 */ /* 0x000ea80000100800 */
[----:B------:R0:W-:Y:S04]  /*b5ce0*/  @P4 STG.E.U16 desc[UR8][R2.64], R29 ;  /* 0x0000001d02004986 */ /* 0x0001e8000c101508 */
[----:B------:R1:W-:Y:S04]  /*b5cf0*/  @P5 STG.E.U16 desc[UR8][R24.64], R16 ;  /* 0x0000001018005986 */ /* 0x0003e8000c101508 */
[----:B0-----:R-:W3:Y:S01]  /*b5d00*/  LDL.LU R29, [R1+0x3c1c] ;  /* 0x003c1c00011d7983 */ /* 0x001ee20000300800 */
[----:B------:R-:W-:-:S03]  /*b5d10*/  IMAD.WIDE R2, R28, 0x2, R10 ;  /* 0x000000021c027825 */ /* 0x000fc600078e020a */
[----:B-1----:R-:W4:Y:S01]  /*b5d20*/  LDL R24, [R1+0x2970] ;  /* 0x0029700001187983 */ /* 0x002f220000100800 */
[----:B------:R-:W-:-:S03]  /*b5d30*/  PRMT R16, R19, 0x7632, R16 ;  /* 0x0000763213107816 */ /* 0x000fc60000000010 */
[----:B------:R-:W4:Y:S04]  /*b5d40*/  LDL R25, [R1+0x29ac] ;  /* 0x0029ac0001197983 */ /* 0x000f280000100800 */
[----:B------:R0:W-:Y:S04]  /*b5d50*/  @P6 STG.E.U16 desc[UR8][R2.64], R19 ;  /* 0x0000001302006986 */ /* 0x0001e8000c101508 */
[----:B0-----:R-:W4:Y:S01]  /*b5d60*/  LDL.LU R19, [R1+0x3c18] ;  /* 0x003c180001137983 */ /* 0x001f220000300800 */
[----:B--2---:R-:W-:Y:S01]  /*b5d70*/  ISETP.LT.AND P2, PT, R0, UR19, !P2 ;  /* 0x0000001300007c0c */ /* 0x004fe2000d741270 */
[----:B------:R-:W-:Y:S01]  /*b5d80*/  VIADD R0, R28, UR5 ;  /* 0x000000051c007c36 */ /* 0x000fe20008000000 */
[----:B------:R-:W0:Y:S03]  /*b5d90*/  LDCU UR5, c[0x0][0x398] ;  /* 0x00007300ff0577ac */ /* 0x000e260008000800 */
[----:B------:R-:W-:Y:S01]  /*b5da0*/  IMAD.WIDE R2, R0, 0x2, R6 ;  /* 0x0000000200027825 */ /* 0x000fe200078e0206 */
[----:B---3--:R-:W-:-:S03]  /*b5db0*/  ISETP.LT.AND P4, PT, R29, UR22, !P3 ;  /* 0x000000161d007c0c */ /* 0x008fc6000df81270 */
[----:B------:R-:W-:-:S05]  /*b5dc0*/  IMAD.WIDE R28, R28, 0x2, R14 ;  /* 0x000000021c1c7825 */ /* 0x000fca00078e020e */
[----:B------:R-:W-:Y:S05]  /*b5dd0*/  @P2 STG.E.U16 desc[UR8][R28.64], R16 ;  /* 0x000000101c002986 */ /* 0x000fea000c101508 */
[----:B------:R1:W-:Y:S01]  /*b5de0*/  @P4 STG.E.U16 desc[UR8][R2.64], R26 ;  /* 0x0000001a02004986 */ /* 0x0003e2000c101508 */
[----:B----4-:R-:W-:Y:S01]  /*b5df0*/  ISETP.LT.AND P5, PT, R19, UR14, !P3 ;  /* 0x0000000e13007c0c */ /* 0x010fe2000dfa1270 */
[----:B-1----:R-:W-:Y:S01]  /*b5e00*/  IMAD.WIDE R2, R0, 0x2, R4 ;  /* 0x0000000200027825 */ /* 0x002fe200078e0204 */
[----:B------:R-:W-:Y:S01]  /*b5e10*/  PRMT R16, R26, 0x7632, R16 ;  /* 0x000076321a107816 */ /* 0x000fe20000000010 */
[----:B------:R-:W2:Y:S01]  /*b5e20*/  LDL.LU R29, [R1+0x1818] ;  /* 0x00181800011d7983 */ /* 0x000ea20000300800 */
[----:B------:R-:W-:Y:S01]  /*b5e30*/  PRMT R28, R17, 0x7632, R28 ;  /* 0x00007632111c7816 */ /* 0x000fe2000000001c */
[----:B------:R-:W1:Y:S02]  /*b5e40*/  LDCU UR14, c[0x0][0x398] ;  /* 0x00007300ff0e77ac */ /* 0x000e640008000800 */
[----:B------:R-:W3:Y:S06]  /*b5e50*/  LDL.LU R17, [R1+0x3c14] ;  /* 0x003c140001117983 */ /* 0x000eec0000300800 */
[----:B------:R4:W-:Y:S04]  /*b5e60*/  @P5 STG.E.U16 desc[UR8][R2.64], R16 ;  /* 0x0000001002005986 */ /* 0x0009e8000c101508 */
[----:B----4-:R-:W4:Y:S04]  /*b5e70*/  LDL R2, [R1+0x2a2c] ;  /* 0x002a2c0001027983 */ /* 0x010f280000100800 */
[----:B------:R-:W2:Y:S01]  /*b5e80*/  LDL.LU R3, [R1+0x24] ;  /* 0x0000240001037983 */ /* 0x000ea20000300800 */
[----:B------:R-:W-:Y:S01]  /*b5e90*/  ISETP.LT.AND P2, PT, R24, UR15, !P3 ;  /* 0x0000000f18007c0c */ /* 0x000fe2000df41270 */
[----:B------:R-:W0:Y:S01]  /*b5ea0*/  LDCU UR15, c[0x0][0x398] ;  /* 0x00007300ff0f77ac */ /* 0x000e220008000800 */
[----:B------:R-:W-:Y:S01]  /*b5eb0*/  ISETP.LT.AND P6, PT, R25, UR20, !P3 ;  /* 0x0000001419007c0c */ /* 0x000fe2000dfc1270 */
[C---:B------:R-:W-:Y:S01]  /*b5ec0*/  IMAD.WIDE R24, R0.reuse, 0x2, R8 ;  /* 0x0000000200187825 */ /* 0x040fe200078e0208 */
[----:B------:R-:W-:Y:S01]  /*b5ed0*/  ISETP.LT.AND P4, PT, R27, UR16, !P3 ;  /* 0x000000101b007c0c */ /* 0x000fe2000df81270 */
[----:B------:R-:W0:Y:S02]  /*b5ee0*/  LDCU UR16, c[0x0][0x398] ;  /* 0x00007300ff1077ac */ /* 0x000e240008000800 */
[----:B------:R-:W-:-:S06]  /*b5ef0*/  IMAD.WIDE R26, R0, 0x2, R22 ;  /* 0x00000002001a7825 */ /* 0x000fcc00078e0216 */
[----:B--2---:R-:W-:Y:S04]  /*b5f00*/  @P2 STG.E.U16 desc[UR8][R24.64], R3 ;  /* 0x0000000318002986 */ /* 0x004fe8000c101508 */
[----:B------:R2:W-:Y:S04]  /*b5f10*/  @P6 STG.E.U16 desc[UR8][R26.64], R28 ;  /* 0x0000001c1a006986 */ /* 0x0005e8000c101508 */
[----:B--2---:R-:W2:Y:S01]  /*b5f20*/  LDL.LU R26, [R1+0x14] ;  /* 0x00001400011a7983 */ /* 0x004ea20000300800 */
[----:B----4-:R-:W-:Y:S02]  /*b5f30*/  ISETP.LT.AND P5, PT, R2, UR17, !P3 ;  /* 0x0000001102007c0c */ /* 0x010fe4000dfa1270 */
[----:B------:R-:W-:Y:S01]  /*b5f40*/  ISETP.LT.AND P6, PT, R18, UR21, !P3 ;  /* 0x0000001512007c0c */ /* 0x000fe2000dfc1270 */
[----:B------:R-:W4:Y:S01]  /*b5f50*/  LDL R27, [R1+0x2a1c] ;  /* 0x002a1c00011b7983 */ /* 0x000f220000100800 */
[C---:B------:R-:W-:Y:S01]  /*b5f60*/  IMAD.WIDE R2, R0.reuse, 0x2, R20 ;  /* 0x0000000200027825 */ /* 0x040fe200078e0214 */
[----:B------:R-:W0:Y:S02]  /*b5f70*/  LDCU UR17, c[0x0][0x398] ;  /* 0x00007300ff1177ac */ /* 0x000e240008000800 */
[----:B------:R-:W3:Y:S01]  /*b5f80*/  LDL R28, [R1+0x2a0c] ;  /* 0x002a0c00011c7983 */ /* 0x000ee20000100800 */
[----:B------:R-:W-:-:S03]  /*b5f90*/  IMAD.WIDE R24, R0, 0x2, R12 ;  /* 0x0000000200187825 */ /* 0x000fc600078e020c */
[----:B------:R1:W-:Y:S04]  /*b5fa0*/  STL [R1+0x3c10], R18 ;  /* 0x003c101201007387 */ /* 0x0003e80000100800 */
[----:B-1----:R-:W4:Y:S01]  /*b5fb0*/  LDL.LU R18, [R1+0x3c8] ;  /* 0x0003c80001127983 */ /* 0x002f220000300800 */
[----:B--2---:R-:W-:-:S03]  /*b5fc0*/  PRMT R16, R26, 0x7632, R16 ;  /* 0x000076321a107816 */ /* 0x004fc60000000010 */
[----:B------:R1:W-:Y:S04]  /*b5fd0*/  @P4 STG.E.U16 desc[UR8][R2.64], R26 ;  /* 0x0000001a02004986 */ /* 0x0003e8000c101508 */
[----:B------:R2:W-:Y:S01]  /*b5fe0*/  @P5 STG.E.U16 desc[UR8][R24.64], R16 ;  /* 0x0000001018005986 */ /* 0x0005e2000c101508 */
[----:B-1----:R-:W-:-:S04]  /*b5ff0*/  IMAD.WIDE R2, R0, 0x2, R10 ;  /* 0x0000000200027825 */ /* 0x002fc800078e020a */
[C---:B--2---:R-:W-:Y:S01]  /*b6000*/  VIADD R16, R0.reuse, UR6 ;  /* 0x0000000600107c36 */ /* 0x044fe20008000000 */
[----:B---3--:R1:W-:Y:S01]  /*b6010*/  @P6 STG.E.U16 desc[UR8][R2.64], R17 ;  /* 0x0000001102006986 */ /* 0x0083e2000c101508 */
[----:B------:R-:W-:Y:S01]  /*b6020*/  IMAD.WIDE R24, R0, 0x2, R14 ;  /* 0x0000000200187825 */ /* 0x000fe200078e020e */
[----:B------:R-:W-:Y:S01]  /*b6030*/  PRMT R0, R17, 0x7632, R0 ;  /* 0x0000763211007816 */ /* 0x000fe20000000000 */
[----:B------:R-:W2:Y:S01]  /*b6040*/  LDCU UR6, c[0x0][0x398] ;  /* 0x00007300ff0677ac */ /* 0x000ea20008000800 */
[----:B-1----:R-:W3:Y:S04]  /*b6050*/  LDL.LU R17, [R1+0x3b8] ;  /* 0x0003b80001117983 */ /* 0x002ee80000300800 */
[----:B------:R-:W2:Y:S04]  /*b6060*/  LDL R3, [R1+0x2970] ;  /* 0x0029700001037983 */ /* 0x000ea80000100800 */
[----:B------:R-:W2:Y:S01]  /*b6070*/  LDL R2, [R1+0x15c4] ;  /* 0x0015c40001027983 */ /* 0x000ea20000100800 */
[----:B----4-:R-:W-:-:S02]  /*b6080*/  ISETP.LT.AND P2, PT, R27, UR12, !P3 ;  /* 0x0000000c1b007c0c */ /* 0x010fc4000df41270 */
[----:B------:R-:W-:Y:S01]  /*b6090*/  ISETP.LT.AND P4, PT, R29, UR13, !P1 ;  /* 0x0000000d1d007c0c */ /* 0x000fe2000cf81270 */
[----:B------:R-:W-:Y:S01]  /*b60a0*/  IMAD.WIDE R26, R16, 0x2, R6 ;  /* 0x00000002101a7825 */ /* 0x000fe200078e0206 */
[----:B0-----:R-:W-:Y:S01]  /*b60b0*/  ISETP.LT.AND P3, PT, R19, UR5, !P1 ;  /* 0x0000000513007c0c */ /* 0x001fe2000cf61270 */
[----:B------:R-:W0:Y:S01]  /*b60c0*/  LDCU UR12, c[0x0][0x398] ;  /* 0x00007300ff0c77ac */ /* 0x000e220008000800 */
[----:B------:R-:W-:Y:S01]  /*b60d0*/  ISETP.LT.AND P6, PT, R28, UR16, !P1 ;  /* 0x000000101c007c0c */ /* 0x000fe2000cfc1270 */
[----:B------:R-:W1:Y:S06]  /*b60e0*/  LDCU UR5, c[0x0][0x3b8] ;  /* 0x00007700ff0577ac */ /* 0x000e6c0008000800 */
[----:B------:R4:W-:Y:S01]  /*b60f0*/  @P2 STG.E.U16 desc[UR8][R24.64], R0 ;  /* 0x0000000018002986 */ /* 0x0009e2000c101508 */
[----:B------:R-:W0:Y:S01]  /*b6100*/  LDCU UR13, c[0x0][0x398] ;  /* 0x00007300ff0d77ac */ /* 0x000e220008000800 */
[----:B------:R-:W0:Y:S02]  /*b6110*/  LDCU UR16, c[0x0][0x398] ;  /* 0x00007300ff1077ac */ /* 0x000e240008000800 */
[----:B----4-:R-:W4:Y:S04]  /*b6120*/  LDL R24, [R1+0x29ac] ;  /* 0x0029ac0001187983 */ /* 0x010f280000100800 */
[----:B------:R-:W4:Y:S04]  /*b6130*/  LDL R25, [R1+0x2a2c] ;  /* 0x002a2c0001197983 */ /* 0x000f280000100800 */
[----:B------:R-:W-:Y:S04]  /*b6140*/  STL [R1+0x3c0c], R5 ;  /* 0x003c0c0501007387 */ /* 0x000fe80000100800 */
[----:B---3--:R3:W-:Y:S01]  /*b6150*/  @P4 STG.E.U16 desc[UR8][R26.64], R17 ;  /* 0x000000111a004986 */ /* 0x0087e2000c101508 */
[----:B------:R-:W-:-:S02]  /*b6160*/  PRMT R0, R17, 0x7632, R0 ;  /* 0x0000763211007816 */ /* 0x000fc40000000000 */
[----:B--2---:R-:W-:Y:S01]  /*b6170*/  ISETP.LT.AND P4, PT, R3, UR14, !P1 ;  /* 0x0000000e03007c0c */ /* 0x004fe2000cf81270 */
[----:B------:R-:W2:Y:S01]  /*b6180*/  LDCU UR14, c[0x0][0x398] ;  /* 0x00007300ff0e77ac */ /* 0x000ea20008000800 */
[----:B---3--:R-:W-:Y:S02]  /*b6190*/  VIADD R17, R2, 0x3d ;  /* 0x0000003d02117836 */ /* 0x008fe40000000000 */
[C---:B------:R-:W-:Y:S02]  /*b61a0*/  IMAD.WIDE R2, R16.reuse, 0x2, R4 ;  /* 0x0000000210027825 */ /* 0x040fe400078e0204 */
[----:B------:R-:W3:Y:S04]  /*b61b0*/  LDL R5, [R1+0x2970] ;  /* 0x0029700001057983 */ /* 0x000ee80000100800 */
[----:B------:R0:W-:Y:S01]  /*b61c0*/  @P3 STG.E.U16 desc[UR8][R2.64], R0 ;  /* 0x0000000002003986 */ /* 0x0001e2000c101508 */
[----:B------:R-:W-:Y:S01]  /*b61d0*/  ISETP.GE.AND P2, PT, R17, UR11, PT ;  /* 0x0000000b11007c0c */ /* 0x000fe2000bf46270 */
[C---:B------:R-:W-:Y:S01]  /*b61e0*/  IMAD.WIDE R26, R16.reuse, 0x2, R20 ;  /* 0x00000002101a7825 */ /* 0x040fe200078e0214 */
[----:B------:R-:W3:Y:S01]  /*b61f0*/  LDCU UR11, c[0x0][0x398] ;  /* 0x00007300ff0b77ac */ /* 0x000ee20008000800 */
[----:B------:R-:W2:Y:S02]  /*b6200*/  LDL.LU R17, [R1+0x3e8] ;  /* 0x0003e80001117983 */ /* 0x000ea40000300800 */
[----:B0-----:R-:W-:Y:S01]  /*b6210*/  IMAD.WIDE R2, R16, 0x2, R8 ;  /* 0x0000000210027825 */ /* 0x001fe200078e0208 */
[----:B------:R-:W-:-:S04]  /*b6220*/  PRMT R0, R18, 0x7632, R0 ;  /* 0x0000763212007816 */ /* 0x000fc80000000000 */
[----:B------:R0:W-:Y:S04]  /*b6230*/  @P4 STG.E.U16 desc[UR8][R2.64], R18 ;  /* 0x0000001202004986 */ /* 0x0001e8000c101508 */
[----:B0-----:R-:W2:Y:S04]  /*b6240*/  LDL.LU R18, [R1+0x3c10] ;  /* 0x003c100001127983 */ /* 0x001ea80000300800 */
[----:B------:R-:W3:Y:S01]  /*b6250*/  LDL.LU R3, [R1+0x3d8] ;  /* 0x0003d80001037983 */ /* 0x000ee20000300800 */
[----:B----4-:R-:W-:Y:S01]  /*b6260*/  ISETP.LT.AND P5, PT, R24, UR15, !P1 ;  /* 0x0000000f18007c0c */ /* 0x010fe2000cfa1270 */
[----:B------:R-:W0:Y:S01]  /*b6270*/  LDCU UR15, c[0x0][0x398] ;  /* 0x00007300ff0f77ac */ /* 0x000e220008000800 */
[----:B------:R-:W-:Y:S01]  /*b6280*/  ISETP.LT.AND P3, PT, R25, UR17, !P1 ;  /* 0x0000001119007c0c */ /* 0x000fe2000cf61270 */
[----:B------:R-:W-:-:S10]  /*b6290*/  IMAD.WIDE R24, R16, 0x2, R22 ;  /* 0x0000000210187825 */ /* 0x000fd400078e0216 */
[----:B------:R-:W-:Y:S04]  /*b62a0*/  @P5 STG.E.U16 desc[UR8][R24.64], R0 ;  /* 0x0000000018005986 */ /* 0x000fe8000c101508 */
[----:B--2---:R-:W-:Y:S04]  /*b62b0*/  STL [R1+0x3c08], R18 ;  /* 0x003c081201007387 */ /* 0x004fe80000100800 */
[----:B---3--:R2:W-:Y:S04]  /*b62c0*/  @P6 STG.E.U16 desc[UR8][R26.64], R3 ;  /* 0x000000031a006986 */ /* 0x0085e8000c101508 */
[----:B--2---:R-:W2:Y:S04]  /*b62d0*/  LDL.LU R27, [R1+0x29ac] ;  /* 0x0029ac00011b7983 */ /* 0x004ea80000300800 */
[----:B------:R-:W3:Y:S01]  /*b62e0*/  LDL.LU R26, [R1+0x2a1c] ;  /* 0x002a1c00011a7983 */ /* 0x000ee20000300800 */
[----:B------:R-:W-:Y:S01]  /*b62f0*/  ISETP.LT.AND P4, PT, R18, UR12, !P1 ;  /* 0x0000000c12007c0c */ /* 0x000fe2000cf81270 */
[C---:B------:R-:W-:Y:S01]  /*b6300*/  IMAD.WIDE R24, R16.reuse, 0x2, R12 ;  /* 0x0000000210187825 */ /* 0x040fe200078e020c */
[----:B------:R-:W-:Y:S01]  /*b6310*/  PRMT R0, R3, 0x7632, R0 ;  /* 0x0000763203007816 */ /* 0x000fe20000000000 */
[----:B------:R-:W4:Y:S01]  /*b6320*/  LDL R18, [R1+0x2a2c] ;  /* 0x002a2c0001127983 */ /* 0x000f220000100800 */
[----:B------:R-:W-:Y:S01]  /*b6330*/  ISETP.LT.AND P5, PT, R29, UR13, !P2 ;  /* 0x0000000d1d007c0c */ /* 0x000fe2000d7a1270 */
[C---:B------:R-:W-:Y:S01]  /*b6340*/  IMAD.WIDE R2, R16.reuse, 0x2, R10 ;  /* 0x0000000210027825 */ /* 0x040fe200078e020a */
[----:B------:R-:W0:Y:S01]  /*b6350*/  LDCU UR13, c[0x0][0x398] ;  /* 0x00007300ff0d77ac */ /* 0x000e220008000800 */
[----:B------:R1:W-:Y:S01]  /*b6360*/  @P3 STG.E.U16 desc[UR8][R24.64], R0 ;  /* 0x0000000018003986 */ /* 0x0003e2000c101508 */
[----:B------:R-:W2:Y:S05]  /*b6370*/  LDCU UR12, c[0x0][0x398] ;  /* 0x00007300ff0c77ac */ /* 0x000eaa0008000800 */
[----:B------:R0:W-:Y:S01]  /*b6380*/  @P4 STG.E.U16 desc[UR8][R2.64], R17 ;  /* 0x0000001102004986 */ /* 0x0001e2000c101508 */
[----:B------:R-:W-:Y:S01]  /*b6390*/  ISETP.LT.AND P4, PT, R5, UR11, !P2 ;  /* 0x0000000b05007c0c */ /* 0x000fe2000d781270 */
[----:B------:R-:W0:Y:S01]  /*b63a0*/  LDCU UR11, c[0x0][0x398] ;  /* 0x00007300ff0b77ac */ /* 0x000e220008000800 */
[----:B-1----:R-:W-:Y:S01]  /*b63b0*/  VIADD R0, R16, UR5 ;  /* 0x0000000510007c36 */ /* 0x002fe20008000000 */
[----:B------:R-:W-:Y:S01]  /*b63c0*/  PRMT R24, R17, 0x7632, R24 ;  /* 0x0000763211187816 */ /* 0x000fe20000000018 */
[----:B------:R-:W2:Y:S01]  /*b63d0*/  LDL.LU R25, [R1+0x15c4] ;  /* 0x0015c40001197983 */ /* 0x000ea20000300800 */
[----:B---3--:R-:W-:Y:S01]  /*b63e0*/  ISETP.LT.AND P1, PT, R26, UR6, !P1 ;  /* 0x000000061a007c0c */ /* 0x008fe2000cf21270 */
[----:B0-----:R-:W-:-:S02]  /*b63f0*/  IMAD.WIDE R16, R16, 0x2, R14 ;  /* 0x0000000210107825 */ /* 0x001fc400078e020e */
[----:B------:R-:W3:Y:S01]  /*b6400*/  LDL.LU R5, [R1+0x3c0c] ;  /* 0x003c0c0001057983 */ /* 0x000ee20000300800 */
[----:B------:R-:W4:Y:S01]  /*b6410*/  LDCU UR6, c[0x0][0x398] ;  /* 0x00007300ff0677ac */ /* 0x000f220008000800 */
[----:B------:R-:W-:Y:S02]  /*b6420*/  ISETP.LT.AND P3, PT, R19, UR14, !P2 ;  /* 0x0000000e13007c0c */ /* 0x000fe4000d761270 */
[----:B------:R-:W-:Y:S01]  /*b6430*/  ISETP.LT.AND P6, PT, R28, UR15, !P2 ;  /* 0x0000000f1c007c0c */ /* 0x000fe2000d7c1270 */
[----:B------:R-:W0:Y:S05]  /*b6440*/  LDCU UR5, c[0x0][0x3b8] ;  /* 0x00007700ff0577ac */ /* 0x000e2a0008000800 */
[----:B------:R1:W-:Y:S04]  /*b6450*/  @P1 STG.E.U16 desc[UR8][R16.64], R24 ;  /* 0x0000001810001986 */ /* 0x0003e8000c101508 */
[----:B-1----:R-:W3:Y:S01]  /*b6460*/  LDL.LU R17, [R1+0x338] ;  /* 0x0003380001117983 */ /* 0x002ee20000300800 */
[----:B------:R-:W-:-:S04]  /*b6470*/  IMAD.WIDE R2, R0, 0x2, R6 ;  /* 0x0000000200027825 */ /* 0x000fc800078e0206 */
[----:B--2---:R-:W-:-:S05]  /*b6480*/  VIADD R25, R25, 0x3e ;  /* 0x0000003e19197836 */ /* 0x004fca0000000000 */
[----:B------:R-:W-:Y:S01]  /*b6490*/  ISETP.GE.AND P1, PT, R25, UR7, PT ;  /* 0x0000000719007c0c */ /* 0x000fe2000bf26270 */
[----:B------:R-:W1:Y:S01]  /*b64a0*/  LDCU UR7, c[0x0][0x398] ;  /* 0x00007300ff0777ac */ /* 0x000e620008000800 */
[----:B------:R-:W2:Y:S04]  /*b64b0*/  LDL.LU R25, [R1+0x18] ;  /* 0x0000180001197983 */ /* 0x000ea80000300800 */
[----:B---3--:R3:W-:Y:S01]  /*b64c0*/  @P5 STG.E.U16 desc[UR8][R2.64], R17 ;  /* 0x0000001102005986 */ /* 0x0087e2000c101508 */
[----:B------:R-:W-:Y:S01]  /*b64d0*/  PRMT R24, R17, 0x7632, R24 ;  /* 0x0000763211187816 */ /* 0x000fe20000000018 */
[----:B---3--:R-:W-:-:S05]  /*b64e0*/  IMAD.WIDE R2, R0, 0x2, R4 ;  /* 0x0000000200027825 */ /* 0x008fca00078e0204 */
[----:B------:R3:W-:Y:S01]  /*b64f0*/  @P3 STG.E.U16 desc[UR8][R2.64], R24 ;  /* 0x0000001802003986 */ /* 0x0007e2000c101508 */
[----:B----4-:R-:W-:Y:S01]  /*b6500*/  ISETP.LT.AND P3, PT, R18, UR6, !P2 ;  /* 0x0000000612007c0c */ /* 0x010fe2000d761270 */
[----:B------:R-:W-:Y:S01]  /*b6510*/  IMAD.WIDE R16, R0, 0x2, R8 ;  /* 0x0000000200107825 */ /* 0x000fe200078e0208 */
[----:B------:R-:W-:Y:S01]  /*b6520*/  ISETP.LT.AND P5, PT, R27, UR12, !P2 ;  /* 0x0000000c1b007c0c */ /* 0x000fe2000d7a1270 */
[----:B------:R-:W4:Y:S01]  /*b6530*/  LDCU UR6, c[0x0][0x398] ;  /* 0x00007300ff0677ac */ /* 0x000f220008000800 */
[----:B------:R-:W0:Y:S01]  /*b6540*/  LDCU UR12, c[0x0][0x398] ;  /* 0x00007300ff0c77ac */ /* 0x000e220008000800 */
[----:B---3--:R-:W3:Y:S04]  /*b6550*/  LDL.LU R3, [R1+0x28] ;  /* 0x0000280001037983 */ /* 0x008ee80000300800 */
[----:B------:R-:W2:Y:S04]  /*b6560*/  LDL.LU R18, [R1+0x3c08] ;  /* 0x003c080001127983 */ /* 0x000ea80000300800 */
[----:B---3--:R3:W-:Y:S01]  /*b6570*/  @P4 STG.E.U16 desc[UR8][R16.64], R3 ;  /* 0x0000000310004986 */ /* 0x0087e2000c101508 */
[----:B--2---:R-:W-:-:S03]  /*b6580*/  ISETP.LT.AND P4, PT, R18, UR13, !P2 ;  /* 0x0000000d12007c0c */ /* 0x004fc6000d781270 */
[----:B------:R-:W2:Y:S01]  /*b6590*/  LDL.LU R18, [R1+0x3c04] ;  /* 0x003c040001127983 */ /* 0x000ea20000300800 */
[----:B------:R-:W-:Y:S01]  /*b65a0*/  PRMT R24, R3, 0x7632, R24 ;  /* 0x0000763203187816 */ /* 0x000fe20000000018 */
[----:B---3--:R-:W-:-:S04]  /*b65b0*/  IMAD.WIDE R2, R0, 0x2, R22 ;  /* 0x0000000200027825 */ /* 0x008fc800078e0216 */
[----:B------:R-:W-:Y:S01]  /*b65c0*/  IMAD.WIDE R16, R0, 0x2, R20 ;  /* 0x0000000200107825 */ /* 0x000fe200078e0214 */
[----:B------:R3:W-:Y:S01]  /*b65d0*/  @P5 STG.E.U16 desc[UR8][R2.64], R24 ;  /* 0x0000001802005986 */ /* 0x0007e2000c101508 */
[----:B------:R-:W-:-:S03]  /*b65e0*/  ISETP.LT.AND P2, PT, R26, UR16, !P2 ;  /* 0x000000101a007c0c */ /* 0x000fc6000d741270 */
[----:B------:R0:W-:Y:S01]  /*b65f0*/  @P6 STG.E.U16 desc[UR8][R16.64], R25 ;  /* 0x0000001910006986 */ /* 0x0001e2000c101508 */
[----:B---3--:R-:W-:Y:S01]  /*b6600*/  PRMT R24, R25, 0x7632, R24 ;  /* 0x0000763219187816 */ /* 0x008fe20000000018 */
[----:B------:R-:W-:-:S04]  /*b6610*/  IMAD.WIDE R2, R0, 0x2, R12 ;  /* 0x0000000200027825 */ /* 0x000fc800078e020c */
[----:B0-----:R-:W-:Y:S01]  /*b6620*/  IMAD.WIDE R16, R0, 0x2, R10 ;  /* 0x0000000200107825 */ /* 0x001fe200078e020a */
[----:B------:R-:W-:Y:S01]  /*b6630*/  @P3 STG.E.U16 desc[UR8][R2.64], R24 ;  /* 0x0000001802003986 */ /* 0x000fe2000c101508 */
[C---:B------:R-:W-:Y:S02]  /*b6640*/  ISETP.LT.AND P5, PT, R29.reuse, UR10, !P0 ;  /* 0x0000000a1d007c0c */ /* 0x040fe4000c7a1270 */
[----:B-1----:R-:W-:Y:S01]  /*b6650*/  ISETP.LT.AND P6, PT, R29, UR7, !P1 ;  /* 0x000000071d007c0c */ /* 0x002fe2000cfc1270 */
[----:B------:R-:W0:Y:S01]  /*b6660*/  LDCU UR7, c[0x0][0x398] ;  /* 0x00007300ff0777ac */ /* 0x000e220008000800 */
[----:B------:R-:W3:Y:S01]  /*b6670*/  LDL.LU R29, [R1+0x3dc] ;  /* 0x0003dc00011d7983 */ /* 0x000ee20000300800 */
[C---:B------:R-:W-:Y:S01]  /*b6680*/  ISETP.LT.AND P3, PT, R19.reuse, UR4, !P0 ;  /* 0x0000000413007c0c */ /* 0x040fe2000c761270 */
[----:B------:R-:W1:Y:S02]  /*b6690*/  LDCU UR4, c[0x0][0x398] ;  /* 0x00007300ff0477ac */ /* 0x000e640008000800 */
[----:B--2---:R2:W-:Y:S01]  /*b66a0*/  @P4 STG.E.U16 desc[UR8][R16.64], R18 ;  /* 0x0000001210004986 */ /* 0x0045e2000c101508 */
[----:B----4-:R-:W-:-:S03]  /*b66b0*/  ISETP.LT.AND P4, PT, R19, UR6, !P1 ;  /* 0x0000000613007c0c */ /* 0x010fc6000cf81270 */
[----:B------:R-:W4:Y:S01]  /*b66c0*/  LDL.LU R19, [R1+0x3c00] ;  /* 0x003c000001137983 */ /* 0x000f220000300800 */
[----:B--2---:R-:W-:Y:S01]  /*b66d0*/  PRMT R18, R18, 0x7632, R18 ;  /* 0x0000763212127816 */ /* 0x004fe20000000012 */
[----:B------:R-:W-:-:S05]  /*b66e0*/  IMAD.WIDE R16, R0, 0x2, R14 ;  /* 0x0000000200107825 */ /* 0x000fca00078e020e */
[----:B------:R2:W-:Y:S04]  /*b66f0*/  @P2 STG.E.U16 desc[UR8][R16.64], R18 ;  /* 0x0000001210002986 */ /* 0x0005e8000c101508 */
[----:B--2---:R-:W2:Y:S04]  /*b6700*/  LDL.LU R16, [R1+0x2970] ;  /* 0x0029700001107983 */ /* 0x004ea80000300800 */
[----:B------:R-:W3:Y:S01]  /*b6710*/  LDL.LU R17, [R1+0x3bc] ;  /* 0x0003bc0001117983 */ /* 0x000ee20000300800 */
[----:B------:R-:W-:Y:S01]  /*b6720*/  VIADD R2, R0, UR5 ;  /* 0x0000000500027c36 */ /* 0x000fe20008000000 */
[----:B------:R-:W0:Y:S02]  /*b6730*/  LDCU UR5, c[0x0][0x398] ;  /* 0x00007300ff0577ac */ /* 0x000e240008000800 */
[----:B------:R-:W4:Y:S01]  /*b6740*/  LDL.LU R18, [R1+0x2a24] ;  /* 0x002a240001127983 */ /* 0x000f220000300800 */
[----:B------:R-:W-:Y:S01]  /*b6750*/  IMAD.WIDE R24, R2, 0x2, R6 ;  /* 0x0000000202187825 */ /* 0x000fe200078e0206 */
[----:B--2---:R-:W-:-:S04]  /*b6760*/  ISETP.LT.AND P2, PT, R16, UR12, !P0 ;  /* 0x0000000c10007c0c */ /* 0x004fc8000c741270 */
[----:B---3--:R2:W-:Y:S01]  /*b6770*/  @P6 STG.E.U16 desc[UR8][R24.64], R17 ;  /* 0x0000001118006986 */ /* 0x0085e2000c101508 */
[----:B------:R-:W-:Y:S02]  /*b6780*/  ISETP.LT.AND P6, PT, R16, UR11, !P1 ;  /* 0x0000000b10007c0c */ /* 0x000fe4000cfc1270 */
[----:B------:R-:W-:Y:S01]  /*b6790*/  PRMT R0, R17, 0x7632, R0 ;  /* 0x0000763211007816 */ /* 0x000fe20000000000 */
[----:B--2---:R-:W-:-:S05]  /*b67a0*/  IMAD.WIDE R16, R2, 0x2, R4 ;  /* 0x0000000202107825 */ /* 0x004fca00078e0204 */
[----:B------:R2:W-:Y:S04]  /*b67b0*/  @P4 STG.E.U16 desc[UR8][R16.64], R0 ;  /* 0x0000000010004986 */ /* 0x0005e8000c101508 */
[----:B--2---:R-:W2:Y:S01]  /*b67c0*/  LDL.LU R17, [R1+0x3cc] ;  /* 0x0003cc0001117983 */ /* 0x004ea20000300800 */
[C---:B------:R-:W-:Y:S01]  /*b67d0*/  IMAD.WIDE R24, R2.reuse, 0x2, R8 ;  /* 0x0000000202187825 */ /* 0x040fe200078e0208 */
[----:B-1----:R-:W-:Y:S01]  /*b67e0*/  ISETP.LT.AND P4, PT, R27, UR4, !P1 ;  /* 0x000000041b007c0c */ /* 0x002fe2000cf81270 */
[----:B------:R-:W1:Y:S03]  /*b67f0*/  LDCU UR4, c[0x0][0x398] ;  /* 0x00007300ff0477ac */ /* 0x000e660008000800 */
[----:B--2---:R2:W-:Y:S04]  /*b6800*/  @P6 STG.E.U16 desc[UR8][R24.64], R17 ;  /* 0x0000001118006986 */ /* 0x0045e8000c101508 */
[----:B--2---:R-:W2:Y:S04]  /*b6810*/  LDL.LU R24, [R1+0x3ec] ;  /* 0x0003ec0001187983 */ /* 0x004ea80000300800 */
[----:B------:R-:W1:Y:S01]  /*b6820*/  LDL.LU R25, [R1+0x2a2c] ;  /* 0x002a2c0001197983 */ /* 0x000e620000300800 */
[----:B------:R-:W-:Y:S01]  /*b6830*/  PRMT R0, R17, 0x7632, R0 ;  /* 0x0000763211007816 */ /* 0x000fe20000000000 */
[----:B------:R-:W-:-:S05]  /*b6840*/  IMAD.WIDE R16, R2, 0x2, R22 ;  /* 0x0000000202107825 */ /* 0x000fca00078e0216 */
[----:B------:R3:W-:Y:S01]  /*b6850*/  @P4 STG.E.U16 desc[UR8][R16.64], R0 ;  /* 0x0000000010004986 */ /* 0x0007e2000c101508 */
[----:B0-----:R-:W-:Y:S01]  /*b6860*/  ISETP.LT.AND P4, PT, R28, UR5, !P1 ;  /* 0x000000051c007c0c */ /* 0x001fe2000cf81270 */
[----:B------:R-:W4:Y:S01]  /*b6870*/  LDCU UR5, c[0x0][0x398] ;  /* 0x00007300ff0577ac */ /* 0x000f220008000800 */
[----:B---3--:R-:W-:-:S11]  /*b6880*/  IMAD.WIDE R16, R2, 0x2, R20 ;  /* 0x0000000202107825 */ /* 0x008fd600078e0214 */
[----:B------:R0:W-:Y:S01]  /*b6890*/  @P4 STG.E.U16 desc[UR8][R16.64], R29 ;  /* 0x0000001d10004986 */ /* 0x0001e2000c101508 */
[----:B------:R-:W-:Y:S02]  /*b68a0*/  PRMT R3, R29, 0x7632, R3 ;  /* 0x000076321d037816 */ /* 0x000fe40000000003 */
[----:B------:R-:W-:Y:S02]  /*b68b0*/  ISETP.LT.AND P6, PT, R27, UR7, !P0 ;  /* 0x000000071b007c0c */ /* 0x000fe4000c7c1270 */
[----:B------:R-:W3:Y:S04]  /*b68c0*/  LDL.LU R27, [R1+0x33c] ;  /* 0x00033c00011b7983 */ /* 0x000ee80000300800 */
[----:B------:R-:W2:Y:S01]  /*b68d0*/  LDL.LU R28, [R1+0x2c] ;  /* 0x00002c00011c7983 */ /* 0x000ea20000300800 */
[----:B0-----:R-:W-:-:S03]  /*b68e0*/  IMAD.WIDE R16, R2, 0x2, R12 ;  /* 0x0000000202107825 */ /* 0x001fc600078e020c */
[----:B------:R-:W2:Y:S01]  /*b68f0*/  LDL.LU R29, [R1+0x1c] ;  /* 0x00001c00011d7983 */ /* 0x000ea20000300800 */
[----:B-1----:R-:W-:Y:S01]  /*b6900*/  ISETP.LT.AND P4, PT, R25, UR4, !P1 ;  /* 0x0000000419007c0c */ /* 0x002fe2000cf81270 */
[----:B------:R-:W0:-:S12]  /*b6910*/  LDCU UR4, c[0x0][0x398] ;  /* 0x00007300ff0477ac */ /* 0x000e180008000800 */
[----:B------:R1:W-:Y:S04]  /*b6920*/  @P4 STG.E.U16 desc[UR8][R16.64], R3 ;  /* 0x0000000310004986 */ /* 0x0003e8000c101508 */
[----:B-1----:R-:W0:Y:S01]  /*b6930*/  LDL.LU R3, [R1+0x2a0c] ;  /* 0x002a0c0001037983 */ /* 0x002e220000300800 */
[----:B----4-:R-:W-:Y:S01]  /*b6940*/  ISETP.LT.AND P4, PT, R18, UR5, !P1 ;  /* 0x0000000512007c0c */ /* 0x010fe2000cf81270 */
[----:B------:R-:W-:Y:S01]  /*b6950*/  IMAD.WIDE R16, R2, 0x2, R10 ;  /* 0x0000000202107825 */ /* 0x000fe200078e020a */
[----:B------:R-:W1:Y:S11]  /*b6960*/  LDCU UR5, c[0x0][0x398] ;  /* 0x00007300ff0577ac */ /* 0x000e760008000800 */
[----:B--2---:R2:W-:Y:S01]  /*b6970*/  @P4 STG.E.U16 desc[UR8][R16.64], R24 ;  /* 0x0000001810004986 */ /* 0x0045e2000c101508 */
[----:B------:R-:W-:Y:S01]  /*b6980*/  PRMT R0, R24, 0x7632, R0 ;  /* 0x0000763218007816 */ /* 0x000fe20000000000 */
[----:B--2---:R-:W-:Y:S01]  /*b6990*/  IMAD.WIDE R16, R2, 0x2, R14 ;  /* 0x0000000202107825 */ /* 0x004fe200078e020e */
[----:B0-----:R-:W-:Y:S01]  /*b69a0*/  ISETP.LT.AND P4, PT, R3, UR4, !P0 ;  /* 0x0000000403007c0c */ /* 0x001fe2000c781270 */
[----:B------:R-:W0:Y:S02]  /*b69b0*/  LDCU UR4, c[0x0][0x398] ;  /* 0x00007300ff0477ac */ /* 0x000e240008000800 */
[----:B0-----:R-:W-:Y:S01]  /*b69c0*/  ISETP.LT.AND P1, PT, R26, UR4, !P1 ;  /* 0x000000041a007c0c */ /* 0x001fe2000cf21270 */
[----:B------:R-:W0:-:S12]  /*b69d0*/  LDCU UR4, c[0x0][0x3b8] ;  /* 0x00007700ff0477ac */ /* 0x000e180008000800 */
[----:B------:R2:W-:Y:S01]  /*b69e0*/  @P1 STG.E.U16 desc[UR8][R16.64], R0 ;  /* 0x0000000010001986 */ /* 0x0005e2000c101508 */
[----:B-1----:R-:W-:Y:S01]  /*b69f0*/  ISETP.LT.AND P1, PT, R25, UR5, !P0 ;  /* 0x0000000519007c0c */ /* 0x002fe2000c721270 */
[----:B------:R-:W1:Y:S01]  /*b6a00*/  LDCU UR5, c[0x0][0x398] ;  /* 0x00007300ff0577ac */ /* 0x000e620008000800 */
[----:B0-----:R-:W-:Y:S01]  /*b6a10*/  VIADD R3, R2, UR4 ;  /* 0x0000000402037c36 */ /* 0x001fe20008000000 */
[----:B------:R-:W0:Y:S03]  /*b6a20*/  LDCU UR4, c[0x0][0x398] ;  /* 0x00007300ff0477ac */ /* 0x000e260008000800 */
[----:B------:R-:W-:Y:S01]  /*b6a30*/  IMAD.WIDE R6, R3, 0x2, R6 ;  /* 0x0000000203067825 */ /* 0x000fe200078e0206 */
[----:B---3--:R-:W-:-:S04]  /*b6a40*/  PRMT R2, R27, 0x7632, R2 ;  /* 0x000076321b027816 */ /* 0x008fc80000000002 */
[----:B------:R3:W-:Y:S01]  /*b6a50*/  @P5 STG.E.U16 desc[UR8][R6.64], R27 ;  /* 0x0000001b06005986 */ /* 0x0007e2000c101508 */
[----:B------:R-:W-:Y:S01]  /*b6a60*/  IMAD.WIDE R4, R3, 0x2, R4 ;  /* 0x0000000203047825 */ /* 0x000fe200078e0204 */
[----:B-1----:R-:W-:-:S03]  /*b6a70*/  ISETP.LT.AND P5, PT, R18, UR5, !P0 ;  /* 0x0000000512007c0c */ /* 0x002fc6000c7a1270 */
[----:B------:R-:W-:Y:S01]  /*b6a80*/  IMAD.WIDE R8, R3, 0x2, R8 ;  /* 0x0000000203087825 */ /* 0x000fe200078e0208 */
[----:B0-----:R-:W-:-:S03]  /*b6a90*/  ISETP.LT.AND P0, PT, R26, UR4, !P0 ;  /* 0x000000041a007c0c */ /* 0x001fc6000c701270 */
[----:B------:R-:W-:Y:S01]  /*b6aa0*/  IMAD.WIDE R22, R3, 0x2, R22 ;  /* 0x0000000203167825 */ /* 0x000fe200078e0216 */
[----:B--2---:R-:W-:Y:S01]  /*b6ab0*/  PRMT R0, R28, 0x7632, R0 ;  /* 0x000076321c007816 */ /* 0x004fe20000000000 */
[----:B------:R0:W-:Y:S01]  /*b6ac0*/  @P3 STG.E.U16 desc[UR8][R4.64], R2 ;  /* 0x0000000204003986 */ /* 0x0001e2000c101508 */
[----:B---3--:R-:W-:Y:S01]  /*b6ad0*/  PRMT R6, R29, 0x7632, R6 ;  /* 0x000076321d067816 */ /* 0x008fe20000000006 */
[C---:B------:R-:W-:Y:S02]  /*b6ae0*/  IMAD.WIDE R20, R3.reuse, 0x2, R20 ;  /* 0x0000000203147825 */ /* 0x040fe400078e0214 */
[----:B------:R0:W-:Y:S02]  /*b6af0*/  @P2 STG.E.U16 desc[UR8][R8.64], R28 ;  /* 0x0000001c08002986 */ /* 0x0001e4000c101508 */
[C---:B------:R-:W-:Y:S02]  /*b6b00*/  IMAD.WIDE R12, R3.reuse, 0x2, R12 ;  /* 0x00000002030c7825 */ /* 0x040fe400078e020c */
[----:B------:R0:W-:Y:S02]  /*b6b10*/  @P6 STG.E.U16 desc[UR8][R22.64], R0 ;  /* 0x0000000016006986 */ /* 0x0001e4000c101508 */
[----:B------:R-:W-:-:S02]  /*b6b20*/  IMAD.WIDE R10, R3, 0x2, R10 ;  /* 0x00000002030a7825 */ /* 0x000fc400078e020a */
[----:B------:R0:W-:Y:S04]  /*b6b30*/  @P4 STG.E.U16 desc[UR8][R20.64], R29 ;  /* 0x0000001d14004986 */ /* 0x0001e8000c101508 */
[----:B------:R0:W-:Y:S01]  /*b6b40*/  @P1 STG.E.U16 desc[UR8][R12.64], R6 ;  /* 0x000000060c001986 */ /* 0x0001e2000c101508 */
[----:B------:R-:W-:-:S03]  /*b6b50*/  IMAD.WIDE R14, R3, 0x2, R14 ;  /* 0x00000002030e7825 */ /* 0x000fc600078e020e */
[----:B------:R0:W-:Y:S01]  /*b6b60*/  @P5 STG.E.U16 desc[UR8][R10.64], R19 ;  /* 0x000000130a005986 */ /* 0x0001e2000c101508 */
[----:B------:R-:W-:Y:S05]  /*b6b70*/  @!P0 EXIT ;  /* 0x000000000000894d */ /* 0x000fea0003800000 */
[----:B------:R-:W-:-:S05]  /*b6b80*/  PRMT R7, R19, 0x7632, R7 ;  /* 0x0000763213077816 */ /* 0x000fca0000000007 */
[----:B------:R-:W-:Y:S01]  /*b6b90*/  STG.E.U16 desc[UR8][R14.64], R7 ;  /* 0x000000070e007986 */ /* 0x000fe2000c101508 */
[----:B------:R-:W-:Y:S05]  /*b6ba0*/  EXIT ;  /* 0x000000000000794d */ /* 0x000fea0003800000 */
.L_x_2:
[----:B------:R-:W-:-:S00]  /*b6bb0*/  BRA `(.L_x_2) ;  /* 0xfffffffc00fc7947 */ /* 0x000fc0000383ffff */
[----:B------:R-:W-:-:S00]  /*b6bc0*/  NOP ;  /* 0x0000000000007918 */ /* 0x000fc00000000000 */
        /* <DEDUP_REMOVED lines=11> */
.L_x_3:


//--------------------- .nv.shared.matmul_kernel  --------------------------
	.section	.nv.shared.matmul_kernel,"aw",@nobits
	.sectionflags	@""
	.align	16
	.zero		1024


//--------------------- .nv.shared.reserved.0     --------------------------
	.section	.nv.shared.reserved.0,"aw",@nobits
	.weak		__nv_reservedSMEM_offset_0_alias
	.size		__nv_reservedSMEM_offset_0_alias, 0, 64
	.other		__nv_reservedSMEM_offset_0_alias,@"STO_CUDA_RESERVED_SHARED STV_DEFAULT"
__nv_reservedSMEM_offset_0_alias:
	.zero		0
	.zero		64


//--------------------- .nv.constant0.matmul_kernel --------------------------
	.section	.nv.constant0.matmul_kernel,"a",@progbits
	.sectionflags	@""
	.align	4
.nv.constant0.matmul_kernel:
	.zero		976


//--------------------- SYMBOLS --------------------------

	.type		.nv.reservedSmem.offset0,@object
	.size		.nv.reservedSmem.offset0,0x4
	.type		.nv.reservedSmem.cap,@object
	.size		.nv.reservedSmem.cap,0x4
